//
// Generated by NVIDIA NVVM Compiler
//
// Compiler Build ID: CL-36424714
// Cuda compilation tools, release 13.0, V13.0.88
// Based on NVVM 20.0.0
//

.version 9.0
.target sm_100
.address_size 64

	// .globl	_Z15calculate_flagsPiS_ii
// _ZZN3cub18CUB_300001_SM_10006detail4scan16DeviceScanKernelINS2_10policy_hubIiiijN4cuda3std3__44plusIvEEE10Policy1000EN6thrust24THRUST_300001_SM_1000_NS6detail15normal_iteratorINSD_10device_ptrIiEEEESI_NS0_13ScanTileStateIiLb1EEES9_NS1_10InputValueIiPiEEjiLb0EiEEvT0_T1_T2_iT3_T4_T5_E12temp_storage has been demoted
// _ZZN3cub18CUB_300001_SM_10006detail4scan16DeviceScanKernelINS2_10policy_hubIiiimN4cuda3std3__44plusIvEEE10Policy1000EN6thrust24THRUST_300001_SM_1000_NS6detail15normal_iteratorINSD_10device_ptrIiEEEESI_NS0_13ScanTileStateIiLb1EEES9_NS1_10InputValueIiPiEEmiLb0EiEEvT0_T1_T2_iT3_T4_T5_E12temp_storage has been demoted
.global .align 1 .b8 _ZN34_INTERNAL_3a33f330_4_k_cu_5e93b83f4cuda3std3__45__cpo5beginE[1];
.global .align 1 .b8 _ZN34_INTERNAL_3a33f330_4_k_cu_5e93b83f4cuda3std3__45__cpo3endE[1];
.global .align 1 .b8 _ZN34_INTERNAL_3a33f330_4_k_cu_5e93b83f4cuda3std3__45__cpo6cbeginE[1];
.global .align 1 .b8 _ZN34_INTERNAL_3a33f330_4_k_cu_5e93b83f4cuda3std3__45__cpo4cendE[1];
.global .align 1 .b8 _ZN34_INTERNAL_3a33f330_4_k_cu_5e93b83f4cuda3std3__45__cpo6rbeginE[1];
.global .align 1 .b8 _ZN34_INTERNAL_3a33f330_4_k_cu_5e93b83f4cuda3std3__45__cpo4rendE[1];
.global .align 1 .b8 _ZN34_INTERNAL_3a33f330_4_k_cu_5e93b83f4cuda3std3__45__cpo7crbeginE[1];
.global .align 1 .b8 _ZN34_INTERNAL_3a33f330_4_k_cu_5e93b83f4cuda3std3__45__cpo5crendE[1];
.global .align 1 .b8 _ZN34_INTERNAL_3a33f330_4_k_cu_5e93b83f4cuda3std3__436_GLOBAL__N__3a33f330_4_k_cu_5e93b83f6ignoreE[1];
.global .align 1 .b8 _ZN34_INTERNAL_3a33f330_4_k_cu_5e93b83f4cuda3std3__419piecewise_constructE[1];
.global .align 1 .b8 _ZN34_INTERNAL_3a33f330_4_k_cu_5e93b83f4cuda3std3__48in_placeE[1];
.global .align 1 .b8 _ZN34_INTERNAL_3a33f330_4_k_cu_5e93b83f4cuda3std3__420unreachable_sentinelE[1];
.global .align 1 .b8 _ZN34_INTERNAL_3a33f330_4_k_cu_5e93b83f4cuda3std3__47nulloptE[1];
.global .align 1 .b8 _ZN34_INTERNAL_3a33f330_4_k_cu_5e93b83f4cuda3std3__48unexpectE[1];
.global .align 1 .b8 _ZN34_INTERNAL_3a33f330_4_k_cu_5e93b83f4cuda3std6ranges3__45__cpo4swapE[1];
.global .align 1 .b8 _ZN34_INTERNAL_3a33f330_4_k_cu_5e93b83f4cuda3std6ranges3__45__cpo9iter_moveE[1];
.global .align 1 .b8 _ZN34_INTERNAL_3a33f330_4_k_cu_5e93b83f4cuda3std6ranges3__45__cpo5beginE[1];
.global .align 1 .b8 _ZN34_INTERNAL_3a33f330_4_k_cu_5e93b83f4cuda3std6ranges3__45__cpo3endE[1];
.global .align 1 .b8 _ZN34_INTERNAL_3a33f330_4_k_cu_5e93b83f4cuda3std6ranges3__45__cpo6cbeginE[1];
.global .align 1 .b8 _ZN34_INTERNAL_3a33f330_4_k_cu_5e93b83f4cuda3std6ranges3__45__cpo4cendE[1];
.global .align 1 .b8 _ZN34_INTERNAL_3a33f330_4_k_cu_5e93b83f4cuda3std6ranges3__45__cpo7advanceE[1];
.global .align 1 .b8 _ZN34_INTERNAL_3a33f330_4_k_cu_5e93b83f4cuda3std6ranges3__45__cpo9iter_swapE[1];
.global .align 1 .b8 _ZN34_INTERNAL_3a33f330_4_k_cu_5e93b83f4cuda3std6ranges3__45__cpo4nextE[1];
.global .align 1 .b8 _ZN34_INTERNAL_3a33f330_4_k_cu_5e93b83f4cuda3std6ranges3__45__cpo4prevE[1];
.global .align 1 .b8 _ZN34_INTERNAL_3a33f330_4_k_cu_5e93b83f4cuda3std6ranges3__45__cpo4dataE[1];
.global .align 1 .b8 _ZN34_INTERNAL_3a33f330_4_k_cu_5e93b83f4cuda3std6ranges3__45__cpo5cdataE[1];
.global .align 1 .b8 _ZN34_INTERNAL_3a33f330_4_k_cu_5e93b83f4cuda3std6ranges3__45__cpo4sizeE[1];
.global .align 1 .b8 _ZN34_INTERNAL_3a33f330_4_k_cu_5e93b83f4cuda3std6ranges3__45__cpo5ssizeE[1];
.global .align 1 .b8 _ZN34_INTERNAL_3a33f330_4_k_cu_5e93b83f4cuda3std6ranges3__45__cpo8distanceE[1];
.global .align 1 .b8 _ZN34_INTERNAL_3a33f330_4_k_cu_5e93b83f6thrust24THRUST_300001_SM_1000_NS8cuda_cub3parE[1];
.global .align 1 .b8 _ZN34_INTERNAL_3a33f330_4_k_cu_5e93b83f6thrust24THRUST_300001_SM_1000_NS8cuda_cub10par_nosyncE[1];
.global .align 1 .b8 _ZN34_INTERNAL_3a33f330_4_k_cu_5e93b83f6thrust24THRUST_300001_SM_1000_NS6system6detail10sequential3seqE[1];
.global .align 1 .b8 _ZN34_INTERNAL_3a33f330_4_k_cu_5e93b83f6thrust24THRUST_300001_SM_1000_NS6system3cpp3parE[1];
.global .align 1 .b8 _ZN34_INTERNAL_3a33f330_4_k_cu_5e93b83f6thrust24THRUST_300001_SM_1000_NS12placeholders2_1E[1];
.global .align 1 .b8 _ZN34_INTERNAL_3a33f330_4_k_cu_5e93b83f6thrust24THRUST_300001_SM_1000_NS12placeholders2_2E[1];
.global .align 1 .b8 _ZN34_INTERNAL_3a33f330_4_k_cu_5e93b83f6thrust24THRUST_300001_SM_1000_NS12placeholders2_3E[1];
.global .align 1 .b8 _ZN34_INTERNAL_3a33f330_4_k_cu_5e93b83f6thrust24THRUST_300001_SM_1000_NS12placeholders2_4E[1];
.global .align 1 .b8 _ZN34_INTERNAL_3a33f330_4_k_cu_5e93b83f6thrust24THRUST_300001_SM_1000_NS12placeholders2_5E[1];
.global .align 1 .b8 _ZN34_INTERNAL_3a33f330_4_k_cu_5e93b83f6thrust24THRUST_300001_SM_1000_NS12placeholders2_6E[1];
.global .align 1 .b8 _ZN34_INTERNAL_3a33f330_4_k_cu_5e93b83f6thrust24THRUST_300001_SM_1000_NS12placeholders2_7E[1];
.global .align 1 .b8 _ZN34_INTERNAL_3a33f330_4_k_cu_5e93b83f6thrust24THRUST_300001_SM_1000_NS12placeholders2_8E[1];
.global .align 1 .b8 _ZN34_INTERNAL_3a33f330_4_k_cu_5e93b83f6thrust24THRUST_300001_SM_1000_NS12placeholders2_9E[1];
.global .align 1 .b8 _ZN34_INTERNAL_3a33f330_4_k_cu_5e93b83f6thrust24THRUST_300001_SM_1000_NS12placeholders3_10E[1];
.global .align 1 .b8 _ZN34_INTERNAL_3a33f330_4_k_cu_5e93b83f6thrust24THRUST_300001_SM_1000_NS3seqE[1];
.global .align 1 .b8 _ZN34_INTERNAL_3a33f330_4_k_cu_5e93b83f6thrust24THRUST_300001_SM_1000_NS6deviceE[1];

.visible .entry _Z15calculate_flagsPiS_ii(
	.param .u64 .ptr .align 1 _Z15calculate_flagsPiS_ii_param_0,
	.param .u64 .ptr .align 1 _Z15calculate_flagsPiS_ii_param_1,
	.param .u32 _Z15calculate_flagsPiS_ii_param_2,
	.param .u32 _Z15calculate_flagsPiS_ii_param_3
)
{
	.reg .pred 	%p<2>;
	.reg .b32 	%r<10>;
	.reg .b64 	%rd<8>;

	ld.param.u64 	%rd1, [_Z15calculate_flagsPiS_ii_param_0];
	ld.param.u64 	%rd2, [_Z15calculate_flagsPiS_ii_param_1];
	ld.param.u32 	%r3, [_Z15calculate_flagsPiS_ii_param_2];
	ld.param.u32 	%r2, [_Z15calculate_flagsPiS_ii_param_3];
	mov.u32 	%r4, %tid.x;
	mov.u32 	%r5, %ctaid.x;
	mov.u32 	%r6, %ntid.x;
	mad.lo.s32 	%r1, %r5, %r6, %r4;
	setp.ge.s32 	%p1, %r1, %r3;
	@%p1 bra 	$L__BB0_2;
	cvta.to.global.u64 	%rd3, %rd1;
	cvta.to.global.u64 	%rd4, %rd2;
	mul.wide.s32 	%rd5, %r1, 4;
	add.s64 	%rd6, %rd3, %rd5;
	ld.global.u32 	%r7, [%rd6];
	shr.u32 	%r8, %r7, %r2;
	and.b32  	%r9, %r8, 1;
	add.s64 	%rd7, %rd4, %rd5;
	st.global.u32 	[%rd7], %r9;
$L__BB0_2:
	ret;

}
	// .globl	_Z15seperate_valuesPKiS0_S0_Piii
.visible .entry _Z15seperate_valuesPKiS0_S0_Piii(
	.param .u64 .ptr .align 1 _Z15seperate_valuesPKiS0_S0_Piii_param_0,
	.param .u64 .ptr .align 1 _Z15seperate_valuesPKiS0_S0_Piii_param_1,
	.param .u64 .ptr .align 1 _Z15seperate_valuesPKiS0_S0_Piii_param_2,
	.param .u64 .ptr .align 1 _Z15seperate_valuesPKiS0_S0_Piii_param_3,
	.param .u32 _Z15seperate_valuesPKiS0_S0_Piii_param_4,
	.param .u32 _Z15seperate_valuesPKiS0_S0_Piii_param_5
)
{
	.reg .pred 	%p<3>;
	.reg .b32 	%r<14>;
	.reg .b64 	%rd<21>;

	ld.param.u64 	%rd5, [_Z15seperate_valuesPKiS0_S0_Piii_param_0];
	ld.param.u64 	%rd4, [_Z15seperate_valuesPKiS0_S0_Piii_param_1];
	ld.param.u64 	%rd6, [_Z15seperate_valuesPKiS0_S0_Piii_param_2];
	ld.param.u64 	%rd7, [_Z15seperate_valuesPKiS0_S0_Piii_param_3];
	ld.param.u32 	%r3, [_Z15seperate_valuesPKiS0_S0_Piii_param_4];
	ld.param.u32 	%r2, [_Z15seperate_valuesPKiS0_S0_Piii_param_5];
	cvta.to.global.u64 	%rd1, %rd7;
	cvta.to.global.u64 	%rd2, %rd6;
	cvta.to.global.u64 	%rd3, %rd5;
	mov.u32 	%r4, %tid.x;
	mov.u32 	%r5, %ctaid.x;
	mov.u32 	%r6, %ntid.x;
	mad.lo.s32 	%r1, %r5, %r6, %r4;
	setp.ge.s32 	%p1, %r1, %r3;
	@%p1 bra 	$L__BB1_4;
	cvta.to.global.u64 	%rd8, %rd4;
	mul.wide.s32 	%rd9, %r1, 4;
	add.s64 	%rd10, %rd8, %rd9;
	ld.global.u32 	%r7, [%rd10];
	setp.eq.s32 	%p2, %r7, 0;
	@%p2 bra 	$L__BB1_3;
	add.s64 	%rd12, %rd3, %rd9;
	ld.global.u32 	%r8, [%rd12];
	add.s64 	%rd13, %rd2, %rd9;
	ld.global.u32 	%r9, [%rd13];
	mul.wide.s32 	%rd14, %r9, 4;
	add.s64 	%rd15, %rd1, %rd14;
	st.global.u32 	[%rd15], %r8;
	bra.uni 	$L__BB1_4;
$L__BB1_3:
	add.s64 	%rd17, %rd2, %rd9;
	ld.global.u32 	%r10, [%rd17];
	add.s64 	%rd18, %rd3, %rd9;
	ld.global.u32 	%r11, [%rd18];
	add.s32 	%r12, %r2, %r1;
	sub.s32 	%r13, %r12, %r10;
	mul.wide.s32 	%rd19, %r13, 4;
	add.s64 	%rd20, %rd1, %rd19;
	st.global.u32 	[%rd20], %r11;
$L__BB1_4:
	ret;

}
	// .globl	_ZN3cub18CUB_300001_SM_10006detail11EmptyKernelIvEEvv
.visible .entry _ZN3cub18CUB_300001_SM_10006detail11EmptyKernelIvEEvv()
{


	ret;

}
	// .globl	_ZN3cub18CUB_300001_SM_10006detail4scan20DeviceScanInitKernelINS0_13ScanTileStateIiLb1EEEEEvT_i
.visible .entry _ZN3cub18CUB_300001_SM_10006detail4scan20DeviceScanInitKernelINS0_13ScanTileStateIiLb1EEEEEvT_i(
	.param .align 8 .b8 _ZN3cub18CUB_300001_SM_10006detail4scan20DeviceScanInitKernelINS0_13ScanTileStateIiLb1EEEEEvT_i_param_0[8],
	.param .u32 _ZN3cub18CUB_300001_SM_10006detail4scan20DeviceScanInitKernelINS0_13ScanTileStateIiLb1EEEEEvT_i_param_1
)
{
	.reg .pred 	%p<5>;
	.reg .b32 	%r<10>;
	.reg .b64 	%rd<7>;

	ld.param.u64 	%rd2, [_ZN3cub18CUB_300001_SM_10006detail4scan20DeviceScanInitKernelINS0_13ScanTileStateIiLb1EEEEEvT_i_param_0];
	ld.param.u32 	%r4, [_ZN3cub18CUB_300001_SM_10006detail4scan20DeviceScanInitKernelINS0_13ScanTileStateIiLb1EEEEEvT_i_param_1];
	cvta.to.global.u64 	%rd1, %rd2;
	mov.u32 	%r1, %ctaid.x;
	mov.u32 	%r5, %ntid.x;
	mov.u32 	%r2, %tid.x;
	mad.lo.s32 	%r3, %r1, %r5, %r2;
	setp.ge.s32 	%p1, %r3, %r4;
	@%p1 bra 	$L__BB3_2;
	mul.wide.s32 	%rd3, %r3, 8;
	add.s64 	%rd4, %rd1, %rd3;
	mov.b32 	%r6, 0;
	mov.b32 	%r7, 99;
	st.global.v2.u32 	[%rd4+256], {%r7, %r6};
$L__BB3_2:
	setp.ne.s32 	%p2, %r1, 0;
	setp.gt.u32 	%p3, %r2, 31;
	or.pred  	%p4, %p2, %p3;
	@%p4 bra 	$L__BB3_4;
	mul.wide.u32 	%rd5, %r2, 8;
	add.s64 	%rd6, %rd1, %rd5;
	mov.b32 	%r9, 0;
	st.global.v2.u32 	[%rd6], {%r9, %r9};
$L__BB3_4:
	ret;

}
	// .globl	_ZN3cub18CUB_300001_SM_10006detail4scan16DeviceScanKernelINS2_10policy_hubIiiijN4cuda3std3__44plusIvEEE10Policy1000EN6thrust24THRUST_300001_SM_1000_NS6detail15normal_iteratorINSD_10device_ptrIiEEEESI_NS0_13ScanTileStateIiLb1EEES9_NS1_10InputValueIiPiEEjiLb0EiEEvT0_T1_T2_iT3_T4_T5_
.visible .entry _ZN3cub18CUB_300001_SM_10006detail4scan16DeviceScanKernelINS2_10policy_hubIiiijN4cuda3std3__44plusIvEEE10Policy1000EN6thrust24THRUST_300001_SM_1000_NS6detail15normal_iteratorINSD_10device_ptrIiEEEESI_NS0_13ScanTileStateIiLb1EEES9_NS1_10InputValueIiPiEEjiLb0EiEEvT0_T1_T2_iT3_T4_T5_(
	.param .align 8 .b8 _ZN3cub18CUB_300001_SM_10006detail4scan16DeviceScanKernelINS2_10policy_hubIiiijN4cuda3std3__44plusIvEEE10Policy1000EN6thrust24THRUST_300001_SM_1000_NS6detail15normal_iteratorINSD_10device_ptrIiEEEESI_NS0_13ScanTileStateIiLb1EEES9_NS1_10InputValueIiPiEEjiLb0EiEEvT0_T1_T2_iT3_T4_T5__param_0[8],
	.param .align 8 .b8 _ZN3cub18CUB_300001_SM_10006detail4scan16DeviceScanKernelINS2_10policy_hubIiiijN4cuda3std3__44plusIvEEE10Policy1000EN6thrust24THRUST_300001_SM_1000_NS6detail15normal_iteratorINSD_10device_ptrIiEEEESI_NS0_13ScanTileStateIiLb1EEES9_NS1_10InputValueIiPiEEjiLb0EiEEvT0_T1_T2_iT3_T4_T5__param_1[8],
	.param .align 8 .b8 _ZN3cub18CUB_300001_SM_10006detail4scan16DeviceScanKernelINS2_10policy_hubIiiijN4cuda3std3__44plusIvEEE10Policy1000EN6thrust24THRUST_300001_SM_1000_NS6detail15normal_iteratorINSD_10device_ptrIiEEEESI_NS0_13ScanTileStateIiLb1EEES9_NS1_10InputValueIiPiEEjiLb0EiEEvT0_T1_T2_iT3_T4_T5__param_2[8],
	.param .u32 _ZN3cub18CUB_300001_SM_10006detail4scan16DeviceScanKernelINS2_10policy_hubIiiijN4cuda3std3__44plusIvEEE10Policy1000EN6thrust24THRUST_300001_SM_1000_NS6detail15normal_iteratorINSD_10device_ptrIiEEEESI_NS0_13ScanTileStateIiLb1EEES9_NS1_10InputValueIiPiEEjiLb0EiEEvT0_T1_T2_iT3_T4_T5__param_3,
	.param .align 1 .b8 _ZN3cub18CUB_300001_SM_10006detail4scan16DeviceScanKernelINS2_10policy_hubIiiijN4cuda3std3__44plusIvEEE10Policy1000EN6thrust24THRUST_300001_SM_1000_NS6detail15normal_iteratorINSD_10device_ptrIiEEEESI_NS0_13ScanTileStateIiLb1EEES9_NS1_10InputValueIiPiEEjiLb0EiEEvT0_T1_T2_iT3_T4_T5__param_4[1],
	.param .align 8 .b8 _ZN3cub18CUB_300001_SM_10006detail4scan16DeviceScanKernelINS2_10policy_hubIiiijN4cuda3std3__44plusIvEEE10Policy1000EN6thrust24THRUST_300001_SM_1000_NS6detail15normal_iteratorINSD_10device_ptrIiEEEESI_NS0_13ScanTileStateIiLb1EEES9_NS1_10InputValueIiPiEEjiLb0EiEEvT0_T1_T2_iT3_T4_T5__param_5[16],
	.param .u32 _ZN3cub18CUB_300001_SM_10006detail4scan16DeviceScanKernelINS2_10policy_hubIiiijN4cuda3std3__44plusIvEEE10Policy1000EN6thrust24THRUST_300001_SM_1000_NS6detail15normal_iteratorINSD_10device_ptrIiEEEESI_NS0_13ScanTileStateIiLb1EEES9_NS1_10InputValueIiPiEEjiLb0EiEEvT0_T1_T2_iT3_T4_T5__param_6
)
.maxntid 384
{
	.reg .pred 	%p<160>;
	.reg .b16 	%rs<3>;
	.reg .b32 	%r<1050>;
	.reg .b64 	%rd<58>;
	// demoted variable
	.shared .align 16 .b8 _ZZN3cub18CUB_300001_SM_10006detail4scan16DeviceScanKernelINS2_10policy_hubIiiijN4cuda3std3__44plusIvEEE10Policy1000EN6thrust24THRUST_300001_SM_1000_NS6detail15normal_iteratorINSD_10device_ptrIiEEEESI_NS0_13ScanTileStateIiLb1EEES9_NS1_10InputValueIiPiEEjiLb0EiEEvT0_T1_T2_iT3_T4_T5_E12temp_storage[33808];
	ld.param.u32 	%r239, [_ZN3cub18CUB_300001_SM_10006detail4scan16DeviceScanKernelINS2_10policy_hubIiiijN4cuda3std3__44plusIvEEE10Policy1000EN6thrust24THRUST_300001_SM_1000_NS6detail15normal_iteratorINSD_10device_ptrIiEEEESI_NS0_13ScanTileStateIiLb1EEES9_NS1_10InputValueIiPiEEjiLb0EiEEvT0_T1_T2_iT3_T4_T5__param_5];
	bfe.u32 	%r240, %r239, 0, 8;
	cvt.u16.u32 	%rs1, %r240;
	and.b16  	%rs2, %rs1, 255;
	ld.param.u64 	%rd16, [_ZN3cub18CUB_300001_SM_10006detail4scan16DeviceScanKernelINS2_10policy_hubIiiijN4cuda3std3__44plusIvEEE10Policy1000EN6thrust24THRUST_300001_SM_1000_NS6detail15normal_iteratorINSD_10device_ptrIiEEEESI_NS0_13ScanTileStateIiLb1EEES9_NS1_10InputValueIiPiEEjiLb0EiEEvT0_T1_T2_iT3_T4_T5__param_2];
	ld.param.u64 	%rd15, [_ZN3cub18CUB_300001_SM_10006detail4scan16DeviceScanKernelINS2_10policy_hubIiiijN4cuda3std3__44plusIvEEE10Policy1000EN6thrust24THRUST_300001_SM_1000_NS6detail15normal_iteratorINSD_10device_ptrIiEEEESI_NS0_13ScanTileStateIiLb1EEES9_NS1_10InputValueIiPiEEjiLb0EiEEvT0_T1_T2_iT3_T4_T5__param_1];
	ld.param.u64 	%rd14, [_ZN3cub18CUB_300001_SM_10006detail4scan16DeviceScanKernelINS2_10policy_hubIiiijN4cuda3std3__44plusIvEEE10Policy1000EN6thrust24THRUST_300001_SM_1000_NS6detail15normal_iteratorINSD_10device_ptrIiEEEESI_NS0_13ScanTileStateIiLb1EEES9_NS1_10InputValueIiPiEEjiLb0EiEEvT0_T1_T2_iT3_T4_T5__param_0];
	ld.param.u64 	%rd1, [_ZN3cub18CUB_300001_SM_10006detail4scan16DeviceScanKernelINS2_10policy_hubIiiijN4cuda3std3__44plusIvEEE10Policy1000EN6thrust24THRUST_300001_SM_1000_NS6detail15normal_iteratorINSD_10device_ptrIiEEEESI_NS0_13ScanTileStateIiLb1EEES9_NS1_10InputValueIiPiEEjiLb0EiEEvT0_T1_T2_iT3_T4_T5__param_5+8];
	ld.param.u32 	%r238, [_ZN3cub18CUB_300001_SM_10006detail4scan16DeviceScanKernelINS2_10policy_hubIiiijN4cuda3std3__44plusIvEEE10Policy1000EN6thrust24THRUST_300001_SM_1000_NS6detail15normal_iteratorINSD_10device_ptrIiEEEESI_NS0_13ScanTileStateIiLb1EEES9_NS1_10InputValueIiPiEEjiLb0EiEEvT0_T1_T2_iT3_T4_T5__param_6];
	setp.eq.s16 	%p1, %rs2, 0;
	@%p1 bra 	$L__BB4_2;
	cvta.to.global.u64 	%rd17, %rd1;
	ld.global.u32 	%r997, [%rd17];
	bra.uni 	$L__BB4_3;
$L__BB4_2:
	cvt.u32.u64 	%r997, %rd1;
$L__BB4_3:
	ld.param.u32 	%r995, [_ZN3cub18CUB_300001_SM_10006detail4scan16DeviceScanKernelINS2_10policy_hubIiiijN4cuda3std3__44plusIvEEE10Policy1000EN6thrust24THRUST_300001_SM_1000_NS6detail15normal_iteratorINSD_10device_ptrIiEEEESI_NS0_13ScanTileStateIiLb1EEES9_NS1_10InputValueIiPiEEjiLb0EiEEvT0_T1_T2_iT3_T4_T5__param_3];
	cvta.to.global.u64 	%rd3, %rd14;
	cvta.to.global.u64 	%rd4, %rd15;
	mov.u32 	%r241, %ctaid.x;
	add.s32 	%r998, %r995, %r241;
	mul.lo.s32 	%r5, %r998, 8448;
	sub.s32 	%r6, %r238, %r5;
	setp.lt.u32 	%p2, %r6, 8449;
	@%p2 bra 	$L__BB4_29;
	cvt.u64.u32 	%rd40, %r5;
	mov.u32 	%r7, %tid.x;
	and.b32  	%r640, %r7, 31;
	and.b32  	%r641, %r7, 992;
	mul.lo.s32 	%r642, %r641, 22;
	or.b32  	%r643, %r642, %r640;
	cvt.u64.u32 	%rd41, %r643;
	add.s64 	%rd5, %rd41, %rd40;
	shl.b64 	%rd42, %rd5, 2;
	add.s64 	%rd43, %rd3, %rd42;
	ld.global.u32 	%r644, [%rd43];
	ld.global.u32 	%r645, [%rd43+128];
	ld.global.u32 	%r646, [%rd43+256];
	ld.global.u32 	%r647, [%rd43+384];
	ld.global.u32 	%r648, [%rd43+512];
	ld.global.u32 	%r649, [%rd43+640];
	ld.global.u32 	%r650, [%rd43+768];
	ld.global.u32 	%r651, [%rd43+896];
	ld.global.u32 	%r652, [%rd43+1024];
	ld.global.u32 	%r653, [%rd43+1152];
	ld.global.u32 	%r654, [%rd43+1280];
	ld.global.u32 	%r655, [%rd43+1408];
	ld.global.u32 	%r656, [%rd43+1536];
	ld.global.u32 	%r657, [%rd43+1664];
	ld.global.u32 	%r658, [%rd43+1792];
	ld.global.u32 	%r659, [%rd43+1920];
	ld.global.u32 	%r660, [%rd43+2048];
	ld.global.u32 	%r661, [%rd43+2176];
	ld.global.u32 	%r662, [%rd43+2304];
	ld.global.u32 	%r663, [%rd43+2432];
	ld.global.u32 	%r664, [%rd43+2560];
	ld.global.u32 	%r665, [%rd43+2688];
	// begin inline asm
	mov.u32 %r639, %laneid;
	// end inline asm
	shr.u32 	%r9, %r7, 5;
	mad.lo.s32 	%r666, %r9, 704, %r639;
	shl.b32 	%r667, %r666, 2;
	mov.u32 	%r668, _ZZN3cub18CUB_300001_SM_10006detail4scan16DeviceScanKernelINS2_10policy_hubIiiijN4cuda3std3__44plusIvEEE10Policy1000EN6thrust24THRUST_300001_SM_1000_NS6detail15normal_iteratorINSD_10device_ptrIiEEEESI_NS0_13ScanTileStateIiLb1EEES9_NS1_10InputValueIiPiEEjiLb0EiEEvT0_T1_T2_iT3_T4_T5_E12temp_storage;
	add.s32 	%r10, %r668, %r667;
	st.shared.u32 	[%r10], %r644;
	st.shared.u32 	[%r10+128], %r645;
	st.shared.u32 	[%r10+256], %r646;
	st.shared.u32 	[%r10+384], %r647;
	st.shared.u32 	[%r10+512], %r648;
	st.shared.u32 	[%r10+640], %r649;
	st.shared.u32 	[%r10+768], %r650;
	st.shared.u32 	[%r10+896], %r651;
	st.shared.u32 	[%r10+1024], %r652;
	st.shared.u32 	[%r10+1152], %r653;
	st.shared.u32 	[%r10+1280], %r654;
	st.shared.u32 	[%r10+1408], %r655;
	st.shared.u32 	[%r10+1536], %r656;
	st.shared.u32 	[%r10+1664], %r657;
	st.shared.u32 	[%r10+1792], %r658;
	st.shared.u32 	[%r10+1920], %r659;
	st.shared.u32 	[%r10+2048], %r660;
	st.shared.u32 	[%r10+2176], %r661;
	st.shared.u32 	[%r10+2304], %r662;
	st.shared.u32 	[%r10+2432], %r663;
	st.shared.u32 	[%r10+2560], %r664;
	st.shared.u32 	[%r10+2688], %r665;
	bar.warp.sync 	-1;
	mad.lo.s32 	%r11, %r639, 84, %r10;
	ld.shared.v2.u32 	{%r12, %r13}, [%r11];
	ld.shared.v2.u32 	{%r14, %r15}, [%r11+8];
	ld.shared.v2.u32 	{%r16, %r17}, [%r11+16];
	ld.shared.v2.u32 	{%r18, %r19}, [%r11+24];
	ld.shared.v2.u32 	{%r20, %r21}, [%r11+32];
	ld.shared.v2.u32 	{%r22, %r23}, [%r11+40];
	ld.shared.v2.u32 	{%r24, %r25}, [%r11+48];
	ld.shared.v2.u32 	{%r26, %r27}, [%r11+56];
	ld.shared.v2.u32 	{%r28, %r29}, [%r11+64];
	ld.shared.v2.u32 	{%r30, %r31}, [%r11+72];
	ld.shared.v2.u32 	{%r32, %r33}, [%r11+80];
	bar.sync 	0;
	setp.ne.s32 	%p104, %r998, 0;
	@%p104 bra 	$L__BB4_9;
	add.s32 	%r890, %r13, %r12;
	add.s32 	%r891, %r14, %r890;
	add.s32 	%r892, %r15, %r891;
	add.s32 	%r893, %r16, %r892;
	add.s32 	%r894, %r17, %r893;
	add.s32 	%r895, %r18, %r894;
	add.s32 	%r896, %r19, %r895;
	add.s32 	%r897, %r20, %r896;
	add.s32 	%r898, %r21, %r897;
	add.s32 	%r899, %r22, %r898;
	add.s32 	%r900, %r23, %r899;
	add.s32 	%r901, %r24, %r900;
	add.s32 	%r902, %r25, %r901;
	add.s32 	%r903, %r26, %r902;
	add.s32 	%r904, %r27, %r903;
	add.s32 	%r905, %r28, %r904;
	add.s32 	%r906, %r29, %r905;
	add.s32 	%r907, %r30, %r906;
	add.s32 	%r908, %r31, %r907;
	add.s32 	%r909, %r32, %r908;
	add.s32 	%r864, %r33, %r909;
	mov.b32 	%r862, 1;
	mov.b32 	%r887, 0;
	mov.b32 	%r889, -1;
	// begin inline asm
	{  .reg .s32 r0;  .reg .pred p;  shfl.sync.up.b32 r0|p, %r864, %r862, %r887, %r889;  @p add.s32 r0, r0, %r864;  mov.s32 %r860, r0;}
	// end inline asm
	mov.b32 	%r868, 2;
	// begin inline asm
	{  .reg .s32 r0;  .reg .pred p;  shfl.sync.up.b32 r0|p, %r860, %r868, %r887, %r889;  @p add.s32 r0, r0, %r860;  mov.s32 %r866, r0;}
	// end inline asm
	mov.b32 	%r874, 4;
	// begin inline asm
	{  .reg .s32 r0;  .reg .pred p;  shfl.sync.up.b32 r0|p, %r866, %r874, %r887, %r889;  @p add.s32 r0, r0, %r866;  mov.s32 %r872, r0;}
	// end inline asm
	mov.b32 	%r880, 8;
	// begin inline asm
	{  .reg .s32 r0;  .reg .pred p;  shfl.sync.up.b32 r0|p, %r872, %r880, %r887, %r889;  @p add.s32 r0, r0, %r872;  mov.s32 %r878, r0;}
	// end inline asm
	mov.b32 	%r886, 16;
	// begin inline asm
	{  .reg .s32 r0;  .reg .pred p;  shfl.sync.up.b32 r0|p, %r878, %r886, %r887, %r889;  @p add.s32 r0, r0, %r878;  mov.s32 %r884, r0;}
	// end inline asm
	setp.ne.s32 	%p146, %r639, 31;
	@%p146 bra 	$L__BB4_7;
	shl.b32 	%r910, %r9, 2;
	add.s32 	%r912, %r668, %r910;
	st.shared.u32 	[%r912+16], %r884;
$L__BB4_7:
	bar.sync 	0;
	ld.shared.v4.u32 	{%r913, %r914, %r915, %r916}, [_ZZN3cub18CUB_300001_SM_10006detail4scan16DeviceScanKernelINS2_10policy_hubIiiijN4cuda3std3__44plusIvEEE10Policy1000EN6thrust24THRUST_300001_SM_1000_NS6detail15normal_iteratorINSD_10device_ptrIiEEEESI_NS0_13ScanTileStateIiLb1EEES9_NS1_10InputValueIiPiEEjiLb0EiEEvT0_T1_T2_iT3_T4_T5_E12temp_storage+16];
	add.s32 	%r917, %r914, %r913;
	setp.eq.s32 	%p147, %r9, 2;
	selp.b32 	%r918, %r917, %r913, %p147;
	add.s32 	%r919, %r917, %r915;
	setp.eq.s32 	%p148, %r9, 3;
	selp.b32 	%r920, %r919, %r918, %p148;
	add.s32 	%r921, %r919, %r916;
	setp.eq.s32 	%p149, %r9, 4;
	selp.b32 	%r922, %r921, %r920, %p149;
	ld.shared.v4.u32 	{%r923, %r924, %r925, %r926}, [_ZZN3cub18CUB_300001_SM_10006detail4scan16DeviceScanKernelINS2_10policy_hubIiiijN4cuda3std3__44plusIvEEE10Policy1000EN6thrust24THRUST_300001_SM_1000_NS6detail15normal_iteratorINSD_10device_ptrIiEEEESI_NS0_13ScanTileStateIiLb1EEES9_NS1_10InputValueIiPiEEjiLb0EiEEvT0_T1_T2_iT3_T4_T5_E12temp_storage+32];
	add.s32 	%r927, %r921, %r923;
	setp.eq.s32 	%p150, %r9, 5;
	selp.b32 	%r928, %r927, %r922, %p150;
	add.s32 	%r929, %r927, %r924;
	setp.eq.s32 	%p151, %r9, 6;
	selp.b32 	%r930, %r929, %r928, %p151;
	add.s32 	%r931, %r929, %r925;
	setp.eq.s32 	%p152, %r9, 7;
	selp.b32 	%r932, %r931, %r930, %p152;
	add.s32 	%r933, %r931, %r926;
	setp.eq.s32 	%p153, %r9, 8;
	selp.b32 	%r934, %r933, %r932, %p153;
	ld.shared.v4.u32 	{%r935, %r936, %r937, %r938}, [_ZZN3cub18CUB_300001_SM_10006detail4scan16DeviceScanKernelINS2_10policy_hubIiiijN4cuda3std3__44plusIvEEE10Policy1000EN6thrust24THRUST_300001_SM_1000_NS6detail15normal_iteratorINSD_10device_ptrIiEEEESI_NS0_13ScanTileStateIiLb1EEES9_NS1_10InputValueIiPiEEjiLb0EiEEvT0_T1_T2_iT3_T4_T5_E12temp_storage+48];
	add.s32 	%r939, %r933, %r935;
	setp.eq.s32 	%p154, %r9, 9;
	selp.b32 	%r940, %r939, %r934, %p154;
	add.s32 	%r941, %r939, %r936;
	setp.eq.s32 	%p155, %r9, 10;
	selp.b32 	%r942, %r941, %r940, %p155;
	add.s32 	%r943, %r941, %r937;
	setp.eq.s32 	%p156, %r9, 11;
	selp.b32 	%r944, %r943, %r942, %p156;
	setp.lt.u32 	%p157, %r7, 32;
	selp.b32 	%r945, 0, %r944, %p157;
	setp.eq.s32 	%p158, %r639, 0;
	sub.s32 	%r946, %r884, %r864;
	selp.b32 	%r947, 0, %r946, %p158;
	add.s32 	%r948, %r947, %r997;
	add.s32 	%r1012, %r948, %r945;
	add.s32 	%r949, %r938, %r997;
	add.s32 	%r37, %r949, %r943;
	setp.ne.s32 	%p159, %r7, 0;
	@%p159 bra 	$L__BB4_28;
	add.s64 	%rd55, %rd16, 256;
	mov.b32 	%r950, 101;
	// begin inline asm
	st.relaxed.gpu.v2.u32 [%rd55], {%r950, %r37};
	// end inline asm
	bra.uni 	$L__BB4_28;
$L__BB4_9:
	add.s32 	%r699, %r13, %r12;
	add.s32 	%r700, %r14, %r699;
	add.s32 	%r701, %r15, %r700;
	add.s32 	%r702, %r16, %r701;
	add.s32 	%r703, %r17, %r702;
	add.s32 	%r704, %r18, %r703;
	add.s32 	%r705, %r19, %r704;
	add.s32 	%r706, %r20, %r705;
	add.s32 	%r707, %r21, %r706;
	add.s32 	%r708, %r22, %r707;
	add.s32 	%r709, %r23, %r708;
	add.s32 	%r710, %r24, %r709;
	add.s32 	%r711, %r25, %r710;
	add.s32 	%r712, %r26, %r711;
	add.s32 	%r713, %r27, %r712;
	add.s32 	%r714, %r28, %r713;
	add.s32 	%r715, %r29, %r714;
	add.s32 	%r716, %r30, %r715;
	add.s32 	%r717, %r31, %r716;
	add.s32 	%r718, %r32, %r717;
	add.s32 	%r673, %r33, %r718;
	mov.b32 	%r671, 1;
	mov.b32 	%r696, 0;
	mov.b32 	%r698, -1;
	// begin inline asm
	{  .reg .s32 r0;  .reg .pred p;  shfl.sync.up.b32 r0|p, %r673, %r671, %r696, %r698;  @p add.s32 r0, r0, %r673;  mov.s32 %r669, r0;}
	// end inline asm
	mov.b32 	%r677, 2;
	// begin inline asm
	{  .reg .s32 r0;  .reg .pred p;  shfl.sync.up.b32 r0|p, %r669, %r677, %r696, %r698;  @p add.s32 r0, r0, %r669;  mov.s32 %r675, r0;}
	// end inline asm
	mov.b32 	%r683, 4;
	// begin inline asm
	{  .reg .s32 r0;  .reg .pred p;  shfl.sync.up.b32 r0|p, %r675, %r683, %r696, %r698;  @p add.s32 r0, r0, %r675;  mov.s32 %r681, r0;}
	// end inline asm
	mov.b32 	%r689, 8;
	// begin inline asm
	{  .reg .s32 r0;  .reg .pred p;  shfl.sync.up.b32 r0|p, %r681, %r689, %r696, %r698;  @p add.s32 r0, r0, %r681;  mov.s32 %r687, r0;}
	// end inline asm
	mov.b32 	%r695, 16;
	// begin inline asm
	{  .reg .s32 r0;  .reg .pred p;  shfl.sync.up.b32 r0|p, %r687, %r695, %r696, %r698;  @p add.s32 r0, r0, %r687;  mov.s32 %r693, r0;}
	// end inline asm
	setp.ne.s32 	%p105, %r639, 31;
	@%p105 bra 	$L__BB4_11;
	shl.b32 	%r719, %r9, 2;
	add.s32 	%r721, %r668, %r719;
	st.shared.u32 	[%r721+16], %r693;
$L__BB4_11:
	sub.s32 	%r722, %r693, %r673;
	bar.sync 	0;
	ld.shared.v4.u32 	{%r723, %r724, %r725, %r726}, [_ZZN3cub18CUB_300001_SM_10006detail4scan16DeviceScanKernelINS2_10policy_hubIiiijN4cuda3std3__44plusIvEEE10Policy1000EN6thrust24THRUST_300001_SM_1000_NS6detail15normal_iteratorINSD_10device_ptrIiEEEESI_NS0_13ScanTileStateIiLb1EEES9_NS1_10InputValueIiPiEEjiLb0EiEEvT0_T1_T2_iT3_T4_T5_E12temp_storage+16];
	add.s32 	%r727, %r724, %r723;
	setp.eq.s32 	%p106, %r9, 2;
	selp.b32 	%r728, %r727, %r723, %p106;
	add.s32 	%r729, %r727, %r725;
	setp.eq.s32 	%p107, %r9, 3;
	selp.b32 	%r730, %r729, %r728, %p107;
	add.s32 	%r731, %r729, %r726;
	setp.eq.s32 	%p108, %r9, 4;
	selp.b32 	%r732, %r731, %r730, %p108;
	ld.shared.v4.u32 	{%r733, %r734, %r735, %r736}, [_ZZN3cub18CUB_300001_SM_10006detail4scan16DeviceScanKernelINS2_10policy_hubIiiijN4cuda3std3__44plusIvEEE10Policy1000EN6thrust24THRUST_300001_SM_1000_NS6detail15normal_iteratorINSD_10device_ptrIiEEEESI_NS0_13ScanTileStateIiLb1EEES9_NS1_10InputValueIiPiEEjiLb0EiEEvT0_T1_T2_iT3_T4_T5_E12temp_storage+32];
	add.s32 	%r737, %r731, %r733;
	setp.eq.s32 	%p109, %r9, 5;
	selp.b32 	%r738, %r737, %r732, %p109;
	add.s32 	%r739, %r737, %r734;
	setp.eq.s32 	%p110, %r9, 6;
	selp.b32 	%r740, %r739, %r738, %p110;
	add.s32 	%r741, %r739, %r735;
	setp.eq.s32 	%p111, %r9, 7;
	selp.b32 	%r742, %r741, %r740, %p111;
	add.s32 	%r743, %r741, %r736;
	setp.eq.s32 	%p112, %r9, 8;
	selp.b32 	%r744, %r743, %r742, %p112;
	ld.shared.v4.u32 	{%r745, %r746, %r747, %r748}, [_ZZN3cub18CUB_300001_SM_10006detail4scan16DeviceScanKernelINS2_10policy_hubIiiijN4cuda3std3__44plusIvEEE10Policy1000EN6thrust24THRUST_300001_SM_1000_NS6detail15normal_iteratorINSD_10device_ptrIiEEEESI_NS0_13ScanTileStateIiLb1EEES9_NS1_10InputValueIiPiEEjiLb0EiEEvT0_T1_T2_iT3_T4_T5_E12temp_storage+48];
	add.s32 	%r749, %r743, %r745;
	setp.eq.s32 	%p113, %r9, 9;
	selp.b32 	%r750, %r749, %r744, %p113;
	add.s32 	%r751, %r749, %r746;
	setp.eq.s32 	%p114, %r9, 10;
	selp.b32 	%r752, %r751, %r750, %p114;
	add.s32 	%r753, %r751, %r747;
	setp.eq.s32 	%p115, %r9, 11;
	selp.b32 	%r754, %r753, %r752, %p115;
	add.s32 	%r40, %r753, %r748;
	setp.gt.u32 	%p116, %r7, 31;
	setp.lt.u32 	%p117, %r7, 32;
	setp.eq.s32 	%p118, %r639, 0;
	selp.b32 	%r755, 0, %r722, %p118;
	add.s32 	%r1011, %r754, %r755;
	selp.b32 	%r42, %r722, %r1011, %p117;
	@%p116 bra 	$L__BB4_27;
	setp.ne.s32 	%p119, %r7, 0;
	mul.wide.s32 	%rd44, %r998, 8;
	add.s64 	%rd6, %rd16, %rd44;
	@%p119 bra 	$L__BB4_14;
	st.shared.u32 	[_ZZN3cub18CUB_300001_SM_10006detail4scan16DeviceScanKernelINS2_10policy_hubIiiijN4cuda3std3__44plusIvEEE10Policy1000EN6thrust24THRUST_300001_SM_1000_NS6detail15normal_iteratorINSD_10device_ptrIiEEEESI_NS0_13ScanTileStateIiLb1EEES9_NS1_10InputValueIiPiEEjiLb0EiEEvT0_T1_T2_iT3_T4_T5_E12temp_storage+12], %r40;
	add.s64 	%rd45, %rd6, 256;
	mov.b32 	%r756, 100;
	// begin inline asm
	st.relaxed.gpu.v2.u32 [%rd45], {%r756, %r40};
	// end inline asm
$L__BB4_14:
	not.b32 	%r762, %r7;
	add.s32 	%r1006, %r998, %r762;
	mov.b32 	%r758, 830;
	// begin inline asm
	nanosleep.u32 %r758;
	// end inline asm
	mul.wide.s32 	%rd47, %r1006, 8;
	add.s64 	%rd48, %rd16, %rd47;
	add.s64 	%rd46, %rd48, 256;
	// begin inline asm
	ld.relaxed.gpu.v2.u32 {%r1008, %r1000}, [%rd46];
	// end inline asm
	mov.b32 	%r1001, 952;
$L__BB4_15:
	setp.eq.s32 	%p120, %r1008, 99;
	mov.b32 	%r763, -1;
	vote.sync.any.pred 	%p121, %p120, %r763;
	not.pred 	%p122, %p121;
	@%p122 bra 	$L__BB4_17;
	mul.lo.s32 	%r858, %r998, 16807;
	and.b32  	%r998, %r858, 2147483647;
	add.s32 	%r859, %r1001, 1;
	rem.u32 	%r855, %r998, %r859;
	// begin inline asm
	nanosleep.u32 %r855;
	// end inline asm
	shr.u32 	%r1001, %r1001, 1;
	// begin inline asm
	ld.relaxed.gpu.v2.u32 {%r1008, %r1000}, [%rd46];
	// end inline asm
	bra.uni 	$L__BB4_15;
$L__BB4_17:
	setp.eq.s32 	%p123, %r1008, 101;
	mov.b32 	%r790, -1;
	vote.sync.ballot.b32 	%r792, %p123, %r790;
	// begin inline asm
	mov.u32 %r765, %lanemask_ge;
	// end inline asm
	and.b32  	%r793, %r792, %r765;
	or.b32  	%r794, %r793, -2147483648;
	add.s32 	%r795, %r794, -1;
	not.b32 	%r796, %r794;
	and.b32  	%r797, %r796, %r795;
	popc.b32 	%r769, %r797;
	mov.b32 	%r768, 1;
	// begin inline asm
	shfl.sync.down.b32 %r766, %r1000, %r768, %r769, %r790;
	// end inline asm
	setp.lt.s32 	%p125, %r639, %r769;
	selp.b32 	%r798, %r766, 0, %p125;
	add.s32 	%r772, %r798, %r1000;
	mov.b32 	%r773, 2;
	// begin inline asm
	shfl.sync.down.b32 %r771, %r772, %r773, %r769, %r790;
	// end inline asm
	add.s32 	%r57, %r639, 2;
	setp.gt.s32 	%p126, %r57, %r769;
	selp.b32 	%r799, 0, %r771, %p126;
	add.s32 	%r777, %r772, %r799;
	mov.b32 	%r778, 4;
	// begin inline asm
	shfl.sync.down.b32 %r776, %r777, %r778, %r769, %r790;
	// end inline asm
	add.s32 	%r58, %r639, 4;
	setp.gt.s32 	%p127, %r58, %r769;
	selp.b32 	%r800, 0, %r776, %p127;
	add.s32 	%r782, %r777, %r800;
	mov.b32 	%r783, 8;
	// begin inline asm
	shfl.sync.down.b32 %r781, %r782, %r783, %r769, %r790;
	// end inline asm
	add.s32 	%r59, %r639, 8;
	setp.gt.s32 	%p128, %r59, %r769;
	selp.b32 	%r801, 0, %r781, %p128;
	add.s32 	%r787, %r782, %r801;
	mov.b32 	%r788, 16;
	// begin inline asm
	shfl.sync.down.b32 %r786, %r787, %r788, %r769, %r790;
	// end inline asm
	add.s32 	%r60, %r639, 16;
	setp.gt.s32 	%p129, %r60, %r769;
	selp.b32 	%r802, 0, %r786, %p129;
	add.s32 	%r1005, %r787, %r802;
	add.s64 	%rd8, %rd16, 256;
	mov.b32 	%r1002, 952;
$L__BB4_18:
	setp.ne.s32 	%p130, %r1008, 101;
	mov.b32 	%r803, -1;
	vote.sync.all.pred 	%p131, %p130, %r803;
	not.pred 	%p132, %p131;
	@%p132 bra 	$L__BB4_23;
	shr.u32 	%r1002, %r1002, 1;
	mul.wide.s32 	%rd51, %r1006, 8;
	add.s64 	%rd52, %rd8, %rd51;
	add.s64 	%rd50, %rd52, -256;
	// begin inline asm
	ld.relaxed.gpu.v2.u32 {%r1008, %r1009}, [%rd50];
	// end inline asm
	mov.u32 	%r1010, %r1002;
$L__BB4_20:
	setp.eq.s32 	%p136, %r1008, 99;
	mov.b32 	%r811, -1;
	vote.sync.any.pred 	%p137, %p136, %r811;
	not.pred 	%p138, %p137;
	@%p138 bra 	$L__BB4_22;
	mul.lo.s32 	%r853, %r998, 16807;
	and.b32  	%r998, %r853, 2147483647;
	add.s32 	%r854, %r1010, 1;
	rem.u32 	%r850, %r998, %r854;
	// begin inline asm
	nanosleep.u32 %r850;
	// end inline asm
	shr.u32 	%r1010, %r1010, 1;
	// begin inline asm
	ld.relaxed.gpu.v2.u32 {%r1008, %r1009}, [%rd50];
	// end inline asm
	bra.uni 	$L__BB4_20;
$L__BB4_22:
	setp.eq.s32 	%p139, %r1008, 101;
	mov.b32 	%r837, -1;
	vote.sync.ballot.b32 	%r838, %p139, %r837;
	and.b32  	%r839, %r838, %r765;
	or.b32  	%r840, %r839, -2147483648;
	add.s32 	%r841, %r840, -1;
	not.b32 	%r842, %r840;
	and.b32  	%r843, %r842, %r841;
	popc.b32 	%r816, %r843;
	mov.b32 	%r815, 1;
	// begin inline asm
	shfl.sync.down.b32 %r813, %r1009, %r815, %r816, %r837;
	// end inline asm
	setp.lt.s32 	%p141, %r639, %r816;
	selp.b32 	%r844, %r813, 0, %p141;
	add.s32 	%r819, %r844, %r1009;
	mov.b32 	%r820, 2;
	// begin inline asm
	shfl.sync.down.b32 %r818, %r819, %r820, %r816, %r837;
	// end inline asm
	setp.gt.s32 	%p142, %r57, %r816;
	selp.b32 	%r845, 0, %r818, %p142;
	add.s32 	%r824, %r819, %r845;
	mov.b32 	%r825, 4;
	// begin inline asm
	shfl.sync.down.b32 %r823, %r824, %r825, %r816, %r837;
	// end inline asm
	setp.gt.s32 	%p143, %r58, %r816;
	selp.b32 	%r846, 0, %r823, %p143;
	add.s32 	%r829, %r824, %r846;
	mov.b32 	%r830, 8;
	// begin inline asm
	shfl.sync.down.b32 %r828, %r829, %r830, %r816, %r837;
	// end inline asm
	setp.gt.s32 	%p144, %r59, %r816;
	selp.b32 	%r847, 0, %r828, %p144;
	add.s32 	%r834, %r829, %r847;
	mov.b32 	%r835, 16;
	// begin inline asm
	shfl.sync.down.b32 %r833, %r834, %r835, %r816, %r837;
	// end inline asm
	setp.gt.s32 	%p145, %r60, %r816;
	selp.b32 	%r848, 0, %r833, %p145;
	add.s32 	%r849, %r848, %r1005;
	add.s32 	%r1005, %r849, %r834;
	add.s32 	%r1006, %r1006, -32;
	bra.uni 	$L__BB4_18;
$L__BB4_23:
	@%p119 bra 	$L__BB4_25;
	add.s32 	%r806, %r1005, %r40;
	add.s64 	%rd49, %rd6, 256;
	mov.b32 	%r805, 101;
	// begin inline asm
	st.relaxed.gpu.v2.u32 [%rd49], {%r805, %r806};
	// end inline asm
	st.shared.u32 	[_ZZN3cub18CUB_300001_SM_10006detail4scan16DeviceScanKernelINS2_10policy_hubIiiijN4cuda3std3__44plusIvEEE10Policy1000EN6thrust24THRUST_300001_SM_1000_NS6detail15normal_iteratorINSD_10device_ptrIiEEEESI_NS0_13ScanTileStateIiLb1EEES9_NS1_10InputValueIiPiEEjiLb0EiEEvT0_T1_T2_iT3_T4_T5_E12temp_storage+4], %r1005;
	st.shared.u32 	[_ZZN3cub18CUB_300001_SM_10006detail4scan16DeviceScanKernelINS2_10policy_hubIiiijN4cuda3std3__44plusIvEEE10Policy1000EN6thrust24THRUST_300001_SM_1000_NS6detail15normal_iteratorINSD_10device_ptrIiEEEESI_NS0_13ScanTileStateIiLb1EEES9_NS1_10InputValueIiPiEEjiLb0EiEEvT0_T1_T2_iT3_T4_T5_E12temp_storage+8], %r806;
$L__BB4_25:
	setp.ne.s32 	%p134, %r639, 0;
	mov.u32 	%r1011, %r42;
	@%p134 bra 	$L__BB4_27;
	st.shared.u32 	[_ZZN3cub18CUB_300001_SM_10006detail4scan16DeviceScanKernelINS2_10policy_hubIiiijN4cuda3std3__44plusIvEEE10Policy1000EN6thrust24THRUST_300001_SM_1000_NS6detail15normal_iteratorINSD_10device_ptrIiEEEESI_NS0_13ScanTileStateIiLb1EEES9_NS1_10InputValueIiPiEEjiLb0EiEEvT0_T1_T2_iT3_T4_T5_E12temp_storage+76], %r1005;
	mov.u32 	%r1011, %r1005;
$L__BB4_27:
	bar.sync 	0;
	setp.eq.s32 	%p135, %r7, 0;
	ld.shared.u32 	%r807, [_ZZN3cub18CUB_300001_SM_10006detail4scan16DeviceScanKernelINS2_10policy_hubIiiijN4cuda3std3__44plusIvEEE10Policy1000EN6thrust24THRUST_300001_SM_1000_NS6detail15normal_iteratorINSD_10device_ptrIiEEEESI_NS0_13ScanTileStateIiLb1EEES9_NS1_10InputValueIiPiEEjiLb0EiEEvT0_T1_T2_iT3_T4_T5_E12temp_storage+76];
	selp.b32 	%r808, 0, %r807, %p135;
	add.s32 	%r1012, %r808, %r1011;
$L__BB4_28:
	add.s32 	%r952, %r1012, %r12;
	add.s32 	%r953, %r13, %r952;
	add.s32 	%r954, %r14, %r953;
	add.s32 	%r955, %r15, %r954;
	add.s32 	%r956, %r16, %r955;
	add.s32 	%r957, %r17, %r956;
	add.s32 	%r958, %r18, %r957;
	add.s32 	%r959, %r19, %r958;
	add.s32 	%r960, %r20, %r959;
	add.s32 	%r961, %r21, %r960;
	add.s32 	%r962, %r22, %r961;
	add.s32 	%r963, %r23, %r962;
	add.s32 	%r964, %r24, %r963;
	add.s32 	%r965, %r25, %r964;
	add.s32 	%r966, %r26, %r965;
	add.s32 	%r967, %r27, %r966;
	add.s32 	%r968, %r28, %r967;
	add.s32 	%r969, %r29, %r968;
	add.s32 	%r970, %r30, %r969;
	add.s32 	%r971, %r31, %r970;
	add.s32 	%r972, %r32, %r971;
	bar.sync 	0;
	st.shared.v2.u32 	[%r11], {%r1012, %r952};
	st.shared.v2.u32 	[%r11+8], {%r953, %r954};
	st.shared.v2.u32 	[%r11+16], {%r955, %r956};
	st.shared.v2.u32 	[%r11+24], {%r957, %r958};
	st.shared.v2.u32 	[%r11+32], {%r959, %r960};
	st.shared.v2.u32 	[%r11+40], {%r961, %r962};
	st.shared.v2.u32 	[%r11+48], {%r963, %r964};
	st.shared.v2.u32 	[%r11+56], {%r965, %r966};
	st.shared.v2.u32 	[%r11+64], {%r967, %r968};
	st.shared.v2.u32 	[%r11+72], {%r969, %r970};
	st.shared.v2.u32 	[%r11+80], {%r971, %r972};
	bar.warp.sync 	-1;
	ld.shared.u32 	%r973, [%r10];
	ld.shared.u32 	%r974, [%r10+128];
	ld.shared.u32 	%r975, [%r10+256];
	ld.shared.u32 	%r976, [%r10+384];
	ld.shared.u32 	%r977, [%r10+512];
	ld.shared.u32 	%r978, [%r10+640];
	ld.shared.u32 	%r979, [%r10+768];
	ld.shared.u32 	%r980, [%r10+896];
	ld.shared.u32 	%r981, [%r10+1024];
	ld.shared.u32 	%r982, [%r10+1152];
	ld.shared.u32 	%r983, [%r10+1280];
	ld.shared.u32 	%r984, [%r10+1408];
	ld.shared.u32 	%r985, [%r10+1536];
	ld.shared.u32 	%r986, [%r10+1664];
	ld.shared.u32 	%r987, [%r10+1792];
	ld.shared.u32 	%r988, [%r10+1920];
	ld.shared.u32 	%r989, [%r10+2048];
	ld.shared.u32 	%r990, [%r10+2176];
	ld.shared.u32 	%r991, [%r10+2304];
	ld.shared.u32 	%r992, [%r10+2432];
	ld.shared.u32 	%r993, [%r10+2560];
	ld.shared.u32 	%r994, [%r10+2688];
	add.s64 	%rd57, %rd4, %rd42;
	st.global.u32 	[%rd57], %r973;
	st.global.u32 	[%rd57+128], %r974;
	st.global.u32 	[%rd57+256], %r975;
	st.global.u32 	[%rd57+384], %r976;
	st.global.u32 	[%rd57+512], %r977;
	st.global.u32 	[%rd57+640], %r978;
	st.global.u32 	[%rd57+768], %r979;
	st.global.u32 	[%rd57+896], %r980;
	st.global.u32 	[%rd57+1024], %r981;
	st.global.u32 	[%rd57+1152], %r982;
	st.global.u32 	[%rd57+1280], %r983;
	st.global.u32 	[%rd57+1408], %r984;
	st.global.u32 	[%rd57+1536], %r985;
	st.global.u32 	[%rd57+1664], %r986;
	st.global.u32 	[%rd57+1792], %r987;
	st.global.u32 	[%rd57+1920], %r988;
	st.global.u32 	[%rd57+2048], %r989;
	st.global.u32 	[%rd57+2176], %r990;
	st.global.u32 	[%rd57+2304], %r991;
	st.global.u32 	[%rd57+2432], %r992;
	st.global.u32 	[%rd57+2560], %r993;
	st.global.u32 	[%rd57+2688], %r994;
	bra.uni 	$L__BB4_143;
$L__BB4_29:
	setp.eq.s32 	%p3, %r6, 0;
	@%p3 bra 	$L__BB4_143;
	mul.wide.u32 	%rd18, %r5, 4;
	add.s64 	%rd19, %rd3, %rd18;
	mov.u32 	%r85, %tid.x;
	ld.global.u32 	%r1034, [%rd19];
	and.b32  	%r242, %r85, 31;
	and.b32  	%r243, %r85, 992;
	mul.lo.s32 	%r244, %r243, 22;
	or.b32  	%r87, %r244, %r242;
	setp.ge.u32 	%p4, %r87, %r6;
	shl.b32 	%r245, %r87, 2;
	cvt.u64.u32 	%rd20, %r245;
	add.s64 	%rd10, %rd19, %rd20;
	mov.u32 	%r1013, %r1034;
	@%p4 bra 	$L__BB4_32;
	ld.global.u32 	%r1013, [%rd10];
$L__BB4_32:
	add.s32 	%r90, %r87, 32;
	setp.ge.u32 	%p5, %r90, %r6;
	mov.u32 	%r1014, %r1034;
	@%p5 bra 	$L__BB4_34;
	ld.global.u32 	%r1014, [%rd10+128];
$L__BB4_34:
	add.s32 	%r93, %r87, 64;
	setp.ge.u32 	%p6, %r93, %r6;
	mov.u32 	%r1015, %r1034;
	@%p6 bra 	$L__BB4_36;
	ld.global.u32 	%r1015, [%rd10+256];
$L__BB4_36:
	add.s32 	%r96, %r87, 96;
	setp.ge.u32 	%p7, %r96, %r6;
	mov.u32 	%r1016, %r1034;
	@%p7 bra 	$L__BB4_38;
	ld.global.u32 	%r1016, [%rd10+384];
$L__BB4_38:
	add.s32 	%r246, %r87, 128;
	setp.ge.u32 	%p8, %r246, %r6;
	mov.u32 	%r1017, %r1034;
	@%p8 bra 	$L__BB4_40;
	ld.global.u32 	%r1017, [%rd10+512];
$L__BB4_40:
	add.s32 	%r247, %r87, 160;
	setp.ge.u32 	%p9, %r247, %r6;
	mov.u32 	%r1018, %r1034;
	@%p9 bra 	$L__BB4_42;
	ld.global.u32 	%r1018, [%rd10+640];
$L__BB4_42:
	add.s32 	%r248, %r87, 192;
	setp.ge.u32 	%p10, %r248, %r6;
	mov.u32 	%r1019, %r1034;
	@%p10 bra 	$L__BB4_44;
	ld.global.u32 	%r1019, [%rd10+768];
$L__BB4_44:
	add.s32 	%r249, %r87, 224;
	setp.ge.u32 	%p11, %r249, %r6;
	mov.u32 	%r1020, %r1034;
	@%p11 bra 	$L__BB4_46;
	ld.global.u32 	%r1020, [%rd10+896];
$L__BB4_46:
	add.s32 	%r250, %r87, 256;
	setp.ge.u32 	%p12, %r250, %r6;
	mov.u32 	%r1021, %r1034;
	@%p12 bra 	$L__BB4_48;
	ld.global.u32 	%r1021, [%rd10+1024];
$L__BB4_48:
	add.s32 	%r251, %r87, 288;
	setp.ge.u32 	%p13, %r251, %r6;
	mov.u32 	%r1022, %r1034;
	@%p13 bra 	$L__BB4_50;
	ld.global.u32 	%r1022, [%rd10+1152];
$L__BB4_50:
	add.s32 	%r111, %r87, 320;
	setp.ge.u32 	%p14, %r111, %r6;
	mov.u32 	%r1023, %r1034;
	@%p14 bra 	$L__BB4_52;
	ld.global.u32 	%r1023, [%rd10+1280];
$L__BB4_52:
	add.s32 	%r114, %r87, 352;
	setp.ge.u32 	%p15, %r114, %r6;
	mov.u32 	%r1024, %r1034;
	@%p15 bra 	$L__BB4_54;
	ld.global.u32 	%r1024, [%rd10+1408];
$L__BB4_54:
	add.s32 	%r117, %r87, 384;
	setp.ge.u32 	%p16, %r117, %r6;
	mov.u32 	%r1025, %r1034;
	@%p16 bra 	$L__BB4_56;
	ld.global.u32 	%r1025, [%rd10+1536];
$L__BB4_56:
	add.s32 	%r120, %r87, 416;
	setp.ge.u32 	%p17, %r120, %r6;
	mov.u32 	%r1026, %r1034;
	@%p17 bra 	$L__BB4_58;
	ld.global.u32 	%r1026, [%rd10+1664];
$L__BB4_58:
	add.s32 	%r252, %r87, 448;
	setp.ge.u32 	%p18, %r252, %r6;
	mov.u32 	%r1027, %r1034;
	@%p18 bra 	$L__BB4_60;
	ld.global.u32 	%r1027, [%rd10+1792];
$L__BB4_60:
	add.s32 	%r253, %r87, 480;
	setp.ge.u32 	%p19, %r253, %r6;
	mov.u32 	%r1028, %r1034;
	@%p19 bra 	$L__BB4_62;
	ld.global.u32 	%r1028, [%rd10+1920];
$L__BB4_62:
	add.s32 	%r254, %r87, 512;
	setp.ge.u32 	%p20, %r254, %r6;
	mov.u32 	%r1029, %r1034;
	@%p20 bra 	$L__BB4_64;
	ld.global.u32 	%r1029, [%rd10+2048];
$L__BB4_64:
	add.s32 	%r129, %r87, 544;
	setp.ge.u32 	%p21, %r129, %r6;
	mov.u32 	%r1030, %r1034;
	@%p21 bra 	$L__BB4_66;
	ld.global.u32 	%r1030, [%rd10+2176];
$L__BB4_66:
	add.s32 	%r132, %r87, 576;
	setp.ge.u32 	%p22, %r132, %r6;
	mov.u32 	%r1031, %r1034;
	@%p22 bra 	$L__BB4_68;
	ld.global.u32 	%r1031, [%rd10+2304];
$L__BB4_68:
	add.s32 	%r255, %r87, 608;
	setp.ge.u32 	%p23, %r255, %r6;
	mov.u32 	%r1032, %r1034;
	@%p23 bra 	$L__BB4_70;
	ld.global.u32 	%r1032, [%rd10+2432];
$L__BB4_70:
	add.s32 	%r256, %r87, 640;
	setp.ge.u32 	%p24, %r256, %r6;
	mov.u32 	%r1033, %r1034;
	@%p24 bra 	$L__BB4_72;
	ld.global.u32 	%r1033, [%rd10+2560];
$L__BB4_72:
	add.s32 	%r139, %r87, 672;
	setp.ge.u32 	%p25, %r139, %r6;
	@%p25 bra 	$L__BB4_74;
	ld.global.u32 	%r1034, [%rd10+2688];
$L__BB4_74:
	// begin inline asm
	mov.u32 %r257, %laneid;
	// end inline asm
	shr.u32 	%r143, %r85, 5;
	mad.lo.s32 	%r258, %r143, 704, %r257;
	shl.b32 	%r259, %r258, 2;
	mov.u32 	%r260, _ZZN3cub18CUB_300001_SM_10006detail4scan16DeviceScanKernelINS2_10policy_hubIiiijN4cuda3std3__44plusIvEEE10Policy1000EN6thrust24THRUST_300001_SM_1000_NS6detail15normal_iteratorINSD_10device_ptrIiEEEESI_NS0_13ScanTileStateIiLb1EEES9_NS1_10InputValueIiPiEEjiLb0EiEEvT0_T1_T2_iT3_T4_T5_E12temp_storage;
	add.s32 	%r144, %r260, %r259;
	st.shared.u32 	[%r144], %r1013;
	st.shared.u32 	[%r144+128], %r1014;
	st.shared.u32 	[%r144+256], %r1015;
	st.shared.u32 	[%r144+384], %r1016;
	st.shared.u32 	[%r144+512], %r1017;
	st.shared.u32 	[%r144+640], %r1018;
	st.shared.u32 	[%r144+768], %r1019;
	st.shared.u32 	[%r144+896], %r1020;
	st.shared.u32 	[%r144+1024], %r1021;
	st.shared.u32 	[%r144+1152], %r1022;
	st.shared.u32 	[%r144+1280], %r1023;
	st.shared.u32 	[%r144+1408], %r1024;
	st.shared.u32 	[%r144+1536], %r1025;
	st.shared.u32 	[%r144+1664], %r1026;
	st.shared.u32 	[%r144+1792], %r1027;
	st.shared.u32 	[%r144+1920], %r1028;
	st.shared.u32 	[%r144+2048], %r1029;
	st.shared.u32 	[%r144+2176], %r1030;
	st.shared.u32 	[%r144+2304], %r1031;
	st.shared.u32 	[%r144+2432], %r1032;
	st.shared.u32 	[%r144+2560], %r1033;
	st.shared.u32 	[%r144+2688], %r1034;
	bar.warp.sync 	-1;
	mad.lo.s32 	%r145, %r257, 84, %r144;
	ld.shared.v2.u32 	{%r146, %r147}, [%r145];
	ld.shared.v2.u32 	{%r148, %r149}, [%r145+8];
	ld.shared.v2.u32 	{%r150, %r151}, [%r145+16];
	ld.shared.v2.u32 	{%r152, %r153}, [%r145+24];
	ld.shared.v2.u32 	{%r154, %r155}, [%r145+32];
	ld.shared.v2.u32 	{%r156, %r157}, [%r145+40];
	ld.shared.v2.u32 	{%r158, %r159}, [%r145+48];
	ld.shared.v2.u32 	{%r160, %r161}, [%r145+56];
	ld.shared.v2.u32 	{%r162, %r163}, [%r145+64];
	ld.shared.v2.u32 	{%r164, %r165}, [%r145+72];
	ld.shared.v2.u32 	{%r166, %r167}, [%r145+80];
	bar.sync 	0;
	setp.ne.s32 	%p26, %r998, 0;
	@%p26 bra 	$L__BB4_78;
	add.s32 	%r490, %r147, %r146;
	add.s32 	%r491, %r148, %r490;
	add.s32 	%r492, %r149, %r491;
	add.s32 	%r493, %r150, %r492;
	add.s32 	%r494, %r151, %r493;
	add.s32 	%r495, %r152, %r494;
	add.s32 	%r496, %r153, %r495;
	add.s32 	%r497, %r154, %r496;
	add.s32 	%r498, %r155, %r497;
	add.s32 	%r499, %r156, %r498;
	add.s32 	%r500, %r157, %r499;
	add.s32 	%r501, %r158, %r500;
	add.s32 	%r502, %r159, %r501;
	add.s32 	%r503, %r160, %r502;
	add.s32 	%r504, %r161, %r503;
	add.s32 	%r505, %r162, %r504;
	add.s32 	%r506, %r163, %r505;
	add.s32 	%r507, %r164, %r506;
	add.s32 	%r508, %r165, %r507;
	add.s32 	%r509, %r166, %r508;
	add.s32 	%r464, %r167, %r509;
	mov.b32 	%r462, 1;
	mov.b32 	%r487, 0;
	mov.b32 	%r489, -1;
	// begin inline asm
	{  .reg .s32 r0;  .reg .pred p;  shfl.sync.up.b32 r0|p, %r464, %r462, %r487, %r489;  @p add.s32 r0, r0, %r464;  mov.s32 %r460, r0;}
	// end inline asm
	mov.b32 	%r468, 2;
	// begin inline asm
	{  .reg .s32 r0;  .reg .pred p;  shfl.sync.up.b32 r0|p, %r460, %r468, %r487, %r489;  @p add.s32 r0, r0, %r460;  mov.s32 %r466, r0;}
	// end inline asm
	mov.b32 	%r474, 4;
	// begin inline asm
	{  .reg .s32 r0;  .reg .pred p;  shfl.sync.up.b32 r0|p, %r466, %r474, %r487, %r489;  @p add.s32 r0, r0, %r466;  mov.s32 %r472, r0;}
	// end inline asm
	mov.b32 	%r480, 8;
	// begin inline asm
	{  .reg .s32 r0;  .reg .pred p;  shfl.sync.up.b32 r0|p, %r472, %r480, %r487, %r489;  @p add.s32 r0, r0, %r472;  mov.s32 %r478, r0;}
	// end inline asm
	mov.b32 	%r486, 16;
	// begin inline asm
	{  .reg .s32 r0;  .reg .pred p;  shfl.sync.up.b32 r0|p, %r478, %r486, %r487, %r489;  @p add.s32 r0, r0, %r478;  mov.s32 %r484, r0;}
	// end inline asm
	setp.ne.s32 	%p68, %r257, 31;
	@%p68 bra 	$L__BB4_77;
	shl.b32 	%r510, %r143, 2;
	mov.u32 	%r511, _ZZN3cub18CUB_300001_SM_10006detail4scan16DeviceScanKernelINS2_10policy_hubIiiijN4cuda3std3__44plusIvEEE10Policy1000EN6thrust24THRUST_300001_SM_1000_NS6detail15normal_iteratorINSD_10device_ptrIiEEEESI_NS0_13ScanTileStateIiLb1EEES9_NS1_10InputValueIiPiEEjiLb0EiEEvT0_T1_T2_iT3_T4_T5_E12temp_storage;
	add.s32 	%r512, %r511, %r510;
	st.shared.u32 	[%r512+16], %r484;
$L__BB4_77:
	bar.sync 	0;
	ld.shared.v4.u32 	{%r513, %r514, %r515, %r516}, [_ZZN3cub18CUB_300001_SM_10006detail4scan16DeviceScanKernelINS2_10policy_hubIiiijN4cuda3std3__44plusIvEEE10Policy1000EN6thrust24THRUST_300001_SM_1000_NS6detail15normal_iteratorINSD_10device_ptrIiEEEESI_NS0_13ScanTileStateIiLb1EEES9_NS1_10InputValueIiPiEEjiLb0EiEEvT0_T1_T2_iT3_T4_T5_E12temp_storage+16];
	add.s32 	%r517, %r514, %r513;
	setp.eq.s32 	%p69, %r143, 2;
	selp.b32 	%r518, %r517, %r513, %p69;
	add.s32 	%r519, %r517, %r515;
	setp.eq.s32 	%p70, %r143, 3;
	selp.b32 	%r520, %r519, %r518, %p70;
	add.s32 	%r521, %r519, %r516;
	setp.eq.s32 	%p71, %r143, 4;
	selp.b32 	%r522, %r521, %r520, %p71;
	ld.shared.v4.u32 	{%r523, %r524, %r525, %r526}, [_ZZN3cub18CUB_300001_SM_10006detail4scan16DeviceScanKernelINS2_10policy_hubIiiijN4cuda3std3__44plusIvEEE10Policy1000EN6thrust24THRUST_300001_SM_1000_NS6detail15normal_iteratorINSD_10device_ptrIiEEEESI_NS0_13ScanTileStateIiLb1EEES9_NS1_10InputValueIiPiEEjiLb0EiEEvT0_T1_T2_iT3_T4_T5_E12temp_storage+32];
	add.s32 	%r527, %r521, %r523;
	setp.eq.s32 	%p72, %r143, 5;
	selp.b32 	%r528, %r527, %r522, %p72;
	add.s32 	%r529, %r527, %r524;
	setp.eq.s32 	%p73, %r143, 6;
	selp.b32 	%r530, %r529, %r528, %p73;
	add.s32 	%r531, %r529, %r525;
	setp.eq.s32 	%p74, %r143, 7;
	selp.b32 	%r532, %r531, %r530, %p74;
	add.s32 	%r533, %r531, %r526;
	setp.eq.s32 	%p75, %r143, 8;
	selp.b32 	%r534, %r533, %r532, %p75;
	.pragma "used_bytes_mask 4095";
	ld.shared.v4.u32 	{%r535, %r536, %r537, %r538}, [_ZZN3cub18CUB_300001_SM_10006detail4scan16DeviceScanKernelINS2_10policy_hubIiiijN4cuda3std3__44plusIvEEE10Policy1000EN6thrust24THRUST_300001_SM_1000_NS6detail15normal_iteratorINSD_10device_ptrIiEEEESI_NS0_13ScanTileStateIiLb1EEES9_NS1_10InputValueIiPiEEjiLb0EiEEvT0_T1_T2_iT3_T4_T5_E12temp_storage+48];
	add.s32 	%r539, %r533, %r535;
	setp.eq.s32 	%p76, %r143, 9;
	selp.b32 	%r540, %r539, %r534, %p76;
	add.s32 	%r541, %r539, %r536;
	setp.eq.s32 	%p77, %r143, 10;
	selp.b32 	%r542, %r541, %r540, %p77;
	add.s32 	%r543, %r541, %r537;
	setp.eq.s32 	%p78, %r143, 11;
	selp.b32 	%r544, %r543, %r542, %p78;
	setp.lt.u32 	%p79, %r85, 32;
	selp.b32 	%r545, 0, %r544, %p79;
	setp.eq.s32 	%p80, %r257, 0;
	sub.s32 	%r546, %r484, %r464;
	selp.b32 	%r547, 0, %r546, %p80;
	add.s32 	%r548, %r547, %r997;
	add.s32 	%r1049, %r548, %r545;
	bra.uni 	$L__BB4_97;
$L__BB4_78:
	add.s32 	%r291, %r147, %r146;
	add.s32 	%r292, %r148, %r291;
	add.s32 	%r293, %r149, %r292;
	add.s32 	%r294, %r150, %r293;
	add.s32 	%r295, %r151, %r294;
	add.s32 	%r296, %r152, %r295;
	add.s32 	%r297, %r153, %r296;
	add.s32 	%r298, %r154, %r297;
	add.s32 	%r299, %r155, %r298;
	add.s32 	%r300, %r156, %r299;
	add.s32 	%r301, %r157, %r300;
	add.s32 	%r302, %r158, %r301;
	add.s32 	%r303, %r159, %r302;
	add.s32 	%r304, %r160, %r303;
	add.s32 	%r305, %r161, %r304;
	add.s32 	%r306, %r162, %r305;
	add.s32 	%r307, %r163, %r306;
	add.s32 	%r308, %r164, %r307;
	add.s32 	%r309, %r165, %r308;
	add.s32 	%r310, %r166, %r309;
	add.s32 	%r265, %r167, %r310;
	mov.b32 	%r263, 1;
	mov.b32 	%r288, 0;
	mov.b32 	%r290, -1;
	// begin inline asm
	{  .reg .s32 r0;  .reg .pred p;  shfl.sync.up.b32 r0|p, %r265, %r263, %r288, %r290;  @p add.s32 r0, r0, %r265;  mov.s32 %r261, r0;}
	// end inline asm
	mov.b32 	%r269, 2;
	// begin inline asm
	{  .reg .s32 r0;  .reg .pred p;  shfl.sync.up.b32 r0|p, %r261, %r269, %r288, %r290;  @p add.s32 r0, r0, %r261;  mov.s32 %r267, r0;}
	// end inline asm
	mov.b32 	%r275, 4;
	// begin inline asm
	{  .reg .s32 r0;  .reg .pred p;  shfl.sync.up.b32 r0|p, %r267, %r275, %r288, %r290;  @p add.s32 r0, r0, %r267;  mov.s32 %r273, r0;}
	// end inline asm
	mov.b32 	%r281, 8;
	// begin inline asm
	{  .reg .s32 r0;  .reg .pred p;  shfl.sync.up.b32 r0|p, %r273, %r281, %r288, %r290;  @p add.s32 r0, r0, %r273;  mov.s32 %r279, r0;}
	// end inline asm
	mov.b32 	%r287, 16;
	// begin inline asm
	{  .reg .s32 r0;  .reg .pred p;  shfl.sync.up.b32 r0|p, %r279, %r287, %r288, %r290;  @p add.s32 r0, r0, %r279;  mov.s32 %r285, r0;}
	// end inline asm
	setp.ne.s32 	%p27, %r257, 31;
	@%p27 bra 	$L__BB4_80;
	shl.b32 	%r311, %r143, 2;
	mov.u32 	%r312, _ZZN3cub18CUB_300001_SM_10006detail4scan16DeviceScanKernelINS2_10policy_hubIiiijN4cuda3std3__44plusIvEEE10Policy1000EN6thrust24THRUST_300001_SM_1000_NS6detail15normal_iteratorINSD_10device_ptrIiEEEESI_NS0_13ScanTileStateIiLb1EEES9_NS1_10InputValueIiPiEEjiLb0EiEEvT0_T1_T2_iT3_T4_T5_E12temp_storage;
	add.s32 	%r313, %r312, %r311;
	st.shared.u32 	[%r313+16], %r285;
$L__BB4_80:
	sub.s32 	%r314, %r285, %r265;
	bar.sync 	0;
	ld.shared.v4.u32 	{%r315, %r316, %r317, %r318}, [_ZZN3cub18CUB_300001_SM_10006detail4scan16DeviceScanKernelINS2_10policy_hubIiiijN4cuda3std3__44plusIvEEE10Policy1000EN6thrust24THRUST_300001_SM_1000_NS6detail15normal_iteratorINSD_10device_ptrIiEEEESI_NS0_13ScanTileStateIiLb1EEES9_NS1_10InputValueIiPiEEjiLb0EiEEvT0_T1_T2_iT3_T4_T5_E12temp_storage+16];
	add.s32 	%r319, %r316, %r315;
	setp.eq.s32 	%p28, %r143, 2;
	selp.b32 	%r320, %r319, %r315, %p28;
	add.s32 	%r321, %r319, %r317;
	setp.eq.s32 	%p29, %r143, 3;
	selp.b32 	%r322, %r321, %r320, %p29;
	add.s32 	%r323, %r321, %r318;
	setp.eq.s32 	%p30, %r143, 4;
	selp.b32 	%r324, %r323, %r322, %p30;
	ld.shared.v4.u32 	{%r325, %r326, %r327, %r328}, [_ZZN3cub18CUB_300001_SM_10006detail4scan16DeviceScanKernelINS2_10policy_hubIiiijN4cuda3std3__44plusIvEEE10Policy1000EN6thrust24THRUST_300001_SM_1000_NS6detail15normal_iteratorINSD_10device_ptrIiEEEESI_NS0_13ScanTileStateIiLb1EEES9_NS1_10InputValueIiPiEEjiLb0EiEEvT0_T1_T2_iT3_T4_T5_E12temp_storage+32];
	add.s32 	%r329, %r323, %r325;
	setp.eq.s32 	%p31, %r143, 5;
	selp.b32 	%r330, %r329, %r324, %p31;
	add.s32 	%r331, %r329, %r326;
	setp.eq.s32 	%p32, %r143, 6;
	selp.b32 	%r332, %r331, %r330, %p32;
	add.s32 	%r333, %r331, %r327;
	setp.eq.s32 	%p33, %r143, 7;
	selp.b32 	%r334, %r333, %r332, %p33;
	add.s32 	%r335, %r333, %r328;
	setp.eq.s32 	%p34, %r143, 8;
	selp.b32 	%r336, %r335, %r334, %p34;
	ld.shared.v4.u32 	{%r337, %r338, %r339, %r340}, [_ZZN3cub18CUB_300001_SM_10006detail4scan16DeviceScanKernelINS2_10policy_hubIiiijN4cuda3std3__44plusIvEEE10Policy1000EN6thrust24THRUST_300001_SM_1000_NS6detail15normal_iteratorINSD_10device_ptrIiEEEESI_NS0_13ScanTileStateIiLb1EEES9_NS1_10InputValueIiPiEEjiLb0EiEEvT0_T1_T2_iT3_T4_T5_E12temp_storage+48];
	add.s32 	%r341, %r335, %r337;
	setp.eq.s32 	%p35, %r143, 9;
	selp.b32 	%r342, %r341, %r336, %p35;
	add.s32 	%r343, %r341, %r338;
	setp.eq.s32 	%p36, %r143, 10;
	selp.b32 	%r344, %r343, %r342, %p36;
	add.s32 	%r345, %r343, %r339;
	setp.eq.s32 	%p37, %r143, 11;
	selp.b32 	%r346, %r345, %r344, %p37;
	add.s32 	%r173, %r345, %r340;
	setp.gt.u32 	%p38, %r85, 31;
	setp.lt.u32 	%p39, %r85, 32;
	setp.eq.s32 	%p40, %r257, 0;
	selp.b32 	%r347, 0, %r314, %p40;
	add.s32 	%r1048, %r346, %r347;
	selp.b32 	%r175, %r314, %r1048, %p39;
	@%p38 bra 	$L__BB4_96;
	setp.ne.s32 	%p41, %r85, 0;
	mul.wide.s32 	%rd21, %r998, 8;
	add.s64 	%rd11, %rd16, %rd21;
	@%p41 bra 	$L__BB4_83;
	st.shared.u32 	[_ZZN3cub18CUB_300001_SM_10006detail4scan16DeviceScanKernelINS2_10policy_hubIiiijN4cuda3std3__44plusIvEEE10Policy1000EN6thrust24THRUST_300001_SM_1000_NS6detail15normal_iteratorINSD_10device_ptrIiEEEESI_NS0_13ScanTileStateIiLb1EEES9_NS1_10InputValueIiPiEEjiLb0EiEEvT0_T1_T2_iT3_T4_T5_E12temp_storage+12], %r173;
	add.s64 	%rd22, %rd11, 256;
	mov.b32 	%r348, 100;
	// begin inline asm
	st.relaxed.gpu.v2.u32 [%rd22], {%r348, %r173};
	// end inline asm
$L__BB4_83:
	not.b32 	%r354, %r85;
	add.s32 	%r1043, %r998, %r354;
	mov.b32 	%r350, 830;
	// begin inline asm
	nanosleep.u32 %r350;
	// end inline asm
	mul.wide.s32 	%rd24, %r1043, 8;
	add.s64 	%rd25, %rd16, %rd24;
	add.s64 	%rd23, %rd25, 256;
	// begin inline asm
	ld.relaxed.gpu.v2.u32 {%r1045, %r1037}, [%rd23];
	// end inline asm
	mov.b32 	%r1038, 952;
$L__BB4_84:
	setp.eq.s32 	%p42, %r1045, 99;
	mov.b32 	%r355, -1;
	vote.sync.any.pred 	%p43, %p42, %r355;
	not.pred 	%p44, %p43;
	@%p44 bra 	$L__BB4_86;
	mul.lo.s32 	%r458, %r998, 16807;
	and.b32  	%r998, %r458, 2147483647;
	add.s32 	%r459, %r1038, 1;
	rem.u32 	%r455, %r998, %r459;
	// begin inline asm
	nanosleep.u32 %r455;
	// end inline asm
	shr.u32 	%r1038, %r1038, 1;
	// begin inline asm
	ld.relaxed.gpu.v2.u32 {%r1045, %r1037}, [%rd23];
	// end inline asm
	bra.uni 	$L__BB4_84;
$L__BB4_86:
	setp.eq.s32 	%p45, %r1045, 101;
	mov.b32 	%r382, -1;
	vote.sync.ballot.b32 	%r384, %p45, %r382;
	// begin inline asm
	mov.u32 %r357, %lanemask_ge;
	// end inline asm
	and.b32  	%r385, %r384, %r357;
	or.b32  	%r386, %r385, -2147483648;
	add.s32 	%r387, %r386, -1;
	not.b32 	%r388, %r386;
	and.b32  	%r389, %r388, %r387;
	popc.b32 	%r361, %r389;
	mov.b32 	%r360, 1;
	// begin inline asm
	shfl.sync.down.b32 %r358, %r1037, %r360, %r361, %r382;
	// end inline asm
	setp.lt.s32 	%p47, %r257, %r361;
	selp.b32 	%r390, %r358, 0, %p47;
	add.s32 	%r364, %r390, %r1037;
	mov.b32 	%r365, 2;
	// begin inline asm
	shfl.sync.down.b32 %r363, %r364, %r365, %r361, %r382;
	// end inline asm
	add.s32 	%r391, %r257, 2;
	setp.gt.s32 	%p48, %r391, %r361;
	selp.b32 	%r392, 0, %r363, %p48;
	add.s32 	%r369, %r364, %r392;
	mov.b32 	%r370, 4;
	// begin inline asm
	shfl.sync.down.b32 %r368, %r369, %r370, %r361, %r382;
	// end inline asm
	add.s32 	%r393, %r257, 4;
	setp.gt.s32 	%p49, %r393, %r361;
	selp.b32 	%r394, 0, %r368, %p49;
	add.s32 	%r374, %r369, %r394;
	mov.b32 	%r375, 8;
	// begin inline asm
	shfl.sync.down.b32 %r373, %r374, %r375, %r361, %r382;
	// end inline asm
	add.s32 	%r395, %r257, 8;
	setp.gt.s32 	%p50, %r395, %r361;
	selp.b32 	%r396, 0, %r373, %p50;
	add.s32 	%r379, %r374, %r396;
	mov.b32 	%r380, 16;
	// begin inline asm
	shfl.sync.down.b32 %r378, %r379, %r380, %r361, %r382;
	// end inline asm
	add.s32 	%r397, %r257, 16;
	setp.gt.s32 	%p51, %r397, %r361;
	selp.b32 	%r398, 0, %r378, %p51;
	add.s32 	%r1041, %r379, %r398;
	add.s64 	%rd12, %rd16, 256;
	mov.b32 	%r1039, 952;
$L__BB4_87:
	setp.ne.s32 	%p52, %r1045, 101;
	mov.b32 	%r399, -1;
	vote.sync.all.pred 	%p53, %p52, %r399;
	not.pred 	%p54, %p53;
	@%p54 bra 	$L__BB4_92;
	shr.u32 	%r1039, %r1039, 1;
	mul.wide.s32 	%rd28, %r1043, 8;
	add.s64 	%rd29, %rd12, %rd28;
	add.s64 	%rd27, %rd29, -256;
	// begin inline asm
	ld.relaxed.gpu.v2.u32 {%r1045, %r1046}, [%rd27];
	// end inline asm
	mov.u32 	%r1047, %r1039;
$L__BB4_89:
	setp.eq.s32 	%p58, %r1045, 99;
	mov.b32 	%r407, -1;
	vote.sync.any.pred 	%p59, %p58, %r407;
	not.pred 	%p60, %p59;
	@%p60 bra 	$L__BB4_91;
	mul.lo.s32 	%r453, %r998, 16807;
	and.b32  	%r998, %r453, 2147483647;
	add.s32 	%r454, %r1047, 1;
	rem.u32 	%r450, %r998, %r454;
	// begin inline asm
	nanosleep.u32 %r450;
	// end inline asm
	shr.u32 	%r1047, %r1047, 1;
	// begin inline asm
	ld.relaxed.gpu.v2.u32 {%r1045, %r1046}, [%rd27];
	// end inline asm
	bra.uni 	$L__BB4_89;
$L__BB4_91:
	setp.eq.s32 	%p61, %r1045, 101;
	mov.b32 	%r433, -1;
	vote.sync.ballot.b32 	%r434, %p61, %r433;
	and.b32  	%r435, %r434, %r357;
	or.b32  	%r436, %r435, -2147483648;
	add.s32 	%r437, %r436, -1;
	not.b32 	%r438, %r436;
	and.b32  	%r439, %r438, %r437;
	popc.b32 	%r412, %r439;
	mov.b32 	%r411, 1;
	// begin inline asm
	shfl.sync.down.b32 %r409, %r1046, %r411, %r412, %r433;
	// end inline asm
	setp.lt.s32 	%p63, %r257, %r412;
	selp.b32 	%r440, %r409, 0, %p63;
	add.s32 	%r415, %r440, %r1046;
	mov.b32 	%r416, 2;
	// begin inline asm
	shfl.sync.down.b32 %r414, %r415, %r416, %r412, %r433;
	// end inline asm
	add.s32 	%r441, %r257, 2;
	setp.gt.s32 	%p64, %r441, %r412;
	selp.b32 	%r442, 0, %r414, %p64;
	add.s32 	%r420, %r415, %r442;
	mov.b32 	%r421, 4;
	// begin inline asm
	shfl.sync.down.b32 %r419, %r420, %r421, %r412, %r433;
	// end inline asm
	add.s32 	%r443, %r257, 4;
	setp.gt.s32 	%p65, %r443, %r412;
	selp.b32 	%r444, 0, %r419, %p65;
	add.s32 	%r425, %r420, %r444;
	mov.b32 	%r426, 8;
	// begin inline asm
	shfl.sync.down.b32 %r424, %r425, %r426, %r412, %r433;
	// end inline asm
	add.s32 	%r445, %r257, 8;
	setp.gt.s32 	%p66, %r445, %r412;
	selp.b32 	%r446, 0, %r424, %p66;
	add.s32 	%r430, %r425, %r446;
	mov.b32 	%r431, 16;
	// begin inline asm
	shfl.sync.down.b32 %r429, %r430, %r431, %r412, %r433;
	// end inline asm
	add.s32 	%r447, %r257, 16;
	setp.gt.s32 	%p67, %r447, %r412;
	selp.b32 	%r448, 0, %r429, %p67;
	add.s32 	%r449, %r448, %r1041;
	add.s32 	%r1041, %r449, %r430;
	add.s32 	%r1043, %r1043, -32;
	bra.uni 	$L__BB4_87;
$L__BB4_92:
	@%p41 bra 	$L__BB4_94;
	add.s32 	%r402, %r1041, %r173;
	add.s64 	%rd26, %rd11, 256;
	mov.b32 	%r401, 101;
	// begin inline asm
	st.relaxed.gpu.v2.u32 [%rd26], {%r401, %r402};
	// end inline asm
	st.shared.u32 	[_ZZN3cub18CUB_300001_SM_10006detail4scan16DeviceScanKernelINS2_10policy_hubIiiijN4cuda3std3__44plusIvEEE10Policy1000EN6thrust24THRUST_300001_SM_1000_NS6detail15normal_iteratorINSD_10device_ptrIiEEEESI_NS0_13ScanTileStateIiLb1EEES9_NS1_10InputValueIiPiEEjiLb0EiEEvT0_T1_T2_iT3_T4_T5_E12temp_storage+4], %r1041;
	st.shared.u32 	[_ZZN3cub18CUB_300001_SM_10006detail4scan16DeviceScanKernelINS2_10policy_hubIiiijN4cuda3std3__44plusIvEEE10Policy1000EN6thrust24THRUST_300001_SM_1000_NS6detail15normal_iteratorINSD_10device_ptrIiEEEESI_NS0_13ScanTileStateIiLb1EEES9_NS1_10InputValueIiPiEEjiLb0EiEEvT0_T1_T2_iT3_T4_T5_E12temp_storage+8], %r402;
$L__BB4_94:
	setp.ne.s32 	%p56, %r257, 0;
	mov.u32 	%r1048, %r175;
	@%p56 bra 	$L__BB4_96;
	st.shared.u32 	[_ZZN3cub18CUB_300001_SM_10006detail4scan16DeviceScanKernelINS2_10policy_hubIiiijN4cuda3std3__44plusIvEEE10Policy1000EN6thrust24THRUST_300001_SM_1000_NS6detail15normal_iteratorINSD_10device_ptrIiEEEESI_NS0_13ScanTileStateIiLb1EEES9_NS1_10InputValueIiPiEEjiLb0EiEEvT0_T1_T2_iT3_T4_T5_E12temp_storage+76], %r1041;
	mov.u32 	%r1048, %r1041;
$L__BB4_96:
	bar.sync 	0;
	setp.eq.s32 	%p57, %r85, 0;
	ld.shared.u32 	%r403, [_ZZN3cub18CUB_300001_SM_10006detail4scan16DeviceScanKernelINS2_10policy_hubIiiijN4cuda3std3__44plusIvEEE10Policy1000EN6thrust24THRUST_300001_SM_1000_NS6detail15normal_iteratorINSD_10device_ptrIiEEEESI_NS0_13ScanTileStateIiLb1EEES9_NS1_10InputValueIiPiEEjiLb0EiEEvT0_T1_T2_iT3_T4_T5_E12temp_storage+76];
	selp.b32 	%r404, 0, %r403, %p57;
	add.s32 	%r1049, %r404, %r1048;
$L__BB4_97:
	add.s32 	%r549, %r1049, %r146;
	add.s32 	%r550, %r147, %r549;
	add.s32 	%r551, %r148, %r550;
	add.s32 	%r552, %r149, %r551;
	add.s32 	%r553, %r150, %r552;
	add.s32 	%r554, %r151, %r553;
	add.s32 	%r555, %r152, %r554;
	add.s32 	%r556, %r153, %r555;
	add.s32 	%r557, %r154, %r556;
	add.s32 	%r558, %r155, %r557;
	add.s32 	%r559, %r156, %r558;
	add.s32 	%r560, %r157, %r559;
	add.s32 	%r561, %r158, %r560;
	add.s32 	%r562, %r159, %r561;
	add.s32 	%r563, %r160, %r562;
	add.s32 	%r564, %r161, %r563;
	add.s32 	%r565, %r162, %r564;
	add.s32 	%r566, %r163, %r565;
	add.s32 	%r567, %r164, %r566;
	add.s32 	%r568, %r165, %r567;
	add.s32 	%r569, %r166, %r568;
	bar.sync 	0;
	st.shared.v2.u32 	[%r145], {%r1049, %r549};
	st.shared.v2.u32 	[%r145+8], {%r550, %r551};
	st.shared.v2.u32 	[%r145+16], {%r552, %r553};
	st.shared.v2.u32 	[%r145+24], {%r554, %r555};
	st.shared.v2.u32 	[%r145+32], {%r556, %r557};
	st.shared.v2.u32 	[%r145+40], {%r558, %r559};
	st.shared.v2.u32 	[%r145+48], {%r560, %r561};
	st.shared.v2.u32 	[%r145+56], {%r562, %r563};
	st.shared.v2.u32 	[%r145+64], {%r564, %r565};
	st.shared.v2.u32 	[%r145+72], {%r566, %r567};
	st.shared.v2.u32 	[%r145+80], {%r568, %r569};
	bar.warp.sync 	-1;
	ld.shared.u32 	%r214, [%r144];
	ld.shared.u32 	%r215, [%r144+128];
	ld.shared.u32 	%r216, [%r144+256];
	ld.shared.u32 	%r217, [%r144+384];
	ld.shared.u32 	%r218, [%r144+512];
	ld.shared.u32 	%r219, [%r144+640];
	ld.shared.u32 	%r220, [%r144+768];
	ld.shared.u32 	%r221, [%r144+896];
	ld.shared.u32 	%r222, [%r144+1024];
	ld.shared.u32 	%r223, [%r144+1152];
	ld.shared.u32 	%r224, [%r144+1280];
	ld.shared.u32 	%r225, [%r144+1408];
	ld.shared.u32 	%r226, [%r144+1536];
	ld.shared.u32 	%r227, [%r144+1664];
	ld.shared.u32 	%r228, [%r144+1792];
	ld.shared.u32 	%r229, [%r144+1920];
	ld.shared.u32 	%r230, [%r144+2048];
	ld.shared.u32 	%r231, [%r144+2176];
	ld.shared.u32 	%r232, [%r144+2304];
	ld.shared.u32 	%r233, [%r144+2432];
	ld.shared.u32 	%r234, [%r144+2560];
	ld.shared.u32 	%r235, [%r144+2688];
	setp.ne.s32 	%p81, %r85, 0;
	@%p81 bra 	$L__BB4_99;
	st.volatile.shared.u32 	[_ZZN3cub18CUB_300001_SM_10006detail4scan16DeviceScanKernelINS2_10policy_hubIiiijN4cuda3std3__44plusIvEEE10Policy1000EN6thrust24THRUST_300001_SM_1000_NS6detail15normal_iteratorINSD_10device_ptrIiEEEESI_NS0_13ScanTileStateIiLb1EEES9_NS1_10InputValueIiPiEEjiLb0EiEEvT0_T1_T2_iT3_T4_T5_E12temp_storage+33792], %r6;
$L__BB4_99:
	ld.param.u32 	%r996, [_ZN3cub18CUB_300001_SM_10006detail4scan16DeviceScanKernelINS2_10policy_hubIiiijN4cuda3std3__44plusIvEEE10Policy1000EN6thrust24THRUST_300001_SM_1000_NS6detail15normal_iteratorINSD_10device_ptrIiEEEESI_NS0_13ScanTileStateIiLb1EEES9_NS1_10InputValueIiPiEEjiLb0EiEEvT0_T1_T2_iT3_T4_T5__param_3];
	bar.sync 	0;
	ld.volatile.shared.u32 	%r236, [_ZZN3cub18CUB_300001_SM_10006detail4scan16DeviceScanKernelINS2_10policy_hubIiiijN4cuda3std3__44plusIvEEE10Policy1000EN6thrust24THRUST_300001_SM_1000_NS6detail15normal_iteratorINSD_10device_ptrIiEEEESI_NS0_13ScanTileStateIiLb1EEES9_NS1_10InputValueIiPiEEjiLb0EiEEvT0_T1_T2_iT3_T4_T5_E12temp_storage+33792];
	cvt.u64.u32 	%rd36, %r87;
	mov.u32 	%r570, %ctaid.x;
	add.s32 	%r571, %r996, %r570;
	mul.lo.s32 	%r572, %r571, 8448;
	cvt.u64.u32 	%rd37, %r572;
	add.s64 	%rd38, %rd36, %rd37;
	setp.ge.s32 	%p82, %r87, %r236;
	shl.b64 	%rd39, %rd38, 2;
	add.s64 	%rd13, %rd4, %rd39;
	@%p82 bra 	$L__BB4_101;
	st.global.u32 	[%rd13], %r214;
$L__BB4_101:
	setp.ge.s32 	%p83, %r90, %r236;
	@%p83 bra 	$L__BB4_103;
	st.global.u32 	[%rd13+128], %r215;
$L__BB4_103:
	setp.ge.s32 	%p84, %r93, %r236;
	@%p84 bra 	$L__BB4_105;
	st.global.u32 	[%rd13+256], %r216;
$L__BB4_105:
	setp.ge.s32 	%p85, %r96, %r236;
	@%p85 bra 	$L__BB4_107;
	st.global.u32 	[%rd13+384], %r217;
$L__BB4_107:
	mov.u32 	%r573, %tid.x;
	and.b32  	%r574, %r573, 992;
	mul.lo.s32 	%r575, %r574, 22;
	and.b32  	%r576, %r573, 31;
	or.b32  	%r577, %r575, %r576;
	add.s32 	%r578, %r577, 128;
	setp.ge.s32 	%p86, %r578, %r236;
	@%p86 bra 	$L__BB4_109;
	st.global.u32 	[%rd13+512], %r218;
$L__BB4_109:
	add.s32 	%r584, %r577, 160;
	setp.ge.s32 	%p87, %r584, %r236;
	@%p87 bra 	$L__BB4_111;
	st.global.u32 	[%rd13+640], %r219;
$L__BB4_111:
	add.s32 	%r590, %r577, 192;
	setp.ge.s32 	%p88, %r590, %r236;
	@%p88 bra 	$L__BB4_113;
	st.global.u32 	[%rd13+768], %r220;
$L__BB4_113:
	add.s32 	%r596, %r577, 224;
	setp.ge.s32 	%p89, %r596, %r236;
	@%p89 bra 	$L__BB4_115;
	st.global.u32 	[%rd13+896], %r221;
$L__BB4_115:
	add.s32 	%r602, %r577, 256;
	setp.ge.s32 	%p90, %r602, %r236;
	@%p90 bra 	$L__BB4_117;
	st.global.u32 	[%rd13+1024], %r222;
$L__BB4_117:
	add.s32 	%r608, %r577, 288;
	setp.ge.s32 	%p91, %r608, %r236;
	@%p91 bra 	$L__BB4_119;
	st.global.u32 	[%rd13+1152], %r223;
$L__BB4_119:
	setp.ge.s32 	%p92, %r111, %r236;
	@%p92 bra 	$L__BB4_121;
	st.global.u32 	[%rd13+1280], %r224;
$L__BB4_121:
	setp.ge.s32 	%p93, %r114, %r236;
	@%p93 bra 	$L__BB4_123;
	st.global.u32 	[%rd13+1408], %r225;
$L__BB4_123:
	setp.ge.s32 	%p94, %r117, %r236;
	@%p94 bra 	$L__BB4_125;
	st.global.u32 	[%rd13+1536], %r226;
$L__BB4_125:
	setp.ge.s32 	%p95, %r120, %r236;
	@%p95 bra 	$L__BB4_127;
	st.global.u32 	[%rd13+1664], %r227;
$L__BB4_127:
	add.s32 	%r614, %r577, 448;
	setp.ge.s32 	%p96, %r614, %r236;
	@%p96 bra 	$L__BB4_129;
	st.global.u32 	[%rd13+1792], %r228;
$L__BB4_129:
	add.s32 	%r620, %r577, 480;
	setp.ge.s32 	%p97, %r620, %r236;
	@%p97 bra 	$L__BB4_131;
	st.global.u32 	[%rd13+1920], %r229;
$L__BB4_131:
	add.s32 	%r626, %r577, 512;
	setp.ge.s32 	%p98, %r626, %r236;
	@%p98 bra 	$L__BB4_133;
	st.global.u32 	[%rd13+2048], %r230;
$L__BB4_133:
	setp.ge.s32 	%p99, %r129, %r236;
	@%p99 bra 	$L__BB4_135;
	st.global.u32 	[%rd13+2176], %r231;
$L__BB4_135:
	setp.ge.s32 	%p100, %r132, %r236;
	@%p100 bra 	$L__BB4_137;
	st.global.u32 	[%rd13+2304], %r232;
$L__BB4_137:
	add.s32 	%r632, %r577, 608;
	setp.ge.s32 	%p101, %r632, %r236;
	@%p101 bra 	$L__BB4_139;
	st.global.u32 	[%rd13+2432], %r233;
$L__BB4_139:
	add.s32 	%r638, %r577, 640;
	setp.ge.s32 	%p102, %r638, %r236;
	@%p102 bra 	$L__BB4_141;
	st.global.u32 	[%rd13+2560], %r234;
$L__BB4_141:
	setp.ge.s32 	%p103, %r139, %r236;
	@%p103 bra 	$L__BB4_143;
	st.global.u32 	[%rd13+2688], %r235;
$L__BB4_143:
	ret;

}
	// .globl	_ZN3cub18CUB_300001_SM_10006detail4scan16DeviceScanKernelINS2_10policy_hubIiiimN4cuda3std3__44plusIvEEE10Policy1000EN6thrust24THRUST_300001_SM_1000_NS6detail15normal_iteratorINSD_10device_ptrIiEEEESI_NS0_13ScanTileStateIiLb1EEES9_NS1_10InputValueIiPiEEmiLb0EiEEvT0_T1_T2_iT3_T4_T5_
.visible .entry _ZN3cub18CUB_300001_SM_10006detail4scan16DeviceScanKernelINS2_10policy_hubIiiimN4cuda3std3__44plusIvEEE10Policy1000EN6thrust24THRUST_300001_SM_1000_NS6detail15normal_iteratorINSD_10device_ptrIiEEEESI_NS0_13ScanTileStateIiLb1EEES9_NS1_10InputValueIiPiEEmiLb0EiEEvT0_T1_T2_iT3_T4_T5_(
	.param .align 8 .b8 _ZN3cub18CUB_300001_SM_10006detail4scan16DeviceScanKernelINS2_10policy_hubIiiimN4cuda3std3__44plusIvEEE10Policy1000EN6thrust24THRUST_300001_SM_1000_NS6detail15normal_iteratorINSD_10device_ptrIiEEEESI_NS0_13ScanTileStateIiLb1EEES9_NS1_10InputValueIiPiEEmiLb0EiEEvT0_T1_T2_iT3_T4_T5__param_0[8],
	.param .align 8 .b8 _ZN3cub18CUB_300001_SM_10006detail4scan16DeviceScanKernelINS2_10policy_hubIiiimN4cuda3std3__44plusIvEEE10Policy1000EN6thrust24THRUST_300001_SM_1000_NS6detail15normal_iteratorINSD_10device_ptrIiEEEESI_NS0_13ScanTileStateIiLb1EEES9_NS1_10InputValueIiPiEEmiLb0EiEEvT0_T1_T2_iT3_T4_T5__param_1[8],
	.param .align 8 .b8 _ZN3cub18CUB_300001_SM_10006detail4scan16DeviceScanKernelINS2_10policy_hubIiiimN4cuda3std3__44plusIvEEE10Policy1000EN6thrust24THRUST_300001_SM_1000_NS6detail15normal_iteratorINSD_10device_ptrIiEEEESI_NS0_13ScanTileStateIiLb1EEES9_NS1_10InputValueIiPiEEmiLb0EiEEvT0_T1_T2_iT3_T4_T5__param_2[8],
	.param .u32 _ZN3cub18CUB_300001_SM_10006detail4scan16DeviceScanKernelINS2_10policy_hubIiiimN4cuda3std3__44plusIvEEE10Policy1000EN6thrust24THRUST_300001_SM_1000_NS6detail15normal_iteratorINSD_10device_ptrIiEEEESI_NS0_13ScanTileStateIiLb1EEES9_NS1_10InputValueIiPiEEmiLb0EiEEvT0_T1_T2_iT3_T4_T5__param_3,
	.param .align 1 .b8 _ZN3cub18CUB_300001_SM_10006detail4scan16DeviceScanKernelINS2_10policy_hubIiiimN4cuda3std3__44plusIvEEE10Policy1000EN6thrust24THRUST_300001_SM_1000_NS6detail15normal_iteratorINSD_10device_ptrIiEEEESI_NS0_13ScanTileStateIiLb1EEES9_NS1_10InputValueIiPiEEmiLb0EiEEvT0_T1_T2_iT3_T4_T5__param_4[1],
	.param .align 8 .b8 _ZN3cub18CUB_300001_SM_10006detail4scan16DeviceScanKernelINS2_10policy_hubIiiimN4cuda3std3__44plusIvEEE10Policy1000EN6thrust24THRUST_300001_SM_1000_NS6detail15normal_iteratorINSD_10device_ptrIiEEEESI_NS0_13ScanTileStateIiLb1EEES9_NS1_10InputValueIiPiEEmiLb0EiEEvT0_T1_T2_iT3_T4_T5__param_5[16],
	.param .u64 _ZN3cub18CUB_300001_SM_10006detail4scan16DeviceScanKernelINS2_10policy_hubIiiimN4cuda3std3__44plusIvEEE10Policy1000EN6thrust24THRUST_300001_SM_1000_NS6detail15normal_iteratorINSD_10device_ptrIiEEEESI_NS0_13ScanTileStateIiLb1EEES9_NS1_10InputValueIiPiEEmiLb0EiEEvT0_T1_T2_iT3_T4_T5__param_6
)
.maxntid 416
{
	.reg .pred 	%p<158>;
	.reg .b16 	%rs<3>;
	.reg .b32 	%r<1003>;
	.reg .b64 	%rd<59>;
	// demoted variable
	.shared .align 16 .b8 _ZZN3cub18CUB_300001_SM_10006detail4scan16DeviceScanKernelINS2_10policy_hubIiiimN4cuda3std3__44plusIvEEE10Policy1000EN6thrust24THRUST_300001_SM_1000_NS6detail15normal_iteratorINSD_10device_ptrIiEEEESI_NS0_13ScanTileStateIiLb1EEES9_NS1_10InputValueIiPiEEmiLb0EiEEvT0_T1_T2_iT3_T4_T5_E12temp_storage[31632];
	ld.param.u32 	%r206, [_ZN3cub18CUB_300001_SM_10006detail4scan16DeviceScanKernelINS2_10policy_hubIiiimN4cuda3std3__44plusIvEEE10Policy1000EN6thrust24THRUST_300001_SM_1000_NS6detail15normal_iteratorINSD_10device_ptrIiEEEESI_NS0_13ScanTileStateIiLb1EEES9_NS1_10InputValueIiPiEEmiLb0EiEEvT0_T1_T2_iT3_T4_T5__param_5];
	bfe.u32 	%r207, %r206, 0, 8;
	cvt.u16.u32 	%rs1, %r207;
	and.b16  	%rs2, %rs1, 255;
	ld.param.u64 	%rd18, [_ZN3cub18CUB_300001_SM_10006detail4scan16DeviceScanKernelINS2_10policy_hubIiiimN4cuda3std3__44plusIvEEE10Policy1000EN6thrust24THRUST_300001_SM_1000_NS6detail15normal_iteratorINSD_10device_ptrIiEEEESI_NS0_13ScanTileStateIiLb1EEES9_NS1_10InputValueIiPiEEmiLb0EiEEvT0_T1_T2_iT3_T4_T5__param_2];
	ld.param.u64 	%rd17, [_ZN3cub18CUB_300001_SM_10006detail4scan16DeviceScanKernelINS2_10policy_hubIiiimN4cuda3std3__44plusIvEEE10Policy1000EN6thrust24THRUST_300001_SM_1000_NS6detail15normal_iteratorINSD_10device_ptrIiEEEESI_NS0_13ScanTileStateIiLb1EEES9_NS1_10InputValueIiPiEEmiLb0EiEEvT0_T1_T2_iT3_T4_T5__param_1];
	ld.param.u64 	%rd16, [_ZN3cub18CUB_300001_SM_10006detail4scan16DeviceScanKernelINS2_10policy_hubIiiimN4cuda3std3__44plusIvEEE10Policy1000EN6thrust24THRUST_300001_SM_1000_NS6detail15normal_iteratorINSD_10device_ptrIiEEEESI_NS0_13ScanTileStateIiLb1EEES9_NS1_10InputValueIiPiEEmiLb0EiEEvT0_T1_T2_iT3_T4_T5__param_0];
	ld.param.u64 	%rd1, [_ZN3cub18CUB_300001_SM_10006detail4scan16DeviceScanKernelINS2_10policy_hubIiiimN4cuda3std3__44plusIvEEE10Policy1000EN6thrust24THRUST_300001_SM_1000_NS6detail15normal_iteratorINSD_10device_ptrIiEEEESI_NS0_13ScanTileStateIiLb1EEES9_NS1_10InputValueIiPiEEmiLb0EiEEvT0_T1_T2_iT3_T4_T5__param_5+8];
	ld.param.u32 	%r205, [_ZN3cub18CUB_300001_SM_10006detail4scan16DeviceScanKernelINS2_10policy_hubIiiimN4cuda3std3__44plusIvEEE10Policy1000EN6thrust24THRUST_300001_SM_1000_NS6detail15normal_iteratorINSD_10device_ptrIiEEEESI_NS0_13ScanTileStateIiLb1EEES9_NS1_10InputValueIiPiEEmiLb0EiEEvT0_T1_T2_iT3_T4_T5__param_3];
	ld.param.u64 	%rd19, [_ZN3cub18CUB_300001_SM_10006detail4scan16DeviceScanKernelINS2_10policy_hubIiiimN4cuda3std3__44plusIvEEE10Policy1000EN6thrust24THRUST_300001_SM_1000_NS6detail15normal_iteratorINSD_10device_ptrIiEEEESI_NS0_13ScanTileStateIiLb1EEES9_NS1_10InputValueIiPiEEmiLb0EiEEvT0_T1_T2_iT3_T4_T5__param_6];
	setp.eq.s16 	%p1, %rs2, 0;
	@%p1 bra 	$L__BB5_2;
	cvta.to.global.u64 	%rd20, %rd1;
	ld.global.u32 	%r959, [%rd20];
	bra.uni 	$L__BB5_3;
$L__BB5_2:
	cvt.u32.u64 	%r959, %rd1;
$L__BB5_3:
	cvta.to.global.u64 	%rd3, %rd16;
	cvta.to.global.u64 	%rd4, %rd17;
	mov.u32 	%r208, %ctaid.x;
	add.s32 	%r4, %r205, %r208;
	mul.wide.s32 	%rd5, %r4, 7904;
	sub.s64 	%rd6, %rd19, %rd5;
	setp.lt.u64 	%p2, %rd6, 7905;
	@%p2 bra 	$L__BB5_29;
	mov.u32 	%r5, %tid.x;
	and.b32  	%r617, %r5, 31;
	and.b32  	%r618, %r5, 992;
	mul.lo.s32 	%r619, %r618, 19;
	or.b32  	%r620, %r619, %r617;
	cvt.u64.u32 	%rd42, %r620;
	add.s64 	%rd7, %rd5, %rd42;
	shl.b64 	%rd43, %rd7, 2;
	add.s64 	%rd44, %rd3, %rd43;
	ld.global.u32 	%r621, [%rd44];
	ld.global.u32 	%r622, [%rd44+128];
	ld.global.u32 	%r623, [%rd44+256];
	ld.global.u32 	%r624, [%rd44+384];
	ld.global.u32 	%r625, [%rd44+512];
	ld.global.u32 	%r626, [%rd44+640];
	ld.global.u32 	%r627, [%rd44+768];
	ld.global.u32 	%r628, [%rd44+896];
	ld.global.u32 	%r629, [%rd44+1024];
	ld.global.u32 	%r630, [%rd44+1152];
	ld.global.u32 	%r631, [%rd44+1280];
	ld.global.u32 	%r632, [%rd44+1408];
	ld.global.u32 	%r633, [%rd44+1536];
	ld.global.u32 	%r634, [%rd44+1664];
	ld.global.u32 	%r635, [%rd44+1792];
	ld.global.u32 	%r636, [%rd44+1920];
	ld.global.u32 	%r637, [%rd44+2048];
	ld.global.u32 	%r638, [%rd44+2176];
	ld.global.u32 	%r639, [%rd44+2304];
	// begin inline asm
	mov.u32 %r616, %laneid;
	// end inline asm
	shr.u32 	%r7, %r5, 5;
	mad.lo.s32 	%r640, %r7, 608, %r616;
	shl.b32 	%r641, %r640, 2;
	mov.u32 	%r642, _ZZN3cub18CUB_300001_SM_10006detail4scan16DeviceScanKernelINS2_10policy_hubIiiimN4cuda3std3__44plusIvEEE10Policy1000EN6thrust24THRUST_300001_SM_1000_NS6detail15normal_iteratorINSD_10device_ptrIiEEEESI_NS0_13ScanTileStateIiLb1EEES9_NS1_10InputValueIiPiEEmiLb0EiEEvT0_T1_T2_iT3_T4_T5_E12temp_storage;
	add.s32 	%r8, %r642, %r641;
	st.shared.u32 	[%r8], %r621;
	st.shared.u32 	[%r8+128], %r622;
	st.shared.u32 	[%r8+256], %r623;
	st.shared.u32 	[%r8+384], %r624;
	st.shared.u32 	[%r8+512], %r625;
	st.shared.u32 	[%r8+640], %r626;
	st.shared.u32 	[%r8+768], %r627;
	st.shared.u32 	[%r8+896], %r628;
	st.shared.u32 	[%r8+1024], %r629;
	st.shared.u32 	[%r8+1152], %r630;
	st.shared.u32 	[%r8+1280], %r631;
	st.shared.u32 	[%r8+1408], %r632;
	st.shared.u32 	[%r8+1536], %r633;
	st.shared.u32 	[%r8+1664], %r634;
	st.shared.u32 	[%r8+1792], %r635;
	st.shared.u32 	[%r8+1920], %r636;
	st.shared.u32 	[%r8+2048], %r637;
	st.shared.u32 	[%r8+2176], %r638;
	st.shared.u32 	[%r8+2304], %r639;
	bar.warp.sync 	-1;
	mad.lo.s32 	%r9, %r616, 72, %r8;
	ld.shared.u32 	%r10, [%r9];
	ld.shared.u32 	%r11, [%r9+4];
	ld.shared.u32 	%r12, [%r9+8];
	ld.shared.u32 	%r13, [%r9+12];
	ld.shared.u32 	%r14, [%r9+16];
	ld.shared.u32 	%r15, [%r9+20];
	ld.shared.u32 	%r16, [%r9+24];
	ld.shared.u32 	%r17, [%r9+28];
	ld.shared.u32 	%r18, [%r9+32];
	ld.shared.u32 	%r19, [%r9+36];
	ld.shared.u32 	%r20, [%r9+40];
	ld.shared.u32 	%r21, [%r9+44];
	ld.shared.u32 	%r22, [%r9+48];
	ld.shared.u32 	%r23, [%r9+52];
	ld.shared.u32 	%r24, [%r9+56];
	ld.shared.u32 	%r25, [%r9+60];
	ld.shared.u32 	%r26, [%r9+64];
	ld.shared.u32 	%r27, [%r9+68];
	ld.shared.u32 	%r28, [%r9+72];
	bar.sync 	0;
	setp.ne.s32 	%p100, %r4, 0;
	@%p100 bra 	$L__BB5_9;
	add.s32 	%r860, %r11, %r10;
	add.s32 	%r861, %r12, %r860;
	add.s32 	%r862, %r13, %r861;
	add.s32 	%r863, %r14, %r862;
	add.s32 	%r864, %r15, %r863;
	add.s32 	%r865, %r16, %r864;
	add.s32 	%r866, %r17, %r865;
	add.s32 	%r867, %r18, %r866;
	add.s32 	%r868, %r19, %r867;
	add.s32 	%r869, %r20, %r868;
	add.s32 	%r870, %r21, %r869;
	add.s32 	%r871, %r22, %r870;
	add.s32 	%r872, %r23, %r871;
	add.s32 	%r873, %r24, %r872;
	add.s32 	%r874, %r25, %r873;
	add.s32 	%r875, %r26, %r874;
	add.s32 	%r876, %r27, %r875;
	add.s32 	%r834, %r28, %r876;
	mov.b32 	%r832, 1;
	mov.b32 	%r857, 0;
	mov.b32 	%r859, -1;
	// begin inline asm
	{  .reg .s32 r0;  .reg .pred p;  shfl.sync.up.b32 r0|p, %r834, %r832, %r857, %r859;  @p add.s32 r0, r0, %r834;  mov.s32 %r830, r0;}
	// end inline asm
	mov.b32 	%r838, 2;
	// begin inline asm
	{  .reg .s32 r0;  .reg .pred p;  shfl.sync.up.b32 r0|p, %r830, %r838, %r857, %r859;  @p add.s32 r0, r0, %r830;  mov.s32 %r836, r0;}
	// end inline asm
	mov.b32 	%r844, 4;
	// begin inline asm
	{  .reg .s32 r0;  .reg .pred p;  shfl.sync.up.b32 r0|p, %r836, %r844, %r857, %r859;  @p add.s32 r0, r0, %r836;  mov.s32 %r842, r0;}
	// end inline asm
	mov.b32 	%r850, 8;
	// begin inline asm
	{  .reg .s32 r0;  .reg .pred p;  shfl.sync.up.b32 r0|p, %r842, %r850, %r857, %r859;  @p add.s32 r0, r0, %r842;  mov.s32 %r848, r0;}
	// end inline asm
	mov.b32 	%r856, 16;
	// begin inline asm
	{  .reg .s32 r0;  .reg .pred p;  shfl.sync.up.b32 r0|p, %r848, %r856, %r857, %r859;  @p add.s32 r0, r0, %r848;  mov.s32 %r854, r0;}
	// end inline asm
	setp.ne.s32 	%p143, %r616, 31;
	@%p143 bra 	$L__BB5_7;
	shl.b32 	%r877, %r7, 2;
	mov.u32 	%r878, _ZZN3cub18CUB_300001_SM_10006detail4scan16DeviceScanKernelINS2_10policy_hubIiiimN4cuda3std3__44plusIvEEE10Policy1000EN6thrust24THRUST_300001_SM_1000_NS6detail15normal_iteratorINSD_10device_ptrIiEEEESI_NS0_13ScanTileStateIiLb1EEES9_NS1_10InputValueIiPiEEmiLb0EiEEvT0_T1_T2_iT3_T4_T5_E12temp_storage;
	add.s32 	%r879, %r878, %r877;
	st.shared.u32 	[%r879+16], %r854;
$L__BB5_7:
	bar.sync 	0;
	ld.shared.v4.u32 	{%r880, %r881, %r882, %r883}, [_ZZN3cub18CUB_300001_SM_10006detail4scan16DeviceScanKernelINS2_10policy_hubIiiimN4cuda3std3__44plusIvEEE10Policy1000EN6thrust24THRUST_300001_SM_1000_NS6detail15normal_iteratorINSD_10device_ptrIiEEEESI_NS0_13ScanTileStateIiLb1EEES9_NS1_10InputValueIiPiEEmiLb0EiEEvT0_T1_T2_iT3_T4_T5_E12temp_storage+16];
	add.s32 	%r884, %r881, %r880;
	setp.eq.s32 	%p144, %r7, 2;
	selp.b32 	%r885, %r884, %r880, %p144;
	add.s32 	%r886, %r884, %r882;
	setp.eq.s32 	%p145, %r7, 3;
	selp.b32 	%r887, %r886, %r885, %p145;
	add.s32 	%r888, %r886, %r883;
	setp.eq.s32 	%p146, %r7, 4;
	selp.b32 	%r889, %r888, %r887, %p146;
	ld.shared.v4.u32 	{%r890, %r891, %r892, %r893}, [_ZZN3cub18CUB_300001_SM_10006detail4scan16DeviceScanKernelINS2_10policy_hubIiiimN4cuda3std3__44plusIvEEE10Policy1000EN6thrust24THRUST_300001_SM_1000_NS6detail15normal_iteratorINSD_10device_ptrIiEEEESI_NS0_13ScanTileStateIiLb1EEES9_NS1_10InputValueIiPiEEmiLb0EiEEvT0_T1_T2_iT3_T4_T5_E12temp_storage+32];
	add.s32 	%r894, %r888, %r890;
	setp.eq.s32 	%p147, %r7, 5;
	selp.b32 	%r895, %r894, %r889, %p147;
	add.s32 	%r896, %r894, %r891;
	setp.eq.s32 	%p148, %r7, 6;
	selp.b32 	%r897, %r896, %r895, %p148;
	add.s32 	%r898, %r896, %r892;
	setp.eq.s32 	%p149, %r7, 7;
	selp.b32 	%r899, %r898, %r897, %p149;
	add.s32 	%r900, %r898, %r893;
	setp.eq.s32 	%p150, %r7, 8;
	selp.b32 	%r901, %r900, %r899, %p150;
	ld.shared.v4.u32 	{%r902, %r903, %r904, %r905}, [_ZZN3cub18CUB_300001_SM_10006detail4scan16DeviceScanKernelINS2_10policy_hubIiiimN4cuda3std3__44plusIvEEE10Policy1000EN6thrust24THRUST_300001_SM_1000_NS6detail15normal_iteratorINSD_10device_ptrIiEEEESI_NS0_13ScanTileStateIiLb1EEES9_NS1_10InputValueIiPiEEmiLb0EiEEvT0_T1_T2_iT3_T4_T5_E12temp_storage+48];
	add.s32 	%r906, %r900, %r902;
	setp.eq.s32 	%p151, %r7, 9;
	selp.b32 	%r907, %r906, %r901, %p151;
	add.s32 	%r908, %r906, %r903;
	setp.eq.s32 	%p152, %r7, 10;
	selp.b32 	%r909, %r908, %r907, %p152;
	add.s32 	%r910, %r908, %r904;
	setp.eq.s32 	%p153, %r7, 11;
	selp.b32 	%r911, %r910, %r909, %p153;
	add.s32 	%r912, %r910, %r905;
	setp.eq.s32 	%p154, %r7, 12;
	selp.b32 	%r913, %r912, %r911, %p154;
	ld.shared.u32 	%r914, [_ZZN3cub18CUB_300001_SM_10006detail4scan16DeviceScanKernelINS2_10policy_hubIiiimN4cuda3std3__44plusIvEEE10Policy1000EN6thrust24THRUST_300001_SM_1000_NS6detail15normal_iteratorINSD_10device_ptrIiEEEESI_NS0_13ScanTileStateIiLb1EEES9_NS1_10InputValueIiPiEEmiLb0EiEEvT0_T1_T2_iT3_T4_T5_E12temp_storage+64];
	setp.lt.u32 	%p155, %r5, 32;
	selp.b32 	%r915, 0, %r913, %p155;
	setp.eq.s32 	%p156, %r616, 0;
	sub.s32 	%r916, %r854, %r834;
	selp.b32 	%r917, 0, %r916, %p156;
	add.s32 	%r918, %r917, %r959;
	add.s32 	%r971, %r918, %r915;
	add.s32 	%r919, %r914, %r959;
	add.s32 	%r32, %r919, %r912;
	setp.ne.s32 	%p157, %r5, 0;
	@%p157 bra 	$L__BB5_28;
	add.s64 	%rd56, %rd18, 256;
	mov.b32 	%r920, 101;
	// begin inline asm
	st.relaxed.gpu.v2.u32 [%rd56], {%r920, %r32};
	// end inline asm
	bra.uni 	$L__BB5_28;
$L__BB5_9:
	add.s32 	%r673, %r11, %r10;
	add.s32 	%r674, %r12, %r673;
	add.s32 	%r675, %r13, %r674;
	add.s32 	%r676, %r14, %r675;
	add.s32 	%r677, %r15, %r676;
	add.s32 	%r678, %r16, %r677;
	add.s32 	%r679, %r17, %r678;
	add.s32 	%r680, %r18, %r679;
	add.s32 	%r681, %r19, %r680;
	add.s32 	%r682, %r20, %r681;
	add.s32 	%r683, %r21, %r682;
	add.s32 	%r684, %r22, %r683;
	add.s32 	%r685, %r23, %r684;
	add.s32 	%r686, %r24, %r685;
	add.s32 	%r687, %r25, %r686;
	add.s32 	%r688, %r26, %r687;
	add.s32 	%r689, %r27, %r688;
	add.s32 	%r647, %r28, %r689;
	mov.b32 	%r645, 1;
	mov.b32 	%r670, 0;
	mov.b32 	%r672, -1;
	// begin inline asm
	{  .reg .s32 r0;  .reg .pred p;  shfl.sync.up.b32 r0|p, %r647, %r645, %r670, %r672;  @p add.s32 r0, r0, %r647;  mov.s32 %r643, r0;}
	// end inline asm
	mov.b32 	%r651, 2;
	// begin inline asm
	{  .reg .s32 r0;  .reg .pred p;  shfl.sync.up.b32 r0|p, %r643, %r651, %r670, %r672;  @p add.s32 r0, r0, %r643;  mov.s32 %r649, r0;}
	// end inline asm
	mov.b32 	%r657, 4;
	// begin inline asm
	{  .reg .s32 r0;  .reg .pred p;  shfl.sync.up.b32 r0|p, %r649, %r657, %r670, %r672;  @p add.s32 r0, r0, %r649;  mov.s32 %r655, r0;}
	// end inline asm
	mov.b32 	%r663, 8;
	// begin inline asm
	{  .reg .s32 r0;  .reg .pred p;  shfl.sync.up.b32 r0|p, %r655, %r663, %r670, %r672;  @p add.s32 r0, r0, %r655;  mov.s32 %r661, r0;}
	// end inline asm
	mov.b32 	%r669, 16;
	// begin inline asm
	{  .reg .s32 r0;  .reg .pred p;  shfl.sync.up.b32 r0|p, %r661, %r669, %r670, %r672;  @p add.s32 r0, r0, %r661;  mov.s32 %r667, r0;}
	// end inline asm
	setp.ne.s32 	%p101, %r616, 31;
	@%p101 bra 	$L__BB5_11;
	shl.b32 	%r690, %r7, 2;
	mov.u32 	%r691, _ZZN3cub18CUB_300001_SM_10006detail4scan16DeviceScanKernelINS2_10policy_hubIiiimN4cuda3std3__44plusIvEEE10Policy1000EN6thrust24THRUST_300001_SM_1000_NS6detail15normal_iteratorINSD_10device_ptrIiEEEESI_NS0_13ScanTileStateIiLb1EEES9_NS1_10InputValueIiPiEEmiLb0EiEEvT0_T1_T2_iT3_T4_T5_E12temp_storage;
	add.s32 	%r692, %r691, %r690;
	st.shared.u32 	[%r692+16], %r667;
$L__BB5_11:
	sub.s32 	%r693, %r667, %r647;
	bar.sync 	0;
	ld.shared.v4.u32 	{%r694, %r695, %r696, %r697}, [_ZZN3cub18CUB_300001_SM_10006detail4scan16DeviceScanKernelINS2_10policy_hubIiiimN4cuda3std3__44plusIvEEE10Policy1000EN6thrust24THRUST_300001_SM_1000_NS6detail15normal_iteratorINSD_10device_ptrIiEEEESI_NS0_13ScanTileStateIiLb1EEES9_NS1_10InputValueIiPiEEmiLb0EiEEvT0_T1_T2_iT3_T4_T5_E12temp_storage+16];
	add.s32 	%r698, %r695, %r694;
	setp.eq.s32 	%p102, %r7, 2;
	selp.b32 	%r699, %r698, %r694, %p102;
	add.s32 	%r700, %r698, %r696;
	setp.eq.s32 	%p103, %r7, 3;
	selp.b32 	%r701, %r700, %r699, %p103;
	add.s32 	%r702, %r700, %r697;
	setp.eq.s32 	%p104, %r7, 4;
	selp.b32 	%r703, %r702, %r701, %p104;
	ld.shared.v4.u32 	{%r704, %r705, %r706, %r707}, [_ZZN3cub18CUB_300001_SM_10006detail4scan16DeviceScanKernelINS2_10policy_hubIiiimN4cuda3std3__44plusIvEEE10Policy1000EN6thrust24THRUST_300001_SM_1000_NS6detail15normal_iteratorINSD_10device_ptrIiEEEESI_NS0_13ScanTileStateIiLb1EEES9_NS1_10InputValueIiPiEEmiLb0EiEEvT0_T1_T2_iT3_T4_T5_E12temp_storage+32];
	add.s32 	%r708, %r702, %r704;
	setp.eq.s32 	%p105, %r7, 5;
	selp.b32 	%r709, %r708, %r703, %p105;
	add.s32 	%r710, %r708, %r705;
	setp.eq.s32 	%p106, %r7, 6;
	selp.b32 	%r711, %r710, %r709, %p106;
	add.s32 	%r712, %r710, %r706;
	setp.eq.s32 	%p107, %r7, 7;
	selp.b32 	%r713, %r712, %r711, %p107;
	add.s32 	%r714, %r712, %r707;
	setp.eq.s32 	%p108, %r7, 8;
	selp.b32 	%r715, %r714, %r713, %p108;
	ld.shared.v4.u32 	{%r716, %r717, %r718, %r719}, [_ZZN3cub18CUB_300001_SM_10006detail4scan16DeviceScanKernelINS2_10policy_hubIiiimN4cuda3std3__44plusIvEEE10Policy1000EN6thrust24THRUST_300001_SM_1000_NS6detail15normal_iteratorINSD_10device_ptrIiEEEESI_NS0_13ScanTileStateIiLb1EEES9_NS1_10InputValueIiPiEEmiLb0EiEEvT0_T1_T2_iT3_T4_T5_E12temp_storage+48];
	add.s32 	%r720, %r714, %r716;
	setp.eq.s32 	%p109, %r7, 9;
	selp.b32 	%r721, %r720, %r715, %p109;
	add.s32 	%r722, %r720, %r717;
	setp.eq.s32 	%p110, %r7, 10;
	selp.b32 	%r723, %r722, %r721, %p110;
	add.s32 	%r724, %r722, %r718;
	setp.eq.s32 	%p111, %r7, 11;
	selp.b32 	%r725, %r724, %r723, %p111;
	add.s32 	%r726, %r724, %r719;
	setp.eq.s32 	%p112, %r7, 12;
	selp.b32 	%r727, %r726, %r725, %p112;
	ld.shared.u32 	%r728, [_ZZN3cub18CUB_300001_SM_10006detail4scan16DeviceScanKernelINS2_10policy_hubIiiimN4cuda3std3__44plusIvEEE10Policy1000EN6thrust24THRUST_300001_SM_1000_NS6detail15normal_iteratorINSD_10device_ptrIiEEEESI_NS0_13ScanTileStateIiLb1EEES9_NS1_10InputValueIiPiEEmiLb0EiEEvT0_T1_T2_iT3_T4_T5_E12temp_storage+64];
	add.s32 	%r35, %r726, %r728;
	setp.gt.u32 	%p113, %r5, 31;
	setp.lt.u32 	%p114, %r5, 32;
	setp.eq.s32 	%p115, %r616, 0;
	selp.b32 	%r729, 0, %r693, %p115;
	add.s32 	%r970, %r727, %r729;
	selp.b32 	%r37, %r693, %r970, %p114;
	@%p113 bra 	$L__BB5_27;
	setp.ne.s32 	%p116, %r5, 0;
	mul.wide.s32 	%rd45, %r4, 8;
	add.s64 	%rd8, %rd18, %rd45;
	@%p116 bra 	$L__BB5_14;
	st.shared.u32 	[_ZZN3cub18CUB_300001_SM_10006detail4scan16DeviceScanKernelINS2_10policy_hubIiiimN4cuda3std3__44plusIvEEE10Policy1000EN6thrust24THRUST_300001_SM_1000_NS6detail15normal_iteratorINSD_10device_ptrIiEEEESI_NS0_13ScanTileStateIiLb1EEES9_NS1_10InputValueIiPiEEmiLb0EiEEvT0_T1_T2_iT3_T4_T5_E12temp_storage+12], %r35;
	add.s64 	%rd46, %rd8, 256;
	mov.b32 	%r730, 100;
	// begin inline asm
	st.relaxed.gpu.v2.u32 [%rd46], {%r730, %r35};
	// end inline asm
$L__BB5_14:
	not.b32 	%r736, %r5;
	add.s32 	%r966, %r4, %r736;
	mov.b32 	%r732, 550;
	// begin inline asm
	nanosleep.u32 %r732;
	// end inline asm
	mul.wide.s32 	%rd48, %r966, 8;
	add.s64 	%rd49, %rd18, %rd48;
	add.s64 	%rd47, %rd49, 256;
	// begin inline asm
	ld.relaxed.gpu.v2.u32 {%r967, %r961}, [%rd47];
	// end inline asm
	mov.b32 	%r962, 478;
$L__BB5_15:
	setp.eq.s32 	%p117, %r967, 99;
	mov.b32 	%r737, -1;
	vote.sync.any.pred 	%p118, %p117, %r737;
	not.pred 	%p119, %p118;
	@%p119 bra 	$L__BB5_17;
	// begin inline asm
	nanosleep.u32 %r962;
	// end inline asm
	shr.u32 	%r962, %r962, 1;
	// begin inline asm
	ld.relaxed.gpu.v2.u32 {%r967, %r961}, [%rd47];
	// end inline asm
	bra.uni 	$L__BB5_15;
$L__BB5_17:
	setp.eq.s32 	%p120, %r967, 101;
	mov.b32 	%r764, -1;
	vote.sync.ballot.b32 	%r766, %p120, %r764;
	// begin inline asm
	mov.u32 %r739, %lanemask_ge;
	// end inline asm
	and.b32  	%r767, %r766, %r739;
	or.b32  	%r768, %r767, -2147483648;
	add.s32 	%r769, %r768, -1;
	not.b32 	%r770, %r768;
	and.b32  	%r771, %r770, %r769;
	popc.b32 	%r743, %r771;
	mov.b32 	%r742, 1;
	// begin inline asm
	shfl.sync.down.b32 %r740, %r961, %r742, %r743, %r764;
	// end inline asm
	setp.lt.s32 	%p122, %r616, %r743;
	selp.b32 	%r772, %r740, 0, %p122;
	add.s32 	%r746, %r772, %r961;
	mov.b32 	%r747, 2;
	// begin inline asm
	shfl.sync.down.b32 %r745, %r746, %r747, %r743, %r764;
	// end inline asm
	add.s32 	%r50, %r616, 2;
	setp.gt.s32 	%p123, %r50, %r743;
	selp.b32 	%r773, 0, %r745, %p123;
	add.s32 	%r751, %r746, %r773;
	mov.b32 	%r752, 4;
	// begin inline asm
	shfl.sync.down.b32 %r750, %r751, %r752, %r743, %r764;
	// end inline asm
	add.s32 	%r51, %r616, 4;
	setp.gt.s32 	%p124, %r51, %r743;
	selp.b32 	%r774, 0, %r750, %p124;
	add.s32 	%r756, %r751, %r774;
	mov.b32 	%r757, 8;
	// begin inline asm
	shfl.sync.down.b32 %r755, %r756, %r757, %r743, %r764;
	// end inline asm
	add.s32 	%r52, %r616, 8;
	setp.gt.s32 	%p125, %r52, %r743;
	selp.b32 	%r775, 0, %r755, %p125;
	add.s32 	%r761, %r756, %r775;
	mov.b32 	%r762, 16;
	// begin inline asm
	shfl.sync.down.b32 %r760, %r761, %r762, %r743, %r764;
	// end inline asm
	add.s32 	%r53, %r616, 16;
	setp.gt.s32 	%p126, %r53, %r743;
	selp.b32 	%r776, 0, %r760, %p126;
	add.s32 	%r965, %r761, %r776;
	add.s64 	%rd10, %rd18, 256;
	mov.b32 	%r963, 478;
$L__BB5_18:
	setp.ne.s32 	%p127, %r967, 101;
	mov.b32 	%r777, -1;
	vote.sync.all.pred 	%p128, %p127, %r777;
	not.pred 	%p129, %p128;
	@%p129 bra 	$L__BB5_23;
	shr.u32 	%r963, %r963, 1;
	mul.wide.s32 	%rd52, %r966, 8;
	add.s64 	%rd53, %rd10, %rd52;
	add.s64 	%rd51, %rd53, -256;
	// begin inline asm
	ld.relaxed.gpu.v2.u32 {%r967, %r968}, [%rd51];
	// end inline asm
	mov.u32 	%r969, %r963;
$L__BB5_20:
	setp.eq.s32 	%p133, %r967, 99;
	mov.b32 	%r785, -1;
	vote.sync.any.pred 	%p134, %p133, %r785;
	not.pred 	%p135, %p134;
	@%p135 bra 	$L__BB5_22;
	// begin inline asm
	nanosleep.u32 %r969;
	// end inline asm
	shr.u32 	%r969, %r969, 1;
	// begin inline asm
	ld.relaxed.gpu.v2.u32 {%r967, %r968}, [%rd51];
	// end inline asm
	bra.uni 	$L__BB5_20;
$L__BB5_22:
	setp.eq.s32 	%p136, %r967, 101;
	mov.b32 	%r811, -1;
	vote.sync.ballot.b32 	%r812, %p136, %r811;
	and.b32  	%r813, %r812, %r739;
	or.b32  	%r814, %r813, -2147483648;
	add.s32 	%r815, %r814, -1;
	not.b32 	%r816, %r814;
	and.b32  	%r817, %r816, %r815;
	popc.b32 	%r790, %r817;
	mov.b32 	%r789, 1;
	// begin inline asm
	shfl.sync.down.b32 %r787, %r968, %r789, %r790, %r811;
	// end inline asm
	setp.lt.s32 	%p138, %r616, %r790;
	selp.b32 	%r818, %r787, 0, %p138;
	add.s32 	%r793, %r818, %r968;
	mov.b32 	%r794, 2;
	// begin inline asm
	shfl.sync.down.b32 %r792, %r793, %r794, %r790, %r811;
	// end inline asm
	setp.gt.s32 	%p139, %r50, %r790;
	selp.b32 	%r819, 0, %r792, %p139;
	add.s32 	%r798, %r793, %r819;
	mov.b32 	%r799, 4;
	// begin inline asm
	shfl.sync.down.b32 %r797, %r798, %r799, %r790, %r811;
	// end inline asm
	setp.gt.s32 	%p140, %r51, %r790;
	selp.b32 	%r820, 0, %r797, %p140;
	add.s32 	%r803, %r798, %r820;
	mov.b32 	%r804, 8;
	// begin inline asm
	shfl.sync.down.b32 %r802, %r803, %r804, %r790, %r811;
	// end inline asm
	setp.gt.s32 	%p141, %r52, %r790;
	selp.b32 	%r821, 0, %r802, %p141;
	add.s32 	%r808, %r803, %r821;
	mov.b32 	%r809, 16;
	// begin inline asm
	shfl.sync.down.b32 %r807, %r808, %r809, %r790, %r811;
	// end inline asm
	setp.gt.s32 	%p142, %r53, %r790;
	selp.b32 	%r822, 0, %r807, %p142;
	add.s32 	%r823, %r822, %r965;
	add.s32 	%r965, %r823, %r808;
	add.s32 	%r966, %r966, -32;
	bra.uni 	$L__BB5_18;
$L__BB5_23:
	@%p116 bra 	$L__BB5_25;
	add.s32 	%r780, %r965, %r35;
	add.s64 	%rd50, %rd8, 256;
	mov.b32 	%r779, 101;
	// begin inline asm
	st.relaxed.gpu.v2.u32 [%rd50], {%r779, %r780};
	// end inline asm
	st.shared.u32 	[_ZZN3cub18CUB_300001_SM_10006detail4scan16DeviceScanKernelINS2_10policy_hubIiiimN4cuda3std3__44plusIvEEE10Policy1000EN6thrust24THRUST_300001_SM_1000_NS6detail15normal_iteratorINSD_10device_ptrIiEEEESI_NS0_13ScanTileStateIiLb1EEES9_NS1_10InputValueIiPiEEmiLb0EiEEvT0_T1_T2_iT3_T4_T5_E12temp_storage+4], %r965;
	st.shared.u32 	[_ZZN3cub18CUB_300001_SM_10006detail4scan16DeviceScanKernelINS2_10policy_hubIiiimN4cuda3std3__44plusIvEEE10Policy1000EN6thrust24THRUST_300001_SM_1000_NS6detail15normal_iteratorINSD_10device_ptrIiEEEESI_NS0_13ScanTileStateIiLb1EEES9_NS1_10InputValueIiPiEEmiLb0EiEEvT0_T1_T2_iT3_T4_T5_E12temp_storage+8], %r780;
$L__BB5_25:
	setp.ne.s32 	%p131, %r616, 0;
	mov.u32 	%r970, %r37;
	@%p131 bra 	$L__BB5_27;
	st.shared.u32 	[_ZZN3cub18CUB_300001_SM_10006detail4scan16DeviceScanKernelINS2_10policy_hubIiiimN4cuda3std3__44plusIvEEE10Policy1000EN6thrust24THRUST_300001_SM_1000_NS6detail15normal_iteratorINSD_10device_ptrIiEEEESI_NS0_13ScanTileStateIiLb1EEES9_NS1_10InputValueIiPiEEmiLb0EiEEvT0_T1_T2_iT3_T4_T5_E12temp_storage+84], %r965;
	mov.u32 	%r970, %r965;
$L__BB5_27:
	bar.sync 	0;
	setp.eq.s32 	%p132, %r5, 0;
	ld.shared.u32 	%r781, [_ZZN3cub18CUB_300001_SM_10006detail4scan16DeviceScanKernelINS2_10policy_hubIiiimN4cuda3std3__44plusIvEEE10Policy1000EN6thrust24THRUST_300001_SM_1000_NS6detail15normal_iteratorINSD_10device_ptrIiEEEESI_NS0_13ScanTileStateIiLb1EEES9_NS1_10InputValueIiPiEEmiLb0EiEEvT0_T1_T2_iT3_T4_T5_E12temp_storage+84];
	selp.b32 	%r782, 0, %r781, %p132;
	add.s32 	%r971, %r782, %r970;
$L__BB5_28:
	add.s32 	%r922, %r971, %r10;
	add.s32 	%r923, %r11, %r922;
	add.s32 	%r924, %r12, %r923;
	add.s32 	%r925, %r13, %r924;
	add.s32 	%r926, %r14, %r925;
	add.s32 	%r927, %r15, %r926;
	add.s32 	%r928, %r16, %r927;
	add.s32 	%r929, %r17, %r928;
	add.s32 	%r930, %r18, %r929;
	add.s32 	%r931, %r19, %r930;
	add.s32 	%r932, %r20, %r931;
	add.s32 	%r933, %r21, %r932;
	add.s32 	%r934, %r22, %r933;
	add.s32 	%r935, %r23, %r934;
	add.s32 	%r936, %r24, %r935;
	add.s32 	%r937, %r25, %r936;
	add.s32 	%r938, %r26, %r937;
	add.s32 	%r939, %r27, %r938;
	bar.sync 	0;
	st.shared.u32 	[%r9], %r971;
	st.shared.u32 	[%r9+4], %r922;
	st.shared.u32 	[%r9+8], %r923;
	st.shared.u32 	[%r9+12], %r924;
	st.shared.u32 	[%r9+16], %r925;
	st.shared.u32 	[%r9+20], %r926;
	st.shared.u32 	[%r9+24], %r927;
	st.shared.u32 	[%r9+28], %r928;
	st.shared.u32 	[%r9+32], %r929;
	st.shared.u32 	[%r9+36], %r930;
	st.shared.u32 	[%r9+40], %r931;
	st.shared.u32 	[%r9+44], %r932;
	st.shared.u32 	[%r9+48], %r933;
	st.shared.u32 	[%r9+52], %r934;
	st.shared.u32 	[%r9+56], %r935;
	st.shared.u32 	[%r9+60], %r936;
	st.shared.u32 	[%r9+64], %r937;
	st.shared.u32 	[%r9+68], %r938;
	st.shared.u32 	[%r9+72], %r939;
	bar.warp.sync 	-1;
	ld.shared.u32 	%r940, [%r8];
	ld.shared.u32 	%r941, [%r8+128];
	ld.shared.u32 	%r942, [%r8+256];
	ld.shared.u32 	%r943, [%r8+384];
	ld.shared.u32 	%r944, [%r8+512];
	ld.shared.u32 	%r945, [%r8+640];
	ld.shared.u32 	%r946, [%r8+768];
	ld.shared.u32 	%r947, [%r8+896];
	ld.shared.u32 	%r948, [%r8+1024];
	ld.shared.u32 	%r949, [%r8+1152];
	ld.shared.u32 	%r950, [%r8+1280];
	ld.shared.u32 	%r951, [%r8+1408];
	ld.shared.u32 	%r952, [%r8+1536];
	ld.shared.u32 	%r953, [%r8+1664];
	ld.shared.u32 	%r954, [%r8+1792];
	ld.shared.u32 	%r955, [%r8+1920];
	ld.shared.u32 	%r956, [%r8+2048];
	ld.shared.u32 	%r957, [%r8+2176];
	ld.shared.u32 	%r958, [%r8+2304];
	add.s64 	%rd58, %rd4, %rd43;
	st.global.u32 	[%rd58], %r940;
	st.global.u32 	[%rd58+128], %r941;
	st.global.u32 	[%rd58+256], %r942;
	st.global.u32 	[%rd58+384], %r943;
	st.global.u32 	[%rd58+512], %r944;
	st.global.u32 	[%rd58+640], %r945;
	st.global.u32 	[%rd58+768], %r946;
	st.global.u32 	[%rd58+896], %r947;
	st.global.u32 	[%rd58+1024], %r948;
	st.global.u32 	[%rd58+1152], %r949;
	st.global.u32 	[%rd58+1280], %r950;
	st.global.u32 	[%rd58+1408], %r951;
	st.global.u32 	[%rd58+1536], %r952;
	st.global.u32 	[%rd58+1664], %r953;
	st.global.u32 	[%rd58+1792], %r954;
	st.global.u32 	[%rd58+1920], %r955;
	st.global.u32 	[%rd58+2048], %r956;
	st.global.u32 	[%rd58+2176], %r957;
	st.global.u32 	[%rd58+2304], %r958;
	bra.uni 	$L__BB5_131;
$L__BB5_29:
	setp.eq.s64 	%p3, %rd6, 0;
	@%p3 bra 	$L__BB5_131;
	cvt.u32.u64 	%r75, %rd6;
	shl.b64 	%rd21, %rd5, 2;
	add.s64 	%rd22, %rd3, %rd21;
	mov.u32 	%r76, %tid.x;
	ld.global.u32 	%r990, [%rd22];
	and.b32  	%r209, %r76, 31;
	and.b32  	%r210, %r76, 992;
	mul.lo.s32 	%r211, %r210, 19;
	or.b32  	%r78, %r211, %r209;
	setp.ge.u32 	%p4, %r78, %r75;
	shl.b32 	%r212, %r78, 2;
	cvt.u64.u32 	%rd23, %r212;
	add.s64 	%rd12, %rd22, %rd23;
	mov.u32 	%r972, %r990;
	@%p4 bra 	$L__BB5_32;
	ld.global.u32 	%r972, [%rd12];
$L__BB5_32:
	add.s32 	%r213, %r78, 32;
	setp.ge.u32 	%p5, %r213, %r75;
	mov.u32 	%r973, %r990;
	@%p5 bra 	$L__BB5_34;
	ld.global.u32 	%r973, [%rd12+128];
$L__BB5_34:
	add.s32 	%r214, %r78, 64;
	setp.ge.u32 	%p6, %r214, %r75;
	mov.u32 	%r974, %r990;
	@%p6 bra 	$L__BB5_36;
	ld.global.u32 	%r974, [%rd12+256];
$L__BB5_36:
	add.s32 	%r215, %r78, 96;
	setp.ge.u32 	%p7, %r215, %r75;
	mov.u32 	%r975, %r990;
	@%p7 bra 	$L__BB5_38;
	ld.global.u32 	%r975, [%rd12+384];
$L__BB5_38:
	add.s32 	%r216, %r78, 128;
	setp.ge.u32 	%p8, %r216, %r75;
	mov.u32 	%r976, %r990;
	@%p8 bra 	$L__BB5_40;
	ld.global.u32 	%r976, [%rd12+512];
$L__BB5_40:
	add.s32 	%r217, %r78, 160;
	setp.ge.u32 	%p9, %r217, %r75;
	mov.u32 	%r977, %r990;
	@%p9 bra 	$L__BB5_42;
	ld.global.u32 	%r977, [%rd12+640];
$L__BB5_42:
	add.s32 	%r218, %r78, 192;
	setp.ge.u32 	%p10, %r218, %r75;
	mov.u32 	%r978, %r990;
	@%p10 bra 	$L__BB5_44;
	ld.global.u32 	%r978, [%rd12+768];
$L__BB5_44:
	add.s32 	%r219, %r78, 224;
	setp.ge.u32 	%p11, %r219, %r75;
	mov.u32 	%r979, %r990;
	@%p11 bra 	$L__BB5_46;
	ld.global.u32 	%r979, [%rd12+896];
$L__BB5_46:
	add.s32 	%r95, %r78, 256;
	setp.ge.u32 	%p12, %r95, %r75;
	mov.u32 	%r980, %r990;
	@%p12 bra 	$L__BB5_48;
	ld.global.u32 	%r980, [%rd12+1024];
$L__BB5_48:
	add.s32 	%r98, %r78, 288;
	setp.ge.u32 	%p13, %r98, %r75;
	mov.u32 	%r981, %r990;
	@%p13 bra 	$L__BB5_50;
	ld.global.u32 	%r981, [%rd12+1152];
$L__BB5_50:
	add.s32 	%r220, %r78, 320;
	setp.ge.u32 	%p14, %r220, %r75;
	mov.u32 	%r982, %r990;
	@%p14 bra 	$L__BB5_52;
	ld.global.u32 	%r982, [%rd12+1280];
$L__BB5_52:
	add.s32 	%r221, %r78, 352;
	setp.ge.u32 	%p15, %r221, %r75;
	mov.u32 	%r983, %r990;
	@%p15 bra 	$L__BB5_54;
	ld.global.u32 	%r983, [%rd12+1408];
$L__BB5_54:
	add.s32 	%r222, %r78, 384;
	setp.ge.u32 	%p16, %r222, %r75;
	mov.u32 	%r984, %r990;
	@%p16 bra 	$L__BB5_56;
	ld.global.u32 	%r984, [%rd12+1536];
$L__BB5_56:
	add.s32 	%r223, %r78, 416;
	setp.ge.u32 	%p17, %r223, %r75;
	mov.u32 	%r985, %r990;
	@%p17 bra 	$L__BB5_58;
	ld.global.u32 	%r985, [%rd12+1664];
$L__BB5_58:
	add.s32 	%r224, %r78, 448;
	setp.ge.u32 	%p18, %r224, %r75;
	mov.u32 	%r986, %r990;
	@%p18 bra 	$L__BB5_60;
	ld.global.u32 	%r986, [%rd12+1792];
$L__BB5_60:
	add.s32 	%r225, %r78, 480;
	setp.ge.u32 	%p19, %r225, %r75;
	mov.u32 	%r987, %r990;
	@%p19 bra 	$L__BB5_62;
	ld.global.u32 	%r987, [%rd12+1920];
$L__BB5_62:
	add.s32 	%r226, %r78, 512;
	setp.ge.u32 	%p20, %r226, %r75;
	mov.u32 	%r988, %r990;
	@%p20 bra 	$L__BB5_64;
	ld.global.u32 	%r988, [%rd12+2048];
$L__BB5_64:
	add.s32 	%r115, %r78, 544;
	setp.ge.u32 	%p21, %r115, %r75;
	mov.u32 	%r989, %r990;
	@%p21 bra 	$L__BB5_66;
	ld.global.u32 	%r989, [%rd12+2176];
$L__BB5_66:
	add.s32 	%r118, %r78, 576;
	setp.ge.u32 	%p22, %r118, %r75;
	@%p22 bra 	$L__BB5_68;
	ld.global.u32 	%r990, [%rd12+2304];
$L__BB5_68:
	// begin inline asm
	mov.u32 %r227, %laneid;
	// end inline asm
	shr.u32 	%r122, %r76, 5;
	mad.lo.s32 	%r228, %r122, 608, %r227;
	shl.b32 	%r229, %r228, 2;
	mov.u32 	%r230, _ZZN3cub18CUB_300001_SM_10006detail4scan16DeviceScanKernelINS2_10policy_hubIiiimN4cuda3std3__44plusIvEEE10Policy1000EN6thrust24THRUST_300001_SM_1000_NS6detail15normal_iteratorINSD_10device_ptrIiEEEESI_NS0_13ScanTileStateIiLb1EEES9_NS1_10InputValueIiPiEEmiLb0EiEEvT0_T1_T2_iT3_T4_T5_E12temp_storage;
	add.s32 	%r123, %r230, %r229;
	st.shared.u32 	[%r123], %r972;
	st.shared.u32 	[%r123+128], %r973;
	st.shared.u32 	[%r123+256], %r974;
	st.shared.u32 	[%r123+384], %r975;
	st.shared.u32 	[%r123+512], %r976;
	st.shared.u32 	[%r123+640], %r977;
	st.shared.u32 	[%r123+768], %r978;
	st.shared.u32 	[%r123+896], %r979;
	st.shared.u32 	[%r123+1024], %r980;
	st.shared.u32 	[%r123+1152], %r981;
	st.shared.u32 	[%r123+1280], %r982;
	st.shared.u32 	[%r123+1408], %r983;
	st.shared.u32 	[%r123+1536], %r984;
	st.shared.u32 	[%r123+1664], %r985;
	st.shared.u32 	[%r123+1792], %r986;
	st.shared.u32 	[%r123+1920], %r987;
	st.shared.u32 	[%r123+2048], %r988;
	st.shared.u32 	[%r123+2176], %r989;
	st.shared.u32 	[%r123+2304], %r990;
	bar.warp.sync 	-1;
	mad.lo.s32 	%r124, %r227, 72, %r123;
	ld.shared.u32 	%r125, [%r124];
	ld.shared.u32 	%r126, [%r124+4];
	ld.shared.u32 	%r127, [%r124+8];
	ld.shared.u32 	%r128, [%r124+12];
	ld.shared.u32 	%r129, [%r124+16];
	ld.shared.u32 	%r130, [%r124+20];
	ld.shared.u32 	%r131, [%r124+24];
	ld.shared.u32 	%r132, [%r124+28];
	ld.shared.u32 	%r133, [%r124+32];
	ld.shared.u32 	%r134, [%r124+36];
	ld.shared.u32 	%r135, [%r124+40];
	ld.shared.u32 	%r136, [%r124+44];
	ld.shared.u32 	%r137, [%r124+48];
	ld.shared.u32 	%r138, [%r124+52];
	ld.shared.u32 	%r139, [%r124+56];
	ld.shared.u32 	%r140, [%r124+60];
	ld.shared.u32 	%r141, [%r124+64];
	ld.shared.u32 	%r142, [%r124+68];
	ld.shared.u32 	%r143, [%r124+72];
	bar.sync 	0;
	setp.ne.s32 	%p23, %r4, 0;
	@%p23 bra 	$L__BB5_72;
	add.s32 	%r456, %r126, %r125;
	add.s32 	%r457, %r127, %r456;
	add.s32 	%r458, %r128, %r457;
	add.s32 	%r459, %r129, %r458;
	add.s32 	%r460, %r130, %r459;
	add.s32 	%r461, %r131, %r460;
	add.s32 	%r462, %r132, %r461;
	add.s32 	%r463, %r133, %r462;
	add.s32 	%r464, %r134, %r463;
	add.s32 	%r465, %r135, %r464;
	add.s32 	%r466, %r136, %r465;
	add.s32 	%r467, %r137, %r466;
	add.s32 	%r468, %r138, %r467;
	add.s32 	%r469, %r139, %r468;
	add.s32 	%r470, %r140, %r469;
	add.s32 	%r471, %r141, %r470;
	add.s32 	%r472, %r142, %r471;
	add.s32 	%r430, %r143, %r472;
	mov.b32 	%r428, 1;
	mov.b32 	%r453, 0;
	mov.b32 	%r455, -1;
	// begin inline asm
	{  .reg .s32 r0;  .reg .pred p;  shfl.sync.up.b32 r0|p, %r430, %r428, %r453, %r455;  @p add.s32 r0, r0, %r430;  mov.s32 %r426, r0;}
	// end inline asm
	mov.b32 	%r434, 2;
	// begin inline asm
	{  .reg .s32 r0;  .reg .pred p;  shfl.sync.up.b32 r0|p, %r426, %r434, %r453, %r455;  @p add.s32 r0, r0, %r426;  mov.s32 %r432, r0;}
	// end inline asm
	mov.b32 	%r440, 4;
	// begin inline asm
	{  .reg .s32 r0;  .reg .pred p;  shfl.sync.up.b32 r0|p, %r432, %r440, %r453, %r455;  @p add.s32 r0, r0, %r432;  mov.s32 %r438, r0;}
	// end inline asm
	mov.b32 	%r446, 8;
	// begin inline asm
	{  .reg .s32 r0;  .reg .pred p;  shfl.sync.up.b32 r0|p, %r438, %r446, %r453, %r455;  @p add.s32 r0, r0, %r438;  mov.s32 %r444, r0;}
	// end inline asm
	mov.b32 	%r452, 16;
	// begin inline asm
	{  .reg .s32 r0;  .reg .pred p;  shfl.sync.up.b32 r0|p, %r444, %r452, %r453, %r455;  @p add.s32 r0, r0, %r444;  mov.s32 %r450, r0;}
	// end inline asm
	setp.ne.s32 	%p66, %r227, 31;
	@%p66 bra 	$L__BB5_71;
	shl.b32 	%r473, %r122, 2;
	mov.u32 	%r474, _ZZN3cub18CUB_300001_SM_10006detail4scan16DeviceScanKernelINS2_10policy_hubIiiimN4cuda3std3__44plusIvEEE10Policy1000EN6thrust24THRUST_300001_SM_1000_NS6detail15normal_iteratorINSD_10device_ptrIiEEEESI_NS0_13ScanTileStateIiLb1EEES9_NS1_10InputValueIiPiEEmiLb0EiEEvT0_T1_T2_iT3_T4_T5_E12temp_storage;
	add.s32 	%r475, %r474, %r473;
	st.shared.u32 	[%r475+16], %r450;
$L__BB5_71:
	bar.sync 	0;
	ld.shared.v4.u32 	{%r476, %r477, %r478, %r479}, [_ZZN3cub18CUB_300001_SM_10006detail4scan16DeviceScanKernelINS2_10policy_hubIiiimN4cuda3std3__44plusIvEEE10Policy1000EN6thrust24THRUST_300001_SM_1000_NS6detail15normal_iteratorINSD_10device_ptrIiEEEESI_NS0_13ScanTileStateIiLb1EEES9_NS1_10InputValueIiPiEEmiLb0EiEEvT0_T1_T2_iT3_T4_T5_E12temp_storage+16];
	add.s32 	%r480, %r477, %r476;
	setp.eq.s32 	%p67, %r122, 2;
	selp.b32 	%r481, %r480, %r476, %p67;
	add.s32 	%r482, %r480, %r478;
	setp.eq.s32 	%p68, %r122, 3;
	selp.b32 	%r483, %r482, %r481, %p68;
	add.s32 	%r484, %r482, %r479;
	setp.eq.s32 	%p69, %r122, 4;
	selp.b32 	%r485, %r484, %r483, %p69;
	ld.shared.v4.u32 	{%r486, %r487, %r488, %r489}, [_ZZN3cub18CUB_300001_SM_10006detail4scan16DeviceScanKernelINS2_10policy_hubIiiimN4cuda3std3__44plusIvEEE10Policy1000EN6thrust24THRUST_300001_SM_1000_NS6detail15normal_iteratorINSD_10device_ptrIiEEEESI_NS0_13ScanTileStateIiLb1EEES9_NS1_10InputValueIiPiEEmiLb0EiEEvT0_T1_T2_iT3_T4_T5_E12temp_storage+32];
	add.s32 	%r490, %r484, %r486;
	setp.eq.s32 	%p70, %r122, 5;
	selp.b32 	%r491, %r490, %r485, %p70;
	add.s32 	%r492, %r490, %r487;
	setp.eq.s32 	%p71, %r122, 6;
	selp.b32 	%r493, %r492, %r491, %p71;
	add.s32 	%r494, %r492, %r488;
	setp.eq.s32 	%p72, %r122, 7;
	selp.b32 	%r495, %r494, %r493, %p72;
	add.s32 	%r496, %r494, %r489;
	setp.eq.s32 	%p73, %r122, 8;
	selp.b32 	%r497, %r496, %r495, %p73;
	ld.shared.v4.u32 	{%r498, %r499, %r500, %r501}, [_ZZN3cub18CUB_300001_SM_10006detail4scan16DeviceScanKernelINS2_10policy_hubIiiimN4cuda3std3__44plusIvEEE10Policy1000EN6thrust24THRUST_300001_SM_1000_NS6detail15normal_iteratorINSD_10device_ptrIiEEEESI_NS0_13ScanTileStateIiLb1EEES9_NS1_10InputValueIiPiEEmiLb0EiEEvT0_T1_T2_iT3_T4_T5_E12temp_storage+48];
	add.s32 	%r502, %r496, %r498;
	setp.eq.s32 	%p74, %r122, 9;
	selp.b32 	%r503, %r502, %r497, %p74;
	add.s32 	%r504, %r502, %r499;
	setp.eq.s32 	%p75, %r122, 10;
	selp.b32 	%r505, %r504, %r503, %p75;
	add.s32 	%r506, %r504, %r500;
	setp.eq.s32 	%p76, %r122, 11;
	selp.b32 	%r507, %r506, %r505, %p76;
	add.s32 	%r508, %r506, %r501;
	setp.eq.s32 	%p77, %r122, 12;
	selp.b32 	%r509, %r508, %r507, %p77;
	setp.lt.u32 	%p78, %r76, 32;
	selp.b32 	%r510, 0, %r509, %p78;
	setp.eq.s32 	%p79, %r227, 0;
	sub.s32 	%r511, %r450, %r430;
	selp.b32 	%r512, 0, %r511, %p79;
	add.s32 	%r513, %r512, %r959;
	add.s32 	%r1002, %r513, %r510;
	bra.uni 	$L__BB5_91;
$L__BB5_72:
	add.s32 	%r261, %r126, %r125;
	add.s32 	%r262, %r127, %r261;
	add.s32 	%r263, %r128, %r262;
	add.s32 	%r264, %r129, %r263;
	add.s32 	%r265, %r130, %r264;
	add.s32 	%r266, %r131, %r265;
	add.s32 	%r267, %r132, %r266;
	add.s32 	%r268, %r133, %r267;
	add.s32 	%r269, %r134, %r268;
	add.s32 	%r270, %r135, %r269;
	add.s32 	%r271, %r136, %r270;
	add.s32 	%r272, %r137, %r271;
	add.s32 	%r273, %r138, %r272;
	add.s32 	%r274, %r139, %r273;
	add.s32 	%r275, %r140, %r274;
	add.s32 	%r276, %r141, %r275;
	add.s32 	%r277, %r142, %r276;
	add.s32 	%r235, %r143, %r277;
	mov.b32 	%r233, 1;
	mov.b32 	%r258, 0;
	mov.b32 	%r260, -1;
	// begin inline asm
	{  .reg .s32 r0;  .reg .pred p;  shfl.sync.up.b32 r0|p, %r235, %r233, %r258, %r260;  @p add.s32 r0, r0, %r235;  mov.s32 %r231, r0;}
	// end inline asm
	mov.b32 	%r239, 2;
	// begin inline asm
	{  .reg .s32 r0;  .reg .pred p;  shfl.sync.up.b32 r0|p, %r231, %r239, %r258, %r260;  @p add.s32 r0, r0, %r231;  mov.s32 %r237, r0;}
	// end inline asm
	mov.b32 	%r245, 4;
	// begin inline asm
	{  .reg .s32 r0;  .reg .pred p;  shfl.sync.up.b32 r0|p, %r237, %r245, %r258, %r260;  @p add.s32 r0, r0, %r237;  mov.s32 %r243, r0;}
	// end inline asm
	mov.b32 	%r251, 8;
	// begin inline asm
	{  .reg .s32 r0;  .reg .pred p;  shfl.sync.up.b32 r0|p, %r243, %r251, %r258, %r260;  @p add.s32 r0, r0, %r243;  mov.s32 %r249, r0;}
	// end inline asm
	mov.b32 	%r257, 16;
	// begin inline asm
	{  .reg .s32 r0;  .reg .pred p;  shfl.sync.up.b32 r0|p, %r249, %r257, %r258, %r260;  @p add.s32 r0, r0, %r249;  mov.s32 %r255, r0;}
	// end inline asm
	setp.ne.s32 	%p24, %r227, 31;
	@%p24 bra 	$L__BB5_74;
	shl.b32 	%r278, %r122, 2;
	mov.u32 	%r279, _ZZN3cub18CUB_300001_SM_10006detail4scan16DeviceScanKernelINS2_10policy_hubIiiimN4cuda3std3__44plusIvEEE10Policy1000EN6thrust24THRUST_300001_SM_1000_NS6detail15normal_iteratorINSD_10device_ptrIiEEEESI_NS0_13ScanTileStateIiLb1EEES9_NS1_10InputValueIiPiEEmiLb0EiEEvT0_T1_T2_iT3_T4_T5_E12temp_storage;
	add.s32 	%r280, %r279, %r278;
	st.shared.u32 	[%r280+16], %r255;
$L__BB5_74:
	sub.s32 	%r281, %r255, %r235;
	bar.sync 	0;
	ld.shared.v4.u32 	{%r282, %r283, %r284, %r285}, [_ZZN3cub18CUB_300001_SM_10006detail4scan16DeviceScanKernelINS2_10policy_hubIiiimN4cuda3std3__44plusIvEEE10Policy1000EN6thrust24THRUST_300001_SM_1000_NS6detail15normal_iteratorINSD_10device_ptrIiEEEESI_NS0_13ScanTileStateIiLb1EEES9_NS1_10InputValueIiPiEEmiLb0EiEEvT0_T1_T2_iT3_T4_T5_E12temp_storage+16];
	add.s32 	%r286, %r283, %r282;
	setp.eq.s32 	%p25, %r122, 2;
	selp.b32 	%r287, %r286, %r282, %p25;
	add.s32 	%r288, %r286, %r284;
	setp.eq.s32 	%p26, %r122, 3;
	selp.b32 	%r289, %r288, %r287, %p26;
	add.s32 	%r290, %r288, %r285;
	setp.eq.s32 	%p27, %r122, 4;
	selp.b32 	%r291, %r290, %r289, %p27;
	ld.shared.v4.u32 	{%r292, %r293, %r294, %r295}, [_ZZN3cub18CUB_300001_SM_10006detail4scan16DeviceScanKernelINS2_10policy_hubIiiimN4cuda3std3__44plusIvEEE10Policy1000EN6thrust24THRUST_300001_SM_1000_NS6detail15normal_iteratorINSD_10device_ptrIiEEEESI_NS0_13ScanTileStateIiLb1EEES9_NS1_10InputValueIiPiEEmiLb0EiEEvT0_T1_T2_iT3_T4_T5_E12temp_storage+32];
	add.s32 	%r296, %r290, %r292;
	setp.eq.s32 	%p28, %r122, 5;
	selp.b32 	%r297, %r296, %r291, %p28;
	add.s32 	%r298, %r296, %r293;
	setp.eq.s32 	%p29, %r122, 6;
	selp.b32 	%r299, %r298, %r297, %p29;
	add.s32 	%r300, %r298, %r294;
	setp.eq.s32 	%p30, %r122, 7;
	selp.b32 	%r301, %r300, %r299, %p30;
	add.s32 	%r302, %r300, %r295;
	setp.eq.s32 	%p31, %r122, 8;
	selp.b32 	%r303, %r302, %r301, %p31;
	ld.shared.v4.u32 	{%r304, %r305, %r306, %r307}, [_ZZN3cub18CUB_300001_SM_10006detail4scan16DeviceScanKernelINS2_10policy_hubIiiimN4cuda3std3__44plusIvEEE10Policy1000EN6thrust24THRUST_300001_SM_1000_NS6detail15normal_iteratorINSD_10device_ptrIiEEEESI_NS0_13ScanTileStateIiLb1EEES9_NS1_10InputValueIiPiEEmiLb0EiEEvT0_T1_T2_iT3_T4_T5_E12temp_storage+48];
	add.s32 	%r308, %r302, %r304;
	setp.eq.s32 	%p32, %r122, 9;
	selp.b32 	%r309, %r308, %r303, %p32;
	add.s32 	%r310, %r308, %r305;
	setp.eq.s32 	%p33, %r122, 10;
	selp.b32 	%r311, %r310, %r309, %p33;
	add.s32 	%r312, %r310, %r306;
	setp.eq.s32 	%p34, %r122, 11;
	selp.b32 	%r313, %r312, %r311, %p34;
	add.s32 	%r314, %r312, %r307;
	setp.eq.s32 	%p35, %r122, 12;
	selp.b32 	%r315, %r314, %r313, %p35;
	ld.shared.u32 	%r316, [_ZZN3cub18CUB_300001_SM_10006detail4scan16DeviceScanKernelINS2_10policy_hubIiiimN4cuda3std3__44plusIvEEE10Policy1000EN6thrust24THRUST_300001_SM_1000_NS6detail15normal_iteratorINSD_10device_ptrIiEEEESI_NS0_13ScanTileStateIiLb1EEES9_NS1_10InputValueIiPiEEmiLb0EiEEvT0_T1_T2_iT3_T4_T5_E12temp_storage+64];
	add.s32 	%r149, %r314, %r316;
	setp.gt.u32 	%p36, %r76, 31;
	setp.lt.u32 	%p37, %r76, 32;
	setp.eq.s32 	%p38, %r227, 0;
	selp.b32 	%r317, 0, %r281, %p38;
	add.s32 	%r1001, %r315, %r317;
	selp.b32 	%r151, %r281, %r1001, %p37;
	@%p36 bra 	$L__BB5_90;
	setp.ne.s32 	%p39, %r76, 0;
	mul.wide.s32 	%rd24, %r4, 8;
	add.s64 	%rd13, %rd18, %rd24;
	@%p39 bra 	$L__BB5_77;
	st.shared.u32 	[_ZZN3cub18CUB_300001_SM_10006detail4scan16DeviceScanKernelINS2_10policy_hubIiiimN4cuda3std3__44plusIvEEE10Policy1000EN6thrust24THRUST_300001_SM_1000_NS6detail15normal_iteratorINSD_10device_ptrIiEEEESI_NS0_13ScanTileStateIiLb1EEES9_NS1_10InputValueIiPiEEmiLb0EiEEvT0_T1_T2_iT3_T4_T5_E12temp_storage+12], %r149;
	add.s64 	%rd25, %rd13, 256;
	mov.b32 	%r318, 100;
	// begin inline asm
	st.relaxed.gpu.v2.u32 [%rd25], {%r318, %r149};
	// end inline asm
$L__BB5_77:
	not.b32 	%r324, %r76;
	add.s32 	%r997, %r4, %r324;
	mov.b32 	%r320, 550;
	// begin inline asm
	nanosleep.u32 %r320;
	// end inline asm
	mul.wide.s32 	%rd27, %r997, 8;
	add.s64 	%rd28, %rd18, %rd27;
	add.s64 	%rd26, %rd28, 256;
	// begin inline asm
	ld.relaxed.gpu.v2.u32 {%r998, %r992}, [%rd26];
	// end inline asm
	mov.b32 	%r993, 478;
$L__BB5_78:
	setp.eq.s32 	%p40, %r998, 99;
	mov.b32 	%r325, -1;
	vote.sync.any.pred 	%p41, %p40, %r325;
	not.pred 	%p42, %p41;
	@%p42 bra 	$L__BB5_80;
	// begin inline asm
	nanosleep.u32 %r993;
	// end inline asm
	shr.u32 	%r993, %r993, 1;
	// begin inline asm
	ld.relaxed.gpu.v2.u32 {%r998, %r992}, [%rd26];
	// end inline asm
	bra.uni 	$L__BB5_78;
$L__BB5_80:
	setp.eq.s32 	%p43, %r998, 101;
	mov.b32 	%r352, -1;
	vote.sync.ballot.b32 	%r354, %p43, %r352;
	// begin inline asm
	mov.u32 %r327, %lanemask_ge;
	// end inline asm
	and.b32  	%r355, %r354, %r327;
	or.b32  	%r356, %r355, -2147483648;
	add.s32 	%r357, %r356, -1;
	not.b32 	%r358, %r356;
	and.b32  	%r359, %r358, %r357;
	popc.b32 	%r331, %r359;
	mov.b32 	%r330, 1;
	// begin inline asm
	shfl.sync.down.b32 %r328, %r992, %r330, %r331, %r352;
	// end inline asm
	setp.lt.s32 	%p45, %r227, %r331;
	selp.b32 	%r360, %r328, 0, %p45;
	add.s32 	%r334, %r360, %r992;
	mov.b32 	%r335, 2;
	// begin inline asm
	shfl.sync.down.b32 %r333, %r334, %r335, %r331, %r352;
	// end inline asm
	add.s32 	%r361, %r227, 2;
	setp.gt.s32 	%p46, %r361, %r331;
	selp.b32 	%r362, 0, %r333, %p46;
	add.s32 	%r339, %r334, %r362;
	mov.b32 	%r340, 4;
	// begin inline asm
	shfl.sync.down.b32 %r338, %r339, %r340, %r331, %r352;
	// end inline asm
	add.s32 	%r363, %r227, 4;
	setp.gt.s32 	%p47, %r363, %r331;
	selp.b32 	%r364, 0, %r338, %p47;
	add.s32 	%r344, %r339, %r364;
	mov.b32 	%r345, 8;
	// begin inline asm
	shfl.sync.down.b32 %r343, %r344, %r345, %r331, %r352;
	// end inline asm
	add.s32 	%r365, %r227, 8;
	setp.gt.s32 	%p48, %r365, %r331;
	selp.b32 	%r366, 0, %r343, %p48;
	add.s32 	%r349, %r344, %r366;
	mov.b32 	%r350, 16;
	// begin inline asm
	shfl.sync.down.b32 %r348, %r349, %r350, %r331, %r352;
	// end inline asm
	add.s32 	%r367, %r227, 16;
	setp.gt.s32 	%p49, %r367, %r331;
	selp.b32 	%r368, 0, %r348, %p49;
	add.s32 	%r994, %r349, %r368;
	add.s64 	%rd14, %rd18, 256;
	mov.b32 	%r995, 478;
$L__BB5_81:
	setp.ne.s32 	%p50, %r998, 101;
	mov.b32 	%r369, -1;
	vote.sync.all.pred 	%p51, %p50, %r369;
	not.pred 	%p52, %p51;
	@%p52 bra 	$L__BB5_86;
	shr.u32 	%r995, %r995, 1;
	mul.wide.s32 	%rd31, %r997, 8;
	add.s64 	%rd32, %rd14, %rd31;
	add.s64 	%rd30, %rd32, -256;
	// begin inline asm
	ld.relaxed.gpu.v2.u32 {%r998, %r999}, [%rd30];
	// end inline asm
	mov.u32 	%r1000, %r995;
$L__BB5_83:
	setp.eq.s32 	%p56, %r998, 99;
	mov.b32 	%r377, -1;
	vote.sync.any.pred 	%p57, %p56, %r377;
	not.pred 	%p58, %p57;
	@%p58 bra 	$L__BB5_85;
	// begin inline asm
	nanosleep.u32 %r1000;
	// end inline asm
	shr.u32 	%r1000, %r1000, 1;
	// begin inline asm
	ld.relaxed.gpu.v2.u32 {%r998, %r999}, [%rd30];
	// end inline asm
	bra.uni 	$L__BB5_83;
$L__BB5_85:
	setp.eq.s32 	%p59, %r998, 101;
	mov.b32 	%r403, -1;
	vote.sync.ballot.b32 	%r404, %p59, %r403;
	and.b32  	%r405, %r404, %r327;
	or.b32  	%r406, %r405, -2147483648;
	add.s32 	%r407, %r406, -1;
	not.b32 	%r408, %r406;
	and.b32  	%r409, %r408, %r407;
	popc.b32 	%r382, %r409;
	mov.b32 	%r381, 1;
	// begin inline asm
	shfl.sync.down.b32 %r379, %r999, %r381, %r382, %r403;
	// end inline asm
	setp.lt.s32 	%p61, %r227, %r382;
	selp.b32 	%r410, %r379, 0, %p61;
	add.s32 	%r385, %r410, %r999;
	mov.b32 	%r386, 2;
	// begin inline asm
	shfl.sync.down.b32 %r384, %r385, %r386, %r382, %r403;
	// end inline asm
	add.s32 	%r411, %r227, 2;
	setp.gt.s32 	%p62, %r411, %r382;
	selp.b32 	%r412, 0, %r384, %p62;
	add.s32 	%r390, %r385, %r412;
	mov.b32 	%r391, 4;
	// begin inline asm
	shfl.sync.down.b32 %r389, %r390, %r391, %r382, %r403;
	// end inline asm
	add.s32 	%r413, %r227, 4;
	setp.gt.s32 	%p63, %r413, %r382;
	selp.b32 	%r414, 0, %r389, %p63;
	add.s32 	%r395, %r390, %r414;
	mov.b32 	%r396, 8;
	// begin inline asm
	shfl.sync.down.b32 %r394, %r395, %r396, %r382, %r403;
	// end inline asm
	add.s32 	%r415, %r227, 8;
	setp.gt.s32 	%p64, %r415, %r382;
	selp.b32 	%r416, 0, %r394, %p64;
	add.s32 	%r400, %r395, %r416;
	mov.b32 	%r401, 16;
	// begin inline asm
	shfl.sync.down.b32 %r399, %r400, %r401, %r382, %r403;
	// end inline asm
	add.s32 	%r417, %r227, 16;
	setp.gt.s32 	%p65, %r417, %r382;
	selp.b32 	%r418, 0, %r399, %p65;
	add.s32 	%r419, %r418, %r994;
	add.s32 	%r994, %r419, %r400;
	add.s32 	%r997, %r997, -32;
	bra.uni 	$L__BB5_81;
$L__BB5_86:
	@%p39 bra 	$L__BB5_88;
	add.s32 	%r372, %r994, %r149;
	add.s64 	%rd29, %rd13, 256;
	mov.b32 	%r371, 101;
	// begin inline asm
	st.relaxed.gpu.v2.u32 [%rd29], {%r371, %r372};
	// end inline asm
	st.shared.u32 	[_ZZN3cub18CUB_300001_SM_10006detail4scan16DeviceScanKernelINS2_10policy_hubIiiimN4cuda3std3__44plusIvEEE10Policy1000EN6thrust24THRUST_300001_SM_1000_NS6detail15normal_iteratorINSD_10device_ptrIiEEEESI_NS0_13ScanTileStateIiLb1EEES9_NS1_10InputValueIiPiEEmiLb0EiEEvT0_T1_T2_iT3_T4_T5_E12temp_storage+4], %r994;
	st.shared.u32 	[_ZZN3cub18CUB_300001_SM_10006detail4scan16DeviceScanKernelINS2_10policy_hubIiiimN4cuda3std3__44plusIvEEE10Policy1000EN6thrust24THRUST_300001_SM_1000_NS6detail15normal_iteratorINSD_10device_ptrIiEEEESI_NS0_13ScanTileStateIiLb1EEES9_NS1_10InputValueIiPiEEmiLb0EiEEvT0_T1_T2_iT3_T4_T5_E12temp_storage+8], %r372;
$L__BB5_88:
	setp.ne.s32 	%p54, %r227, 0;
	mov.u32 	%r1001, %r151;
	@%p54 bra 	$L__BB5_90;
	st.shared.u32 	[_ZZN3cub18CUB_300001_SM_10006detail4scan16DeviceScanKernelINS2_10policy_hubIiiimN4cuda3std3__44plusIvEEE10Policy1000EN6thrust24THRUST_300001_SM_1000_NS6detail15normal_iteratorINSD_10device_ptrIiEEEESI_NS0_13ScanTileStateIiLb1EEES9_NS1_10InputValueIiPiEEmiLb0EiEEvT0_T1_T2_iT3_T4_T5_E12temp_storage+84], %r994;
	mov.u32 	%r1001, %r994;
$L__BB5_90:
	bar.sync 	0;
	setp.eq.s32 	%p55, %r76, 0;
	ld.shared.u32 	%r373, [_ZZN3cub18CUB_300001_SM_10006detail4scan16DeviceScanKernelINS2_10policy_hubIiiimN4cuda3std3__44plusIvEEE10Policy1000EN6thrust24THRUST_300001_SM_1000_NS6detail15normal_iteratorINSD_10device_ptrIiEEEESI_NS0_13ScanTileStateIiLb1EEES9_NS1_10InputValueIiPiEEmiLb0EiEEvT0_T1_T2_iT3_T4_T5_E12temp_storage+84];
	selp.b32 	%r374, 0, %r373, %p55;
	add.s32 	%r1002, %r374, %r1001;
$L__BB5_91:
	add.s32 	%r514, %r1002, %r125;
	add.s32 	%r515, %r126, %r514;
	add.s32 	%r516, %r127, %r515;
	add.s32 	%r517, %r128, %r516;
	add.s32 	%r518, %r129, %r517;
	add.s32 	%r519, %r130, %r518;
	add.s32 	%r520, %r131, %r519;
	add.s32 	%r521, %r132, %r520;
	add.s32 	%r522, %r133, %r521;
	add.s32 	%r523, %r134, %r522;
	add.s32 	%r524, %r135, %r523;
	add.s32 	%r525, %r136, %r524;
	add.s32 	%r526, %r137, %r525;
	add.s32 	%r527, %r138, %r526;
	add.s32 	%r528, %r139, %r527;
	add.s32 	%r529, %r140, %r528;
	add.s32 	%r530, %r141, %r529;
	add.s32 	%r531, %r142, %r530;
	bar.sync 	0;
	st.shared.u32 	[%r124], %r1002;
	st.shared.u32 	[%r124+4], %r514;
	st.shared.u32 	[%r124+8], %r515;
	st.shared.u32 	[%r124+12], %r516;
	st.shared.u32 	[%r124+16], %r517;
	st.shared.u32 	[%r124+20], %r518;
	st.shared.u32 	[%r124+24], %r519;
	st.shared.u32 	[%r124+28], %r520;
	st.shared.u32 	[%r124+32], %r521;
	st.shared.u32 	[%r124+36], %r522;
	st.shared.u32 	[%r124+40], %r523;
	st.shared.u32 	[%r124+44], %r524;
	st.shared.u32 	[%r124+48], %r525;
	st.shared.u32 	[%r124+52], %r526;
	st.shared.u32 	[%r124+56], %r527;
	st.shared.u32 	[%r124+60], %r528;
	st.shared.u32 	[%r124+64], %r529;
	st.shared.u32 	[%r124+68], %r530;
	st.shared.u32 	[%r124+72], %r531;
	bar.warp.sync 	-1;
	ld.shared.u32 	%r185, [%r123];
	ld.shared.u32 	%r186, [%r123+128];
	ld.shared.u32 	%r187, [%r123+256];
	ld.shared.u32 	%r188, [%r123+384];
	ld.shared.u32 	%r189, [%r123+512];
	ld.shared.u32 	%r190, [%r123+640];
	ld.shared.u32 	%r191, [%r123+768];
	ld.shared.u32 	%r192, [%r123+896];
	ld.shared.u32 	%r193, [%r123+1024];
	ld.shared.u32 	%r194, [%r123+1152];
	ld.shared.u32 	%r195, [%r123+1280];
	ld.shared.u32 	%r196, [%r123+1408];
	ld.shared.u32 	%r197, [%r123+1536];
	ld.shared.u32 	%r198, [%r123+1664];
	ld.shared.u32 	%r199, [%r123+1792];
	ld.shared.u32 	%r200, [%r123+1920];
	ld.shared.u32 	%r201, [%r123+2048];
	ld.shared.u32 	%r202, [%r123+2176];
	ld.shared.u32 	%r203, [%r123+2304];
	setp.ne.s32 	%p80, %r76, 0;
	@%p80 bra 	$L__BB5_93;
	st.volatile.shared.u32 	[_ZZN3cub18CUB_300001_SM_10006detail4scan16DeviceScanKernelINS2_10policy_hubIiiimN4cuda3std3__44plusIvEEE10Policy1000EN6thrust24THRUST_300001_SM_1000_NS6detail15normal_iteratorINSD_10device_ptrIiEEEESI_NS0_13ScanTileStateIiLb1EEES9_NS1_10InputValueIiPiEEmiLb0EiEEvT0_T1_T2_iT3_T4_T5_E12temp_storage+31616], %r75;
$L__BB5_93:
	bar.sync 	0;
	ld.volatile.shared.u32 	%r204, [_ZZN3cub18CUB_300001_SM_10006detail4scan16DeviceScanKernelINS2_10policy_hubIiiimN4cuda3std3__44plusIvEEE10Policy1000EN6thrust24THRUST_300001_SM_1000_NS6detail15normal_iteratorINSD_10device_ptrIiEEEESI_NS0_13ScanTileStateIiLb1EEES9_NS1_10InputValueIiPiEEmiLb0EiEEvT0_T1_T2_iT3_T4_T5_E12temp_storage+31616];
	cvt.u64.u32 	%rd39, %r78;
	add.s64 	%rd40, %rd5, %rd39;
	setp.ge.s32 	%p81, %r78, %r204;
	shl.b64 	%rd41, %rd40, 2;
	add.s64 	%rd15, %rd4, %rd41;
	@%p81 bra 	$L__BB5_95;
	st.global.u32 	[%rd15], %r185;
$L__BB5_95:
	mov.u32 	%r532, %tid.x;
	and.b32  	%r533, %r532, 992;
	mul.lo.s32 	%r534, %r533, 19;
	and.b32  	%r535, %r532, 31;
	or.b32  	%r536, %r534, %r535;
	add.s32 	%r537, %r536, 32;
	setp.ge.s32 	%p82, %r537, %r204;
	@%p82 bra 	$L__BB5_97;
	st.global.u32 	[%rd15+128], %r186;
$L__BB5_97:
	add.s32 	%r543, %r536, 64;
	setp.ge.s32 	%p83, %r543, %r204;
	@%p83 bra 	$L__BB5_99;
	st.global.u32 	[%rd15+256], %r187;
$L__BB5_99:
	add.s32 	%r549, %r536, 96;
	setp.ge.s32 	%p84, %r549, %r204;
	@%p84 bra 	$L__BB5_101;
	st.global.u32 	[%rd15+384], %r188;
$L__BB5_101:
	add.s32 	%r555, %r536, 128;
	setp.ge.s32 	%p85, %r555, %r204;
	@%p85 bra 	$L__BB5_103;
	st.global.u32 	[%rd15+512], %r189;
$L__BB5_103:
	add.s32 	%r561, %r536, 160;
	setp.ge.s32 	%p86, %r561, %r204;
	@%p86 bra 	$L__BB5_105;
	st.global.u32 	[%rd15+640], %r190;
$L__BB5_105:
	add.s32 	%r567, %r536, 192;
	setp.ge.s32 	%p87, %r567, %r204;
	@%p87 bra 	$L__BB5_107;
	st.global.u32 	[%rd15+768], %r191;
$L__BB5_107:
	add.s32 	%r573, %r536, 224;
	setp.ge.s32 	%p88, %r573, %r204;
	@%p88 bra 	$L__BB5_109;
	st.global.u32 	[%rd15+896], %r192;
$L__BB5_109:
	setp.ge.s32 	%p89, %r95, %r204;
	@%p89 bra 	$L__BB5_111;
	st.global.u32 	[%rd15+1024], %r193;
$L__BB5_111:
	setp.ge.s32 	%p90, %r98, %r204;
	@%p90 bra 	$L__BB5_113;
	st.global.u32 	[%rd15+1152], %r194;
$L__BB5_113:
	add.s32 	%r579, %r536, 320;
	setp.ge.s32 	%p91, %r579, %r204;
	@%p91 bra 	$L__BB5_115;
	st.global.u32 	[%rd15+1280], %r195;
$L__BB5_115:
	add.s32 	%r585, %r536, 352;
	setp.ge.s32 	%p92, %r585, %r204;
	@%p92 bra 	$L__BB5_117;
	st.global.u32 	[%rd15+1408], %r196;
$L__BB5_117:
	add.s32 	%r591, %r536, 384;
	setp.ge.s32 	%p93, %r591, %r204;
	@%p93 bra 	$L__BB5_119;
	st.global.u32 	[%rd15+1536], %r197;
$L__BB5_119:
	add.s32 	%r597, %r536, 416;
	setp.ge.s32 	%p94, %r597, %r204;
	@%p94 bra 	$L__BB5_121;
	st.global.u32 	[%rd15+1664], %r198;
$L__BB5_121:
	add.s32 	%r603, %r536, 448;
	setp.ge.s32 	%p95, %r603, %r204;
	@%p95 bra 	$L__BB5_123;
	st.global.u32 	[%rd15+1792], %r199;
$L__BB5_123:
	add.s32 	%r609, %r536, 480;
	setp.ge.s32 	%p96, %r609, %r204;
	@%p96 bra 	$L__BB5_125;
	st.global.u32 	[%rd15+1920], %r200;
$L__BB5_125:
	add.s32 	%r615, %r536, 512;
	setp.ge.s32 	%p97, %r615, %r204;
	@%p97 bra 	$L__BB5_127;
	st.global.u32 	[%rd15+2048], %r201;
$L__BB5_127:
	setp.ge.s32 	%p98, %r115, %r204;
	@%p98 bra 	$L__BB5_129;
	st.global.u32 	[%rd15+2176], %r202;
$L__BB5_129:
	setp.ge.s32 	%p99, %r118, %r204;
	@%p99 bra 	$L__BB5_131;
	st.global.u32 	[%rd15+2304], %r203;
$L__BB5_131:
	ret;

}
	// .globl	_ZN3cub18CUB_300001_SM_10006detail8for_each13static_kernelINS2_12policy_hub_t12policy_500_tEmN6thrust24THRUST_300001_SM_1000_NS8cuda_cub20__uninitialized_fill7functorINS7_10device_ptrIiEEiEEEEvT0_T1_
.visible .entry _ZN3cub18CUB_300001_SM_10006detail8for_each13static_kernelINS2_12policy_hub_t12policy_500_tEmN6thrust24THRUST_300001_SM_1000_NS8cuda_cub20__uninitialized_fill7functorINS7_10device_ptrIiEEiEEEEvT0_T1_(
	.param .u64 _ZN3cub18CUB_300001_SM_10006detail8for_each13static_kernelINS2_12policy_hub_t12policy_500_tEmN6thrust24THRUST_300001_SM_1000_NS8cuda_cub20__uninitialized_fill7functorINS7_10device_ptrIiEEiEEEEvT0_T1__param_0,
	.param .align 8 .b8 _ZN3cub18CUB_300001_SM_10006detail8for_each13static_kernelINS2_12policy_hub_t12policy_500_tEmN6thrust24THRUST_300001_SM_1000_NS8cuda_cub20__uninitialized_fill7functorINS7_10device_ptrIiEEiEEEEvT0_T1__param_1[16]
)
.maxntid 256
{
	.reg .pred 	%p<4>;
	.reg .b16 	%rs<5>;
	.reg .b32 	%r<12>;
	.reg .b64 	%rd<16>;

	ld.param.u32 	%r3, [_ZN3cub18CUB_300001_SM_10006detail8for_each13static_kernelINS2_12policy_hub_t12policy_500_tEmN6thrust24THRUST_300001_SM_1000_NS8cuda_cub20__uninitialized_fill7functorINS7_10device_ptrIiEEiEEEEvT0_T1__param_1+8];
	ld.param.u64 	%rd4, [_ZN3cub18CUB_300001_SM_10006detail8for_each13static_kernelINS2_12policy_hub_t12policy_500_tEmN6thrust24THRUST_300001_SM_1000_NS8cuda_cub20__uninitialized_fill7functorINS7_10device_ptrIiEEiEEEEvT0_T1__param_1];
	ld.param.u64 	%rd5, [_ZN3cub18CUB_300001_SM_10006detail8for_each13static_kernelINS2_12policy_hub_t12policy_500_tEmN6thrust24THRUST_300001_SM_1000_NS8cuda_cub20__uninitialized_fill7functorINS7_10device_ptrIiEEiEEEEvT0_T1__param_0];
	mov.u32 	%r9, %ctaid.x;
	mul.wide.u32 	%rd1, %r9, 512;
	sub.s64 	%rd2, %rd5, %rd1;
	setp.lt.u64 	%p1, %rd2, 512;
	@%p1 bra 	$L__BB6_2;
	mov.u32 	%r11, %tid.x;
	cvta.to.global.u64 	%rd11, %rd4;
	cvt.u64.u32 	%rd12, %r11;
	add.s64 	%rd13, %rd1, %rd12;
	shl.b64 	%rd14, %rd13, 2;
	add.s64 	%rd15, %rd11, %rd14;
	st.global.u32 	[%rd15], %r3;
	st.global.u32 	[%rd15+1024], %r3;
	bra.uni 	$L__BB6_6;
$L__BB6_2:
	cvta.to.global.u64 	%rd6, %rd4;
	mov.u32 	%r2, %tid.x;
	cvt.u64.u32 	%rd7, %r2;
	setp.le.u64 	%p2, %rd2, %rd7;
	add.s64 	%rd8, %rd1, %rd7;
	shl.b64 	%rd9, %rd8, 2;
	add.s64 	%rd3, %rd6, %rd9;
	@%p2 bra 	$L__BB6_4;
	st.global.u32 	[%rd3], %r3;
$L__BB6_4:
	add.s32 	%r10, %r2, 256;
	cvt.u64.u32 	%rd10, %r10;
	setp.le.u64 	%p3, %rd2, %rd10;
	@%p3 bra 	$L__BB6_6;
	st.global.u32 	[%rd3+1024], %r3;
$L__BB6_6:
	ret;

}


// ===== COMPILED SASS (sm_100) =====

	.target	sm_100

	.elftype	@"ET_EXEC"


//--------------------- .note.nv.tkinfo           --------------------------
	.section	.note.nv.tkinfo,"",@"SHT_NOTE"
	.sectionflags	@"SHF_NOTE_NV_TKINFO"
	.tkinfo
        /*0018*/ 	.word	0x00000002
        /*0030*/ 	.string	""
        /*0030*/ 	.string	"ptxas"
        /*0030*/ 	.string	"Cuda compilation tools, release 13.0, V13.0.88"
        /*0030*/ 	.string	"Build cuda_13.0.r13.0/compiler.36424714_0"
        /*0030*/ 	.string	"-arch sm_100 -m 64 "



//--------------------- .note.nv.cuinfo           --------------------------
	.section	.note.nv.cuinfo,"",@"SHT_NOTE"
	.sectionflags	@"SHF_NOTE_NV_CUINFO"
        /*0018*/ 	.short	0x0002
        /*001a*/ 	.short	0x0064
        /*001c*/ 	.short	0x0082
	.zero		2


//--------------------- .nv.info                  --------------------------
	.section	.nv.info,"",@"SHT_CUDA_INFO"
	.align	4


	//----- nvinfo : EIATTR_REGCOUNT
	.align		4
        /*0000*/ 	.byte	0x04, 0x2f
        /*0002*/ 	.short	(.L_46 - .L_45)
	.align		4
.L_45:
        /*0004*/ 	.word	index@(_Z15calculate_flagsPiS_ii)
        /*0008*/ 	.word	0x0000000a


	//----- nvinfo : EIATTR_FRAME_SIZE
	.align		4
.L_46:
        /*000c*/ 	.byte	0x04, 0x11
        /*000e*/ 	.short	(.L_48 - .L_47)
	.align		4
.L_47:
        /*0010*/ 	.word	index@(_Z15calculate_flagsPiS_ii)
        /*0014*/ 	.word	0x00000000


	//----- nvinfo : EIATTR_REGCOUNT
	.align		4
.L_48:
        /*0018*/ 	.byte	0x04, 0x2f
        /*001a*/ 	.short	(.L_50 - .L_49)
	.align		4
.L_49:
        /*001c*/ 	.word	index@(_Z15seperate_valuesPKiS0_S0_Piii)
        /*0020*/ 	.word	0x0000000c


	//----- nvinfo : EIATTR_FRAME_SIZE
	.align		4
.L_50:
        /*0024*/ 	.byte	0x04, 0x11
        /*0026*/ 	.short	(.L_52 - .L_51)
	.align		4
.L_51:
        /*0028*/ 	.word	index@(_Z15seperate_valuesPKiS0_S0_Piii)
        /*002c*/ 	.word	0x00000000


	//----- nvinfo : EIATTR_REGCOUNT
	.align		4
.L_52:
        /*0030*/ 	.byte	0x04, 0x2f
        /*0032*/ 	.short	(.L_54 - .L_53)
	.align		4
.L_53:
        /*0034*/ 	.word	index@(_ZN3cub18CUB_300001_SM_10006detail11EmptyKernelIvEEvv)
        /*0038*/ 	.word	0x00000004


	//----- nvinfo : EIATTR_FRAME_SIZE
	.align		4
.L_54:
        /*003c*/ 	.byte	0x04, 0x11
        /*003e*/ 	.short	(.L_56 - .L_55)
	.align		4
.L_55:
        /*0040*/ 	.word	index@(_ZN3cub18CUB_300001_SM_10006detail11EmptyKernelIvEEvv)
        /*0044*/ 	.word	0x00000000


	//----- nvinfo : EIATTR_REGCOUNT
	.align		4
.L_56:
        /*0048*/ 	.byte	0x04, 0x2f
        /*004a*/ 	.short	(.L_58 - .L_57)
	.align		4
.L_57:
        /*004c*/ 	.word	index@(_ZN3cub18CUB_300001_SM_10006detail4scan20DeviceScanInitKernelINS0_13ScanTileStateIiLb1EEEEEvT_i)
        /*0050*/ 	.word	0x00000008


	//----- nvinfo : EIATTR_FRAME_SIZE
	.align		4
.L_58:
        /*0054*/ 	.byte	0x04, 0x11
        /*0056*/ 	.short	(.L_60 - .L_59)
	.align		4
.L_59:
        /*0058*/ 	.word	index@(_ZN3cub18CUB_300001_SM_10006detail4scan20DeviceScanInitKernelINS0_13ScanTileStateIiLb1EEEEEvT_i)
        /*005c*/ 	.word	0x00000000


	//----- nvinfo : EIATTR_REGCOUNT
	.align		4
.L_60:
        /*0060*/ 	.byte	0x04, 0x2f
        /*0062*/ 	.short	(.L_62 - .L_61)
	.align		4
.L_61:
        /*0064*/ 	.word	index@(_ZN3cub18CUB_300001_SM_10006detail4scan16DeviceScanKernelINS2_10policy_hubIiiijN4cuda3std3__44plusIvEEE10Policy1000EN6thrust24THRUST_300001_SM_1000_NS6detail15normal_iteratorINSD_10device_ptrIiEEEESI_NS0_13ScanTileStateIiLb1EEES9_NS1_10InputValueIiPiEEjiLb0EiEEvT0_T1_T2_iT3_T4_T5_)
        /*0068*/ 	.word	0x00000038


	//----- nvinfo : EIATTR_FRAME_SIZE
	.align		4
.L_62:
        /*006c*/ 	.byte	0x04, 0x11
        /*006e*/ 	.short	(.L_64 - .L_63)
	.align		4
.L_63:
        /*0070*/ 	.word	index@(_ZN3cub18CUB_300001_SM_10006detail4scan16DeviceScanKernelINS2_10policy_hubIiiijN4cuda3std3__44plusIvEEE10Policy1000EN6thrust24THRUST_300001_SM_1000_NS6detail15normal_iteratorINSD_10device_ptrIiEEEESI_NS0_13ScanTileStateIiLb1EEES9_NS1_10InputValueIiPiEEjiLb0EiEEvT0_T1_T2_iT3_T4_T5_)
        /*0074*/ 	.word	0x00000000


	//----- nvinfo : EIATTR_REGCOUNT
	.align		4
.L_64:
        /*0078*/ 	.byte	0x04, 0x2f
        /*007a*/ 	.short	(.L_66 - .L_65)
	.align		4
.L_65:
        /*007c*/ 	.word	index@(_ZN3cub18CUB_300001_SM_10006detail4scan16DeviceScanKernelINS2_10policy_hubIiiimN4cuda3std3__44plusIvEEE10Policy1000EN6thrust24THRUST_300001_SM_1000_NS6detail15normal_iteratorINSD_10device_ptrIiEEEESI_NS0_13ScanTileStateIiLb1EEES9_NS1_10InputValueIiPiEEmiLb0EiEEvT0_T1_T2_iT3_T4_T5_)
        /*0080*/ 	.word	0x00000030


	//----- nvinfo : EIATTR_FRAME_SIZE
	.align		4
.L_66:
        /*0084*/ 	.byte	0x04, 0x11
        /*0086*/ 	.short	(.L_68 - .L_67)
	.align		4
.L_67:
        /*0088*/ 	.word	index@(_ZN3cub18CUB_300001_SM_10006detail4scan16DeviceScanKernelINS2_10policy_hubIiiimN4cuda3std3__44plusIvEEE10Policy1000EN6thrust24THRUST_300001_SM_1000_NS6detail15normal_iteratorINSD_10device_ptrIiEEEESI_NS0_13ScanTileStateIiLb1EEES9_NS1_10InputValueIiPiEEmiLb0EiEEvT0_T1_T2_iT3_T4_T5_)
        /*008c*/ 	.word	0x00000000


	//----- nvinfo : EIATTR_REGCOUNT
	.align		4
.L_68:
        /*0090*/ 	.byte	0x04, 0x2f
        /*0092*/ 	.short	(.L_70 - .L_69)
	.align		4
.L_69:
        /*0094*/ 	.word	index@(_ZN3cub18CUB_300001_SM_10006detail8for_each13static_kernelINS2_12policy_hub_t12policy_500_tEmN6thrust24THRUST_300001_SM_1000_NS8cuda_cub20__uninitialized_fill7functorINS7_10device_ptrIiEEiEEEEvT0_T1_)
        /*0098*/ 	.word	0x00000008


	//----- nvinfo : EIATTR_FRAME_SIZE
	.align		4
.L_70:
        /*009c*/ 	.byte	0x04, 0x11
        /*009e*/ 	.short	(.L_72 - .L_71)
	.align		4
.L_71:
        /*00a0*/ 	.word	index@(_ZN3cub18CUB_300001_SM_10006detail8for_each13static_kernelINS2_12policy_hub_t12policy_500_tEmN6thrust24THRUST_300001_SM_1000_NS8cuda_cub20__uninitialized_fill7functorINS7_10device_ptrIiEEiEEEEvT0_T1_)
        /*00a4*/ 	.word	0x00000000


	//----- nvinfo : EIATTR_MIN_STACK_SIZE
	.align		4
.L_72:
        /*00a8*/ 	.byte	0x04, 0x12
        /*00aa*/ 	.short	(.L_74 - .L_73)
	.align		4
.L_73:
        /*00ac*/ 	.word	index@(_ZN3cub18CUB_300001_SM_10006detail8for_each13static_kernelINS2_12policy_hub_t12policy_500_tEmN6thrust24THRUST_300001_SM_1000_NS8cuda_cub20__uninitialized_fill7functorINS7_10device_ptrIiEEiEEEEvT0_T1_)
        /*00b0*/ 	.word	0x00000000


	//----- nvinfo : EIATTR_MIN_STACK_SIZE
	.align		4
.L_74:
        /*00b4*/ 	.byte	0x04, 0x12
        /*00b6*/ 	.short	(.L_76 - .L_75)
	.align		4
.L_75:
        /*00b8*/ 	.word	index@(_ZN3cub18CUB_300001_SM_10006detail4scan16DeviceScanKernelINS2_10policy_hubIiiimN4cuda3std3__44plusIvEEE10Policy1000EN6thrust24THRUST_300001_SM_1000_NS6detail15normal_iteratorINSD_10device_ptrIiEEEESI_NS0_13ScanTileStateIiLb1EEES9_NS1_10InputValueIiPiEEmiLb0EiEEvT0_T1_T2_iT3_T4_T5_)
        /*00bc*/ 	.word	0x00000000


	//----- nvinfo : EIATTR_MIN_STACK_SIZE
	.align		4
.L_76:
        /*00c0*/ 	.byte	0x04, 0x12
        /*00c2*/ 	.short	(.L_78 - .L_77)
	.align		4
.L_77:
        /*00c4*/ 	.word	index@(_ZN3cub18CUB_300001_SM_10006detail4scan16DeviceScanKernelINS2_10policy_hubIiiijN4cuda3std3__44plusIvEEE10Policy1000EN6thrust24THRUST_300001_SM_1000_NS6detail15normal_iteratorINSD_10device_ptrIiEEEESI_NS0_13ScanTileStateIiLb1EEES9_NS1_10InputValueIiPiEEjiLb0EiEEvT0_T1_T2_iT3_T4_T5_)
        /*00c8*/ 	.word	0x00000000


	//----- nvinfo : EIATTR_MIN_STACK_SIZE
	.align		4
.L_78:
        /*00cc*/ 	.byte	0x04, 0x12
        /*00ce*/ 	.short	(.L_80 - .L_79)
	.align		4
.L_79:
        /*00d0*/ 	.word	index@(_ZN3cub18CUB_300001_SM_10006detail4scan20DeviceScanInitKernelINS0_13ScanTileStateIiLb1EEEEEvT_i)
        /*00d4*/ 	.word	0x00000000


	//----- nvinfo : EIATTR_MIN_STACK_SIZE
	.align		4
.L_80:
        /*00d8*/ 	.byte	0x04, 0x12
        /*00da*/ 	.short	(.L_82 - .L_81)
	.align		4
.L_81:
        /*00dc*/ 	.word	index@(_ZN3cub18CUB_300001_SM_10006detail11EmptyKernelIvEEvv)
        /*00e0*/ 	.word	0x00000000


	//----- nvinfo : EIATTR_MIN_STACK_SIZE
	.align		4
.L_82:
        /*00e4*/ 	.byte	0x04, 0x12
        /*00e6*/ 	.short	(.L_84 - .L_83)
	.align		4
.L_83:
        /*00e8*/ 	.word	index@(_Z15seperate_valuesPKiS0_S0_Piii)
        /*00ec*/ 	.word	0x00000000


	//----- nvinfo : EIATTR_MIN_STACK_SIZE
	.align		4
.L_84:
        /*00f0*/ 	.byte	0x04, 0x12
        /*00f2*/ 	.short	(.L_86 - .L_85)
	.align		4
.L_85:
        /*00f4*/ 	.word	index@(_Z15calculate_flagsPiS_ii)
        /*00f8*/ 	.word	0x00000000
.L_86:


//--------------------- .nv.compat                --------------------------
	.section	.nv.compat,"",@"SHT_CUDA_COMPAT_INFO"
	.align	4
        /*0000*/ 	.byte	0x02, 0x09, 0x00, 0x00, 0x02, 0x02, 0x01, 0x00, 0x02, 0x05, 0x05, 0x00, 0x03, 0x07, 0x01, 0x01
        /*0010*/ 	.byte	0x02, 0x03, 0x00, 0x00, 0x02, 0x06, 0x01, 0x00, 0x04, 0x0b, 0x08, 0x00, 0x09, 0x00, 0x00, 0x00
        /*0020*/ 	.byte	0x00, 0x00, 0x00, 0x00


//--------------------- .nv.info._ZN3cub18CUB_300001_SM_10006detail8for_each13static_kernelINS2_12policy_hub_t12policy_500_tEmN6thrust24THRUST_300001_SM_1000_NS8cuda_cub20__uninitialized_fill7functorINS7_10device_ptrIiEEiEEEEvT0_T1_ --------------------------
	.section	.nv.info._ZN3cub18CUB_300001_SM_10006detail8for_each13static_kernelINS2_12policy_hub_t12policy_500_tEmN6thrust24THRUST_300001_SM_1000_NS8cuda_cub20__uninitialized_fill7functorINS7_10device_ptrIiEEiEEEEvT0_T1_,"",@"SHT_CUDA_INFO"
	.sectionflags	@""
	.align	4


	//----- nvinfo : EIATTR_CUDA_API_VERSION
	.align		4
        /*0000*/ 	.byte	0x04, 0x37
        /*0002*/ 	.short	(.L_88 - .L_87)
.L_87:
        /*0004*/ 	.word	0x00000082


	//----- nvinfo : EIATTR_KPARAM_INFO
	.align		4
.L_88:
        /*0008*/ 	.byte	0x04, 0x17
        /*000a*/ 	.short	(.L_90 - .L_89)
.L_89:
        /*000c*/ 	.word	0x00000000
        /*0010*/ 	.short	0x0001
        /*0012*/ 	.short	0x0008
        /*0014*/ 	.byte	0x00, 0xf0, 0x41, 0x00


	//----- nvinfo : EIATTR_KPARAM_INFO
	.align		4
.L_90:
        /*0018*/ 	.byte	0x04, 0x17
        /*001a*/ 	.short	(.L_92 - .L_91)
.L_91:
        /*001c*/ 	.word	0x00000000
        /*0020*/ 	.short	0x0000
        /*0022*/ 	.short	0x0000
        /*0024*/ 	.byte	0x00, 0xf0, 0x21, 0x00


	//----- nvinfo : EIATTR_SPARSE_MMA_MASK
	.align		4
.L_92:
        /*0028*/ 	.byte	0x03, 0x50
        /*002a*/ 	.short	0x0000


	//----- nvinfo : EIATTR_MAXREG_COUNT
	.align		4
        /*002c*/ 	.byte	0x03, 0x1b
        /*002e*/ 	.short	0x00ff


	//----- nvinfo : EIATTR_MERCURY_ISA_VERSION
	.align		4
        /*0030*/ 	.byte	0x03, 0x5f
        /*0032*/ 	.short	0x0101


	//----- nvinfo : EIATTR_VRC_CTA_INIT_COUNT
	.align		4
        /*0034*/ 	.byte	0x02, 0x4a
	.zero		1
	.zero		1


	//----- nvinfo : EIATTR_EXIT_INSTR_OFFSETS
	.align		4
        /*0038*/ 	.byte	0x04, 0x1c
        /*003a*/ 	.short	(.L_94 - .L_93)


	//   ....[0]....
.L_93:
        /*003c*/ 	.word	0x00000130


	//   ....[1]....
        /*0040*/ 	.word	0x00000230


	//   ....[2]....
        /*0044*/ 	.word	0x00000260


	//----- nvinfo : EIATTR_MAX_THREADS
	.align		4
.L_94:
        /*0048*/ 	.byte	0x04, 0x05
        /*004a*/ 	.short	(.L_96 - .L_95)
.L_95:
        /*004c*/ 	.word	0x00000100
        /*0050*/ 	.word	0x00000001
        /*0054*/ 	.word	0x00000001


	//----- nvinfo : EIATTR_CBANK_PARAM_SIZE
	.align		4
.L_96:
        /*0058*/ 	.byte	0x03, 0x19
        /*005a*/ 	.short	0x0018


	//----- nvinfo : EIATTR_PARAM_CBANK
	.align		4
        /*005c*/ 	.byte	0x04, 0x0a
        /*005e*/ 	.short	(.L_98 - .L_97)
	.align		4
.L_97:
        /*0060*/ 	.word	index@(.nv.constant0._ZN3cub18CUB_300001_SM_10006detail8for_each13static_kernelINS2_12policy_hub_t12policy_500_tEmN6thrust24THRUST_300001_SM_1000_NS8cuda_cub20__uninitialized_fill7functorINS7_10device_ptrIiEEiEEEEvT0_T1_)
        /*0064*/ 	.short	0x0380
        /*0066*/ 	.short	0x0018


	//----- nvinfo : EIATTR_SW_WAR
	.align		4
.L_98:
        /*0068*/ 	.byte	0x04, 0x36
        /*006a*/ 	.short	(.L_100 - .L_99)
.L_99:
        /*006c*/ 	.word	0x00000008
.L_100:


//--------------------- .nv.info._ZN3cub18CUB_300001_SM_10006detail4scan16DeviceScanKernelINS2_10policy_hubIiiimN4cuda3std3__44plusIvEEE10Policy1000EN6thrust24THRUST_300001_SM_1000_NS6detail15normal_iteratorINSD_10device_ptrIiEEEESI_NS0_13ScanTileStateIiLb1EEES9_NS1_10InputValueIiPiEEmiLb0EiEEvT0_T1_T2_iT3_T4_T5_ --------------------------
	.section	.nv.info._ZN3cub18CUB_300001_SM_10006detail4scan16DeviceScanKernelINS2_10policy_hubIiiimN4cuda3std3__44plusIvEEE10Policy1000EN6thrust24THRUST_300001_SM_1000_NS6detail15normal_iteratorINSD_10device_ptrIiEEEESI_NS0_13ScanTileStateIiLb1EEES9_NS1_10InputValueIiPiEEmiLb0EiEEvT0_T1_T2_iT3_T4_T5_,"",@"SHT_CUDA_INFO"
	.sectionflags	@""
	.align	4


	//----- nvinfo : EIATTR_CUDA_API_VERSION
	.align		4
        /*0000*/ 	.byte	0x04, 0x37
        /*0002*/ 	.short	(.L_102 - .L_101)
.L_101:
        /*0004*/ 	.word	0x00000082


	//----- nvinfo : EIATTR_KPARAM_INFO
	.align		4
.L_102:
        /*0008*/ 	.byte	0x04, 0x17
        /*000a*/ 	.short	(.L_104 - .L_103)
.L_103:
        /*000c*/ 	.word	0x00000000
        /*0010*/ 	.short	0x0006
        /*0012*/ 	.short	0x0030
        /*0014*/ 	.byte	0x00, 0xf0, 0x21, 0x00


	//----- nvinfo : EIATTR_KPARAM_INFO
	.align		4
.L_104:
        /*0018*/ 	.byte	0x04, 0x17
        /*001a*/ 	.short	(.L_106 - .L_105)
.L_105:
        /*001c*/ 	.word	0x00000000
        /*0020*/ 	.short	0x0005
        /*0022*/ 	.short	0x0020
        /*0024*/ 	.byte	0x00, 0xf0, 0x41, 0x00


	//----- nvinfo : EIATTR_KPARAM_INFO
	.align		4
.L_106:
        /*0028*/ 	.byte	0x04, 0x17
        /*002a*/ 	.short	(.L_108 - .L_107)
.L_107:
        /*002c*/ 	.word	0x00000000
        /*0030*/ 	.short	0x0004
        /*0032*/ 	.short	0x001c
        /*0034*/ 	.byte	0x00, 0xf0, 0x05, 0x00


	//----- nvinfo : EIATTR_KPARAM_INFO
	.align		4
.L_108:
        /*0038*/ 	.byte	0x04, 0x17
        /*003a*/ 	.short	(.L_110 - .L_109)
.L_109:
        /*003c*/ 	.word	0x00000000
        /*0040*/ 	.short	0x0003
        /*0042*/ 	.short	0x0018
        /*0044*/ 	.byte	0x00, 0xf0, 0x11, 0x00


	//----- nvinfo : EIATTR_KPARAM_INFO
	.align		4
.L_110:
        /*0048*/ 	.byte	0x04, 0x17
        /*004a*/ 	.short	(.L_112 - .L_111)
.L_111:
        /*004c*/ 	.word	0x00000000
        /*0050*/ 	.short	0x0002
        /*0052*/ 	.short	0x0010
        /*0054*/ 	.byte	0x00, 0xf0, 0x21, 0x00


	//----- nvinfo : EIATTR_KPARAM_INFO
	.align		4
.L_112:
        /*0058*/ 	.byte	0x04, 0x17
        /*005a*/ 	.short	(.L_114 - .L_113)
.L_113:
        /*005c*/ 	.word	0x00000000
        /*0060*/ 	.short	0x0001
        /*0062*/ 	.short	0x0008
        /*0064*/ 	.byte	0x00, 0xf0, 0x21, 0x00


	//----- nvinfo : EIATTR_KPARAM_INFO
	.align		4
.L_114:
        /*0068*/ 	.byte	0x04, 0x17
        /*006a*/ 	.short	(.L_116 - .L_115)
.L_115:
        /*006c*/ 	.word	0x00000000
        /*0070*/ 	.short	0x0000
        /*0072*/ 	.short	0x0000
        /*0074*/ 	.byte	0x00, 0xf0, 0x21, 0x00


	//----- nvinfo : EIATTR_SPARSE_MMA_MASK
	.align		4
.L_116:
        /*0078*/ 	.byte	0x03, 0x50
        /*007a*/ 	.short	0x0000


	//----- nvinfo : EIATTR_MAXREG_COUNT
	.align		4
        /*007c*/ 	.byte	0x03, 0x1b
        /*007e*/ 	.short	0x0080


	//----- nvinfo : EIATTR_NUM_BARRIERS
	.align		4
        /*0080*/ 	.byte	0x02, 0x4c
        /*0082*/ 	.byte	0x01
	.zero		1


	//----- nvinfo : EIATTR_MERCURY_ISA_VERSION
	.align		4
        /*0084*/ 	.byte	0x03, 0x5f
        /*0086*/ 	.short	0x0101


	//----- nvinfo : EIATTR_COOP_GROUP_MASK_REGIDS
	.align		4
        /*0088*/ 	.byte	0x04, 0x29
        /*008a*/ 	.short	(.L_118 - .L_117)


	//   ....[0]....
.L_117:
        /*008c*/ 	.word	0xffffffff


	//   ....[1]....
        /*0090*/ 	.word	0xffffffff


	//   ....[2]....
        /*0094*/ 	.word	0xffffffff


	//   ....[3]....
        /*0098*/ 	.word	0xffffffff


	//   ....[4]....
        /*009c*/ 	.word	0xffffffff


	//   ....[5]....
        /*00a0*/ 	.word	0xffffffff


	//   ....[6]....
        /*00a4*/ 	.word	0xffffffff


	//   ....[7]....
        /*00a8*/ 	.word	0xffffffff


	//   ....[8]....
        /*00ac*/ 	.word	0xffffffff


	//   ....[9]....
        /*00b0*/ 	.word	0xffffffff


	//   ....[10]....
        /*00b4*/ 	.word	0xffffffff


	//   ....[11]....
        /*00b8*/ 	.word	0xffffffff


	//   ....[12]....
        /*00bc*/ 	.word	0xffffffff


	//   ....[13]....
        /*00c0*/ 	.word	0xffffffff


	//   ....[14]....
        /*00c4*/ 	.word	0xffffffff


	//   ....[15]....
        /*00c8*/ 	.word	0xffffffff


	//   ....[16]....
        /*00cc*/ 	.word	0xffffffff


	//   ....[17]....
        /*00d0*/ 	.word	0xffffffff


	//   ....[18]....
        /*00d4*/ 	.word	0xffffffff


	//   ....[19]....
        /*00d8*/ 	.word	0xffffffff


	//   ....[20]....
        /*00dc*/ 	.word	0xffffffff


	//   ....[21]....
        /*00e0*/ 	.word	0xffffffff


	//   ....[22]....
        /*00e4*/ 	.word	0xffffffff


	//   ....[23]....
        /*00e8*/ 	.word	0xffffffff


	//   ....[24]....
        /*00ec*/ 	.word	0xffffffff


	//   ....[25]....
        /*00f0*/ 	.word	0xffffffff


	//   ....[26]....
        /*00f4*/ 	.word	0xffffffff


	//   ....[27]....
        /*00f8*/ 	.word	0xffffffff


	//   ....[28]....
        /*00fc*/ 	.word	0xffffffff


	//   ....[29]....
        /*0100*/ 	.word	0xffffffff


	//   ....[30]....
        /*0104*/ 	.word	0xffffffff


	//   ....[31]....
        /*0108*/ 	.word	0xffffffff


	//   ....[32]....
        /*010c*/ 	.word	0xffffffff


	//   ....[33]....
        /*0110*/ 	.word	0xffffffff


	//   ....[34]....
        /*0114*/ 	.word	0xffffffff


	//   ....[35]....
        /*0118*/ 	.word	0xffffffff


	//   ....[36]....
        /*011c*/ 	.word	0xffffffff


	//   ....[37]....
        /*0120*/ 	.word	0xffffffff


	//   ....[38]....
        /*0124*/ 	.word	0xffffffff


	//   ....[39]....
        /*0128*/ 	.word	0xffffffff


	//   ....[40]....
        /*012c*/ 	.word	0xffffffff


	//   ....[41]....
        /*0130*/ 	.word	0xffffffff


	//   ....[42]....
        /*0134*/ 	.word	0xffffffff


	//   ....[43]....
        /*0138*/ 	.word	0xffffffff


	//   ....[44]....
        /*013c*/ 	.word	0xffffffff


	//   ....[45]....
        /*0140*/ 	.word	0xffffffff


	//   ....[46]....
        /*0144*/ 	.word	0xffffffff


	//   ....[47]....
        /*0148*/ 	.word	0xffffffff


	//   ....[48]....
        /*014c*/ 	.word	0xffffffff


	//   ....[49]....
        /*0150*/ 	.word	0xffffffff


	//   ....[50]....
        /*0154*/ 	.word	0xffffffff


	//   ....[51]....
        /*0158*/ 	.word	0xffffffff


	//   ....[52]....
        /*015c*/ 	.word	0xffffffff


	//   ....[53]....
        /*0160*/ 	.word	0xffffffff


	//   ....[54]....
        /*0164*/ 	.word	0xffffffff


	//   ....[55]....
        /*0168*/ 	.word	0xffffffff


	//   ....[56]....
        /*016c*/ 	.word	0xffffffff


	//   ....[57]....
        /*0170*/ 	.word	0xffffffff


	//   ....[58]....
        /*0174*/ 	.word	0xffffffff


	//   ....[59]....
        /*0178*/ 	.word	0xffffffff


	//   ....[60]....
        /*017c*/ 	.word	0x0500000a


	//   ....[61]....
        /*0180*/ 	.word	0x0500000a


	//   ....[62]....
        /*0184*/ 	.word	0x0500000a


	//   ....[63]....
        /*0188*/ 	.word	0x0500000a


	//   ....[64]....
        /*018c*/ 	.word	0x0500000a


	//   ....[65]....
        /*0190*/ 	.word	0x0500000a


	//   ....[66]....
        /*0194*/ 	.word	0x0500000a


	//   ....[67]....
        /*0198*/ 	.word	0x0500000a


	//   ....[68]....
        /*019c*/ 	.word	0x0500000a


	//   ....[69]....
        /*01a0*/ 	.word	0x0500000a


	//   ....[70]....
        /*01a4*/ 	.word	0x0500000a


	//   ....[71]....
        /*01a8*/ 	.word	0x0500000a


	//   ....[72]....
        /*01ac*/ 	.word	0x0500000a


	//   ....[73]....
        /*01b0*/ 	.word	0x0500000a


	//   ....[74]....
        /*01b4*/ 	.word	0x0500000a


	//   ....[75]....
        /*01b8*/ 	.word	0x0500000a


	//   ....[76]....
        /*01bc*/ 	.word	0x0500000a


	//   ....[77]....
        /*01c0*/ 	.word	0x0500000a


	//   ....[78]....
        /*01c4*/ 	.word	0x0500000a


	//   ....[79]....
        /*01c8*/ 	.word	0x0500000a


	//   ....[80]....
        /*01cc*/ 	.word	0x0500000a


	//   ....[81]....
        /*01d0*/ 	.word	0x0500000a


	//   ....[82]....
        /*01d4*/ 	.word	0x0500000a


	//   ....[83]....
        /*01d8*/ 	.word	0x0500000a


	//   ....[84]....
        /*01dc*/ 	.word	0x0500000a


	//   ....[85]....
        /*01e0*/ 	.word	0x0500000a


	//   ....[86]....
        /*01e4*/ 	.word	0x0500000a


	//   ....[87]....
        /*01e8*/ 	.word	0x0500000a


	//   ....[88]....
        /*01ec*/ 	.word	0x0500000a


	//   ....[89]....
        /*01f0*/ 	.word	0x0500000a


	//   ....[90]....
        /*01f4*/ 	.word	0x0500000a


	//   ....[91]....
        /*01f8*/ 	.word	0x0500000a


	//   ....[92]....
        /*01fc*/ 	.word	0x0500000a


	//   ....[93]....
        /*0200*/ 	.word	0x0500000a


	//   ....[94]....
        /*0204*/ 	.word	0x0500000a


	//   ....[95]....
        /*0208*/ 	.word	0x0500000a


	//----- nvinfo : EIATTR_COOP_GROUP_INSTR_OFFSETS
	.align		4
.L_118:
        /*020c*/ 	.byte	0x04, 0x28
        /*020e*/ 	.short	(.L_120 - .L_119)


	//   ....[0]....
.L_119:
        /*0210*/ 	.word	0x000004d0


	//   ....[1]....
        /*0214*/ 	.word	0x000006f0


	//   ....[2]....
        /*0218*/ 	.word	0x00000710


	//   ....[3]....
        /*021c*/ 	.word	0x00000730


	//   ....[4]....
        /*0220*/ 	.word	0x00000750


	//   ....[5]....
        /*0224*/ 	.word	0x00000770


	//   ....[6]....
        /*0228*/ 	.word	0x00000b80


	//   ....[7]....
        /*022c*/ 	.word	0x00000ba0


	//   ....[8]....
        /*0230*/ 	.word	0x00000bc0


	//   ....[9]....
        /*0234*/ 	.word	0x00000be0


	//   ....[10]....
        /*0238*/ 	.word	0x00000c00


	//   ....[11]....
        /*023c*/ 	.word	0x00001000


	//   ....[12]....
        /*0240*/ 	.word	0x00001090


	//   ....[13]....
        /*0244*/ 	.word	0x000010f0


	//   ....[14]....
        /*0248*/ 	.word	0x00001160


	//   ....[15]....
        /*024c*/ 	.word	0x000011c0


	//   ....[16]....
        /*0250*/ 	.word	0x00001210


	//   ....[17]....
        /*0254*/ 	.word	0x00001270


	//   ....[18]....
        /*0258*/ 	.word	0x000012c0


	//   ....[19]....
        /*025c*/ 	.word	0x000012e0


	//   ....[20]....
        /*0260*/ 	.word	0x000013a0


	//   ....[21]....
        /*0264*/ 	.word	0x00001430


	//   ....[22]....
        /*0268*/ 	.word	0x00001480


	//   ....[23]....
        /*026c*/ 	.word	0x000014e0


	//   ....[24]....
        /*0270*/ 	.word	0x00001540


	//   ....[25]....
        /*0274*/ 	.word	0x00001580


	//   ....[26]....
        /*0278*/ 	.word	0x000015c0


	//   ....[27]....
        /*027c*/ 	.word	0x00001600


	//   ....[28]....
        /*0280*/ 	.word	0x00001610


	//   ....[29]....
        /*0284*/ 	.word	0x00001a50


	//   ....[30]....
        /*0288*/ 	.word	0x00002430


	//   ....[31]....
        /*028c*/ 	.word	0x00002650


	//   ....[32]....
        /*0290*/ 	.word	0x00002670


	//   ....[33]....
        /*0294*/ 	.word	0x00002690


	//   ....[34]....
        /*0298*/ 	.word	0x000026b0


	//   ....[35]....
        /*029c*/ 	.word	0x000026d0


	//   ....[36]....
        /*02a0*/ 	.word	0x00002a60


	//   ....[37]....
        /*02a4*/ 	.word	0x00002a80


	//   ....[38]....
        /*02a8*/ 	.word	0x00002aa0


	//   ....[39]....
        /*02ac*/ 	.word	0x00002ac0


	//   ....[40]....
        /*02b0*/ 	.word	0x00002ae0


	//   ....[41]....
        /*02b4*/ 	.word	0x00002ee0


	//   ....[42]....
        /*02b8*/ 	.word	0x00002f70


	//   ....[43]....
        /*02bc*/ 	.word	0x00002fd0


	//   ....[44]....
        /*02c0*/ 	.word	0x00003030


	//   ....[45]....
        /*02c4*/ 	.word	0x00003090


	//   ....[46]....
        /*02c8*/ 	.word	0x000030f0


	//   ....[47]....
        /*02cc*/ 	.word	0x00003140


	//   ....[48]....
        /*02d0*/ 	.word	0x000031b0


	//   ....[49]....
        /*02d4*/ 	.word	0x000031c0


	//   ....[50]....
        /*02d8*/ 	.word	0x00003280


	//   ....[51]....
        /*02dc*/ 	.word	0x00003310


	//   ....[52]....
        /*02e0*/ 	.word	0x00003360


	//   ....[53]....
        /*02e4*/ 	.word	0x000033d0


	//   ....[54]....
        /*02e8*/ 	.word	0x00003430


	//   ....[55]....
        /*02ec*/ 	.word	0x00003480


	//   ....[56]....
        /*02f0*/ 	.word	0x000034c0


	//   ....[57]....
        /*02f4*/ 	.word	0x00003520


	//   ....[58]....
        /*02f8*/ 	.word	0x00003530


	//   ....[59]....
        /*02fc*/ 	.word	0x000039a0


	//   ....[60]....
        /*0300*/ 	.word	0x00003f30


	//   ....[61]....
        /*0304*/ 	.word	0x00003fb0


	//   ....[62]....
        /*0308*/ 	.word	0x00004040


	//   ....[63]....
        /*030c*/ 	.word	0x00004120


	//   ....[64]....
        /*0310*/ 	.word	0x000041a0


	//   ....[65]....
        /*0314*/ 	.word	0x00004230


	//   ....[66]....
        /*0318*/ 	.word	0x000042b0


	//   ....[67]....
        /*031c*/ 	.word	0x00004330


	//   ....[68]....
        /*0320*/ 	.word	0x00004360


	//   ....[69]....
        /*0324*/ 	.word	0x00004430


	//   ....[70]....
        /*0328*/ 	.word	0x000044b0


	//   ....[71]....
        /*032c*/ 	.word	0x00004530


	//   ....[72]....
        /*0330*/ 	.word	0x000045e0


	//   ....[73]....
        /*0334*/ 	.word	0x00004670


	//   ....[74]....
        /*0338*/ 	.word	0x000046f0


	//   ....[75]....
        /*033c*/ 	.word	0x00004760


	//   ....[76]....
        /*0340*/ 	.word	0x000047e0


	//   ....[77]....
        /*0344*/ 	.word	0x00004840


	//   ....[78]....
        /*0348*/ 	.word	0x000048b0


	//   ....[79]....
        /*034c*/ 	.word	0x00004930


	//   ....[80]....
        /*0350*/ 	.word	0x000049d0


	//   ....[81]....
        /*0354*/ 	.word	0x00004a90


	//   ....[82]....
        /*0358*/ 	.word	0x00004b30


	//   ....[83]....
        /*035c*/ 	.word	0x00004bc0


	//   ....[84]....
        /*0360*/ 	.word	0x00004c50


	//   ....[85]....
        /*0364*/ 	.word	0x00004cc0


	//   ....[86]....
        /*0368*/ 	.word	0x00004cf0


	//   ....[87]....
        /*036c*/ 	.word	0x00004dc0


	//   ....[88]....
        /*0370*/ 	.word	0x00004e40


	//   ....[89]....
        /*0374*/ 	.word	0x00004ec0


	//   ....[90]....
        /*0378*/ 	.word	0x00004f80


	//   ....[91]....
        /*037c*/ 	.word	0x00005020


	//   ....[92]....
        /*0380*/ 	.word	0x000050b0


	//   ....[93]....
        /*0384*/ 	.word	0x00005140


	//   ....[94]....
        /*0388*/ 	.word	0x000051d0


	//   ....[95]....
        /*038c*/ 	.word	0x00005230


	//----- nvinfo : EIATTR_VRC_CTA_INIT_COUNT
	.align		4
.L_120:
        /*0390*/ 	.byte	0x02, 0x4a
	.zero		1
	.zero		1


	//----- nvinfo : EIATTR_EXIT_INSTR_OFFSETS
	.align		4
        /*0394*/ 	.byte	0x04, 0x1c
        /*0396*/ 	.short	(.L_122 - .L_121)


	//   ....[0]....
.L_121:
        /*0398*/ 	.word	0x00001ce0


	//   ....[1]....
        /*039c*/ 	.word	0x00001d10


	//   ....[2]....
        /*03a0*/ 	.word	0x00003ec0


	//   ....[3]....
        /*03a4*/ 	.word	0x00003ee0


	//----- nvinfo : EIATTR_MAX_THREADS
	.align		4
.L_122:
        /*03a8*/ 	.byte	0x04, 0x05
        /*03aa*/ 	.short	(.L_124 - .L_123)
.L_123:
        /*03ac*/ 	.word	0x000001a0
        /*03b0*/ 	.word	0x00000001
        /*03b4*/ 	.word	0x00000001


	//----- nvinfo : EIATTR_CRS_STACK_SIZE
	.align		4
.L_124:
        /*03b8*/ 	.byte	0x04, 0x1e
        /*03ba*/ 	.short	(.L_126 - .L_125)
.L_125:
        /*03bc*/ 	.word	0x00000000


	//----- nvinfo : EIATTR_CBANK_PARAM_SIZE
	.align		4
.L_126:
        /*03c0*/ 	.byte	0x03, 0x19
        /*03c2*/ 	.short	0x0038


	//----- nvinfo : EIATTR_PARAM_CBANK
	.align		4
        /*03c4*/ 	.byte	0x04, 0x0a
        /*03c6*/ 	.short	(.L_128 - .L_127)
	.align		4
.L_127:
        /*03c8*/ 	.word	index@(.nv.constant0._ZN3cub18CUB_300001_SM_10006detail4scan16DeviceScanKernelINS2_10policy_hubIiiimN4cuda3std3__44plusIvEEE10Policy1000EN6thrust24THRUST_300001_SM_1000_NS6detail15normal_iteratorINSD_10device_ptrIiEEEESI_NS0_13ScanTileStateIiLb1EEES9_NS1_10InputValueIiPiEEmiLb0EiEEvT0_T1_T2_iT3_T4_T5_)
        /*03cc*/ 	.short	0x0380
        /*03ce*/ 	.short	0x0038


	//----- nvinfo : EIATTR_SW_WAR
	.align		4
.L_128:
        /*03d0*/ 	.byte	0x04, 0x36
        /*03d2*/ 	.short	(.L_130 - .L_129)
.L_129:
        /*03d4*/ 	.word	0x00000008
.L_130:


//--------------------- .nv.info._ZN3cub18CUB_300001_SM_10006detail4scan16DeviceScanKernelINS2_10policy_hubIiiijN4cuda3std3__44plusIvEEE10Policy1000EN6thrust24THRUST_300001_SM_1000_NS6detail15normal_iteratorINSD_10device_ptrIiEEEESI_NS0_13ScanTileStateIiLb1EEES9_NS1_10InputValueIiPiEEjiLb0EiEEvT0_T1_T2_iT3_T4_T5_ --------------------------
	.section	.nv.info._ZN3cub18CUB_300001_SM_10006detail4scan16DeviceScanKernelINS2_10policy_hubIiiijN4cuda3std3__44plusIvEEE10Policy1000EN6thrust24THRUST_300001_SM_1000_NS6detail15normal_iteratorINSD_10device_ptrIiEEEESI_NS0_13ScanTileStateIiLb1EEES9_NS1_10InputValueIiPiEEjiLb0EiEEvT0_T1_T2_iT3_T4_T5_,"",@"SHT_CUDA_INFO"
	.sectionflags	@""
	.align	4


	//----- nvinfo : EIATTR_CUDA_API_VERSION
	.align		4
        /*0000*/ 	.byte	0x04, 0x37
        /*0002*/ 	.short	(.L_132 - .L_131)
.L_131:
        /*0004*/ 	.word	0x00000082


	//----- nvinfo : EIATTR_KPARAM_INFO
	.align		4
.L_132:
        /*0008*/ 	.byte	0x04, 0x17
        /*000a*/ 	.short	(.L_134 - .L_133)
.L_133:
        /*000c*/ 	.word	0x00000000
        /*0010*/ 	.short	0x0006
        /*0012*/ 	.short	0x0030
        /*0014*/ 	.byte	0x00, 0xf0, 0x11, 0x00


	//----- nvinfo : EIATTR_KPARAM_INFO
	.align		4
.L_134:
        /*0018*/ 	.byte	0x04, 0x17
        /*001a*/ 	.short	(.L_136 - .L_135)
.L_135:
        /*001c*/ 	.word	0x00000000
        /*0020*/ 	.short	0x0005
        /*0022*/ 	.short	0x0020
        /*0024*/ 	.byte	0x00, 0xf0, 0x41, 0x00


	//----- nvinfo : EIATTR_KPARAM_INFO
	.align		4
.L_136:
        /*0028*/ 	.byte	0x04, 0x17
        /*002a*/ 	.short	(.L_138 - .L_137)
.L_137:
        /*002c*/ 	.word	0x00000000
        /*0030*/ 	.short	0x0004
        /*0032*/ 	.short	0x001c
        /*0034*/ 	.byte	0x00, 0xf0, 0x05, 0x00


	//----- nvinfo : EIATTR_KPARAM_INFO
	.align		4
.L_138:
        /*0038*/ 	.byte	0x04, 0x17
        /*003a*/ 	.short	(.L_140 - .L_139)
.L_139:
        /*003c*/ 	.word	0x00000000
        /*0040*/ 	.short	0x0003
        /*0042*/ 	.short	0x0018
        /*0044*/ 	.byte	0x00, 0xf0, 0x11, 0x00


	//----- nvinfo : EIATTR_KPARAM_INFO
	.align		4
.L_140:
        /*0048*/ 	.byte	0x04, 0x17
        /*004a*/ 	.short	(.L_142 - .L_141)
.L_141:
        /*004c*/ 	.word	0x00000000
        /*0050*/ 	.short	0x0002
        /*0052*/ 	.short	0x0010
        /*0054*/ 	.byte	0x00, 0xf0, 0x21, 0x00


	//----- nvinfo : EIATTR_KPARAM_INFO
	.align		4
.L_142:
        /*0058*/ 	.byte	0x04, 0x17
        /*005a*/ 	.short	(.L_144 - .L_143)
.L_143:
        /*005c*/ 	.word	0x00000000
        /*0060*/ 	.short	0x0001
        /*0062*/ 	.short	0x0008
        /*0064*/ 	.byte	0x00, 0xf0, 0x21, 0x00


	//----- nvinfo : EIATTR_KPARAM_INFO
	.align		4
.L_144:
        /*0068*/ 	.byte	0x04, 0x17
        /*006a*/ 	.short	(.L_146 - .L_145)
.L_145:
        /*006c*/ 	.word	0x00000000
        /*0070*/ 	.short	0x0000
        /*0072*/ 	.short	0x0000
        /*0074*/ 	.byte	0x00, 0xf0, 0x21, 0x00


	//----- nvinfo : EIATTR_SPARSE_MMA_MASK
	.align		4
.L_146:
        /*0078*/ 	.byte	0x03, 0x50
        /*007a*/ 	.short	0x0000


	//----- nvinfo : EIATTR_MAXREG_COUNT
	.align		4
        /*007c*/ 	.byte	0x03, 0x1b
        /*007e*/ 	.short	0x00a8


	//----- nvinfo : EIATTR_NUM_BARRIERS
	.align		4
        /*0080*/ 	.byte	0x02, 0x4c
        /*0082*/ 	.byte	0x01
	.zero		1


	//----- nvinfo : EIATTR_MERCURY_ISA_VERSION
	.align		4
        /*0084*/ 	.byte	0x03, 0x5f
        /*0086*/ 	.short	0x0101


	//----- nvinfo : EIATTR_UNUSED_LOAD_BYTE_OFFSET
	.align		4
        /*0088*/ 	.byte	0x04, 0x44
        /*008a*/ 	.short	(.L_148 - .L_147)


	//   ....[0]....
.L_147:
        /*008c*/ 	.word	0x00002a80
        /*0090*/ 	.word	0x00000fff


	//----- nvinfo : EIATTR_COOP_GROUP_MASK_REGIDS
	.align		4
.L_148:
        /*0094*/ 	.byte	0x04, 0x29
        /*0096*/ 	.short	(.L_150 - .L_149)


	//   ....[0]....
.L_149:
        /*0098*/ 	.word	0xffffffff


	//   ....[1]....
        /*009c*/ 	.word	0xffffffff


	//   ....[2]....
        /*00a0*/ 	.word	0xffffffff


	//   ....[3]....
        /*00a4*/ 	.word	0xffffffff


	//   ....[4]....
        /*00a8*/ 	.word	0xffffffff


	//   ....[5]....
        /*00ac*/ 	.word	0xffffffff


	//   ....[6]....
        /*00b0*/ 	.word	0xffffffff


	//   ....[7]....
        /*00b4*/ 	.word	0xffffffff


	//   ....[8]....
        /*00b8*/ 	.word	0xffffffff


	//   ....[9]....
        /*00bc*/ 	.word	0xffffffff


	//   ....[10]....
        /*00c0*/ 	.word	0xffffffff


	//   ....[11]....
        /*00c4*/ 	.word	0xffffffff


	//   ....[12]....
        /*00c8*/ 	.word	0xffffffff


	//   ....[13]....
        /*00cc*/ 	.word	0xffffffff


	//   ....[14]....
        /*00d0*/ 	.word	0xffffffff


	//   ....[15]....
        /*00d4*/ 	.word	0xffffffff


	//   ....[16]....
        /*00d8*/ 	.word	0xffffffff


	//   ....[17]....
        /*00dc*/ 	.word	0xffffffff


	//   ....[18]....
        /*00e0*/ 	.word	0xffffffff


	//   ....[19]....
        /*00e4*/ 	.word	0xffffffff


	//   ....[20]....
        /*00e8*/ 	.word	0xffffffff


	//   ....[21]....
        /*00ec*/ 	.word	0xffffffff


	//   ....[22]....
        /*00f0*/ 	.word	0xffffffff


	//   ....[23]....
        /*00f4*/ 	.word	0xffffffff


	//   ....[24]....
        /*00f8*/ 	.word	0xffffffff


	//   ....[25]....
        /*00fc*/ 	.word	0xffffffff


	//   ....[26]....
        /*0100*/ 	.word	0xffffffff


	//   ....[27]....
        /*0104*/ 	.word	0xffffffff


	//   ....[28]....
        /*0108*/ 	.word	0xffffffff


	//   ....[29]....
        /*010c*/ 	.word	0xffffffff


	//   ....[30]....
        /*0110*/ 	.word	0xffffffff


	//   ....[31]....
        /*0114*/ 	.word	0xffffffff


	//   ....[32]....
        /*0118*/ 	.word	0xffffffff


	//   ....[33]....
        /*011c*/ 	.word	0xffffffff


	//   ....[34]....
        /*0120*/ 	.word	0xffffffff


	//   ....[35]....
        /*0124*/ 	.word	0xffffffff


	//   ....[36]....
        /*0128*/ 	.word	0xffffffff


	//   ....[37]....
        /*012c*/ 	.word	0xffffffff


	//   ....[38]....
        /*0130*/ 	.word	0xffffffff


	//   ....[39]....
        /*0134*/ 	.word	0xffffffff


	//   ....[40]....
        /*0138*/ 	.word	0xffffffff


	//   ....[41]....
        /*013c*/ 	.word	0xffffffff


	//   ....[42]....
        /*0140*/ 	.word	0xffffffff


	//   ....[43]....
        /*0144*/ 	.word	0xffffffff


	//   ....[44]....
        /*0148*/ 	.word	0xffffffff


	//   ....[45]....
        /*014c*/ 	.word	0xffffffff


	//   ....[46]....
        /*0150*/ 	.word	0xffffffff


	//   ....[47]....
        /*0154*/ 	.word	0xffffffff


	//   ....[48]....
        /*0158*/ 	.word	0xffffffff


	//   ....[49]....
        /*015c*/ 	.word	0xffffffff


	//   ....[50]....
        /*0160*/ 	.word	0xffffffff


	//   ....[51]....
        /*0164*/ 	.word	0xffffffff


	//   ....[52]....
        /*0168*/ 	.word	0xffffffff


	//   ....[53]....
        /*016c*/ 	.word	0xffffffff


	//   ....[54]....
        /*0170*/ 	.word	0xffffffff


	//   ....[55]....
        /*0174*/ 	.word	0xffffffff


	//   ....[56]....
        /*0178*/ 	.word	0xffffffff


	//   ....[57]....
        /*017c*/ 	.word	0xffffffff


	//   ....[58]....
        /*0180*/ 	.word	0xffffffff


	//   ....[59]....
        /*0184*/ 	.word	0xffffffff


	//   ....[60]....
        /*0188*/ 	.word	0x05000015


	//   ....[61]....
        /*018c*/ 	.word	0x05000015


	//   ....[62]....
        /*0190*/ 	.word	0x05000015


	//   ....[63]....
        /*0194*/ 	.word	0x05000015


	//   ....[64]....
        /*0198*/ 	.word	0x05000015


	//   ....[65]....
        /*019c*/ 	.word	0x05000015


	//   ....[66]....
        /*01a0*/ 	.word	0x05000015


	//   ....[67]....
        /*01a4*/ 	.word	0x05000015


	//   ....[68]....
        /*01a8*/ 	.word	0x05000015


	//   ....[69]....
        /*01ac*/ 	.word	0x05000015


	//   ....[70]....
        /*01b0*/ 	.word	0x05000015


	//   ....[71]....
        /*01b4*/ 	.word	0x05000015


	//   ....[72]....
        /*01b8*/ 	.word	0x05000015


	//   ....[73]....
        /*01bc*/ 	.word	0x05000015


	//   ....[74]....
        /*01c0*/ 	.word	0x05000015


	//   ....[75]....
        /*01c4*/ 	.word	0x05000015


	//   ....[76]....
        /*01c8*/ 	.word	0x05000015


	//   ....[77]....
        /*01cc*/ 	.word	0x05000015


	//   ....[78]....
        /*01d0*/ 	.word	0x05000015


	//   ....[79]....
        /*01d4*/ 	.word	0x05000015


	//   ....[80]....
        /*01d8*/ 	.word	0x05000015


	//   ....[81]....
        /*01dc*/ 	.word	0x05000015


	//   ....[82]....
        /*01e0*/ 	.word	0x05000015


	//   ....[83]....
        /*01e4*/ 	.word	0x05000015


	//   ....[84]....
        /*01e8*/ 	.word	0x05000015


	//   ....[85]....
        /*01ec*/ 	.word	0x05000015


	//   ....[86]....
        /*01f0*/ 	.word	0x05000015


	//   ....[87]....
        /*01f4*/ 	.word	0x05000015


	//   ....[88]....
        /*01f8*/ 	.word	0x05000015


	//   ....[89]....
        /*01fc*/ 	.word	0x05000015


	//   ....[90]....
        /*0200*/ 	.word	0x05000015


	//   ....[91]....
        /*0204*/ 	.word	0x05000015


	//   ....[92]....
        /*0208*/ 	.word	0x05000015


	//   ....[93]....
        /*020c*/ 	.word	0x05000015


	//   ....[94]....
        /*0210*/ 	.word	0x05000015


	//   ....[95]....
        /*0214*/ 	.word	0x05000015


	//----- nvinfo : EIATTR_COOP_GROUP_INSTR_OFFSETS
	.align		4
.L_150:
        /*0218*/ 	.byte	0x04, 0x28
        /*021a*/ 	.short	(.L_152 - .L_151)


	//   ....[0]....
.L_151:
        /*021c*/ 	.word	0x00000510


	//   ....[1]....
        /*0220*/ 	.word	0x000006d0


	//   ....[2]....
        /*0224*/ 	.word	0x000006f0


	//   ....[3]....
        /*0228*/ 	.word	0x00000710


	//   ....[4]....
        /*022c*/ 	.word	0x00000730


	//   ....[5]....
        /*0230*/ 	.word	0x00000750


	//   ....[6]....
        /*0234*/ 	.word	0x00000b40


	//   ....[7]....
        /*0238*/ 	.word	0x00000b60


	//   ....[8]....
        /*023c*/ 	.word	0x00000b80


	//   ....[9]....
        /*0240*/ 	.word	0x00000ba0


	//   ....[10]....
        /*0244*/ 	.word	0x00000bc0


	//   ....[11]....
        /*0248*/ 	.word	0x00000f70


	//   ....[12]....
        /*024c*/ 	.word	0x00001140


	//   ....[13]....
        /*0250*/ 	.word	0x000011a0


	//   ....[14]....
        /*0254*/ 	.word	0x00001240


	//   ....[15]....
        /*0258*/ 	.word	0x000012b0


	//   ....[16]....
        /*025c*/ 	.word	0x00001300


	//   ....[17]....
        /*0260*/ 	.word	0x00001340


	//   ....[18]....
        /*0264*/ 	.word	0x00001380


	//   ....[19]....
        /*0268*/ 	.word	0x00001390


	//   ....[20]....
        /*026c*/ 	.word	0x00001470


	//   ....[21]....
        /*0270*/ 	.word	0x00001640


	//   ....[22]....
        /*0274*/ 	.word	0x00001690


	//   ....[23]....
        /*0278*/ 	.word	0x000016f0


	//   ....[24]....
        /*027c*/ 	.word	0x00001750


	//   ....[25]....
        /*0280*/ 	.word	0x00001790


	//   ....[26]....
        /*0284*/ 	.word	0x000017d0


	//   ....[27]....
        /*0288*/ 	.word	0x00001810


	//   ....[28]....
        /*028c*/ 	.word	0x00001820


	//   ....[29]....
        /*0290*/ 	.word	0x00001cd0


	//   ....[30]....
        /*0294*/ 	.word	0x000027b0


	//   ....[31]....
        /*0298*/ 	.word	0x00002970


	//   ....[32]....
        /*029c*/ 	.word	0x00002990


	//   ....[33]....
        /*02a0*/ 	.word	0x000029b0


	//   ....[34]....
        /*02a4*/ 	.word	0x000029d0


	//   ....[35]....
        /*02a8*/ 	.word	0x000029f0


	//   ....[36]....
        /*02ac*/ 	.word	0x00002d70


	//   ....[37]....
        /*02b0*/ 	.word	0x00002d90


	//   ....[38]....
        /*02b4*/ 	.word	0x00002db0


	//   ....[39]....
        /*02b8*/ 	.word	0x00002dd0


	//   ....[40]....
        /*02bc*/ 	.word	0x00002df0


	//   ....[41]....
        /*02c0*/ 	.word	0x000031a0


	//   ....[42]....
        /*02c4*/ 	.word	0x00003370


	//   ....[43]....
        /*02c8*/ 	.word	0x000033d0


	//   ....[44]....
        /*02cc*/ 	.word	0x00003440


	//   ....[45]....
        /*02d0*/ 	.word	0x000034b0


	//   ....[46]....
        /*02d4*/ 	.word	0x00003500


	//   ....[47]....
        /*02d8*/ 	.word	0x00003550


	//   ....[48]....
        /*02dc*/ 	.word	0x000035b0


	//   ....[49]....
        /*02e0*/ 	.word	0x000035c0


	//   ....[50]....
        /*02e4*/ 	.word	0x00003680


	//   ....[51]....
        /*02e8*/ 	.word	0x00003850


	//   ....[52]....
        /*02ec*/ 	.word	0x000038a0


	//   ....[53]....
        /*02f0*/ 	.word	0x00003910


	//   ....[54]....
        /*02f4*/ 	.word	0x00003970


	//   ....[55]....
        /*02f8*/ 	.word	0x000039c0


	//   ....[56]....
        /*02fc*/ 	.word	0x00003a20


	//   ....[57]....
        /*0300*/ 	.word	0x00003a60


	//   ....[58]....
        /*0304*/ 	.word	0x00003a70


	//   ....[59]....
        /*0308*/ 	.word	0x00003ee0


	//   ....[60]....
        /*030c*/ 	.word	0x00004560


	//   ....[61]....
        /*0310*/ 	.word	0x000045e0


	//   ....[62]....
        /*0314*/ 	.word	0x00004670


	//   ....[63]....
        /*0318*/ 	.word	0x00004760


	//   ....[64]....
        /*031c*/ 	.word	0x00004800


	//   ....[65]....
        /*0320*/ 	.word	0x00004880


	//   ....[66]....
        /*0324*/ 	.word	0x00004910


	//   ....[67]....
        /*0328*/ 	.word	0x00004990


	//   ....[68]....
        /*032c*/ 	.word	0x000049c0


	//   ....[69]....
        /*0330*/ 	.word	0x00004a70


	//   ....[70]....
        /*0334*/ 	.word	0x00004af0


	//   ....[71]....
        /*0338*/ 	.word	0x00004b70


	//   ....[72]....
        /*033c*/ 	.word	0x00004c30


	//   ....[73]....
        /*0340*/ 	.word	0x00004cc0


	//   ....[74]....
        /*0344*/ 	.word	0x00004d40


	//   ....[75]....
        /*0348*/ 	.word	0x00004dc0


	//   ....[76]....
        /*034c*/ 	.word	0x00004e40


	//   ....[77]....
        /*0350*/ 	.word	0x00004ea0


	//   ....[78]....
        /*0354*/ 	.word	0x00004f10


	//   ....[79]....
        /*0358*/ 	.word	0x00004f90


	//   ....[80]....
        /*035c*/ 	.word	0x00005020


	//   ....[81]....
        /*0360*/ 	.word	0x000050d0


	//   ....[82]....
        /*0364*/ 	.word	0x00005180


	//   ....[83]....
        /*0368*/ 	.word	0x00005210


	//   ....[84]....
        /*036c*/ 	.word	0x000052a0


	//   ....[85]....
        /*0370*/ 	.word	0x00005340


	//   ....[86]....
        /*0374*/ 	.word	0x00005370


	//   ....[87]....
        /*0378*/ 	.word	0x00005420


	//   ....[88]....
        /*037c*/ 	.word	0x000054a0


	//   ....[89]....
        /*0380*/ 	.word	0x00005520


	//   ....[90]....
        /*0384*/ 	.word	0x000055e0


	//   ....[91]....
        /*0388*/ 	.word	0x00005690


	//   ....[92]....
        /*038c*/ 	.word	0x00005720


	//   ....[93]....
        /*0390*/ 	.word	0x000057a0


	//   ....[94]....
        /*0394*/ 	.word	0x00005830


	//   ....[95]....
        /*0398*/ 	.word	0x00005890


	//----- nvinfo : EIATTR_VRC_CTA_INIT_COUNT
	.align		4
.L_152:
        /*039c*/ 	.byte	0x02, 0x4a
	.zero		1
	.zero		1


	//----- nvinfo : EIATTR_EXIT_INSTR_OFFSETS
	.align		4
        /*03a0*/ 	.byte	0x04, 0x1c
        /*03a2*/ 	.short	(.L_154 - .L_153)


	//   ....[0]....
.L_153:
        /*03a4*/ 	.word	0x00001fa0


	//   ....[1]....
        /*03a8*/ 	.word	0x00001fc0


	//   ....[2]....
        /*03ac*/ 	.word	0x000044f0


	//   ....[3]....
        /*03b0*/ 	.word	0x00004510


	//----- nvinfo : EIATTR_MAX_THREADS
	.align		4
.L_154:
        /*03b4*/ 	.byte	0x04, 0x05
        /*03b6*/ 	.short	(.L_156 - .L_155)
.L_155:
        /*03b8*/ 	.word	0x00000180
        /*03bc*/ 	.word	0x00000001
        /*03c0*/ 	.word	0x00000001


	//----- nvinfo : EIATTR_CRS_STACK_SIZE
	.align		4
.L_156:
        /*03c4*/ 	.byte	0x04, 0x1e
        /*03c6*/ 	.short	(.L_158 - .L_157)
.L_157:
        /*03c8*/ 	.word	0x00000000


	//----- nvinfo : EIATTR_CBANK_PARAM_SIZE
	.align		4
.L_158:
        /*03cc*/ 	.byte	0x03, 0x19
        /*03ce*/ 	.short	0x0034


	//----- nvinfo : EIATTR_PARAM_CBANK
	.align		4
        /*03d0*/ 	.byte	0x04, 0x0a
        /*03d2*/ 	.short	(.L_160 - .L_159)
	.align		4
.L_159:
        /*03d4*/ 	.word	index@(.nv.constant0._ZN3cub18CUB_300001_SM_10006detail4scan16DeviceScanKernelINS2_10policy_hubIiiijN4cuda3std3__44plusIvEEE10Policy1000EN6thrust24THRUST_300001_SM_1000_NS6detail15normal_iteratorINSD_10device_ptrIiEEEESI_NS0_13ScanTileStateIiLb1EEES9_NS1_10InputValueIiPiEEjiLb0EiEEvT0_T1_T2_iT3_T4_T5_)
        /*03d8*/ 	.short	0x0380
        /*03da*/ 	.short	0x0034


	//----- nvinfo : EIATTR_SW_WAR
	.align		4
.L_160:
        /*03dc*/ 	.byte	0x04, 0x36
        /*03de*/ 	.short	(.L_162 - .L_161)
.L_161:
        /*03e0*/ 	.word	0x00000008
.L_162:


//--------------------- .nv.info._ZN3cub18CUB_300001_SM_10006detail4scan20DeviceScanInitKernelINS0_13ScanTileStateIiLb1EEEEEvT_i --------------------------
	.section	.nv.info._ZN3cub18CUB_300001_SM_10006detail4scan20DeviceScanInitKernelINS0_13ScanTileStateIiLb1EEEEEvT_i,"",@"SHT_CUDA_INFO"
	.sectionflags	@""
	.align	4


	//----- nvinfo : EIATTR_CUDA_API_VERSION
	.align		4
        /*0000*/ 	.byte	0x04, 0x37
        /*0002*/ 	.short	(.L_164 - .L_163)
.L_163:
        /*0004*/ 	.word	0x00000082


	//----- nvinfo : EIATTR_KPARAM_INFO
	.align		4
.L_164:
        /*0008*/ 	.byte	0x04, 0x17
        /*000a*/ 	.short	(.L_166 - .L_165)
.L_165:
        /*000c*/ 	.word	0x00000000
        /*0010*/ 	.short	0x0001
        /*0012*/ 	.short	0x0008
        /*0014*/ 	.byte	0x00, 0xf0, 0x11, 0x00


	//----- nvinfo : EIATTR_KPARAM_INFO
	.align		4
.L_166:
        /*0018*/ 	.byte	0x04, 0x17
        /*001a*/ 	.short	(.L_168 - .L_167)
.L_167:
        /*001c*/ 	.word	0x00000000
        /*0020*/ 	.short	0x0000
        /*0022*/ 	.short	0x0000
        /*0024*/ 	.byte	0x00, 0xf0, 0x21, 0x00


	//----- nvinfo : EIATTR_SPARSE_MMA_MASK
	.align		4
.L_168:
        /*0028*/ 	.byte	0x03, 0x50
        /*002a*/ 	.short	0x0000


	//----- nvinfo : EIATTR_MAXREG_COUNT
	.align		4
        /*002c*/ 	.byte	0x03, 0x1b
        /*002e*/ 	.short	0x00ff


	//----- nvinfo : EIATTR_MERCURY_ISA_VERSION
	.align		4
        /*0030*/ 	.byte	0x03, 0x5f
        /*0032*/ 	.short	0x0101


	//----- nvinfo : EIATTR_VRC_CTA_INIT_COUNT
	.align		4
        /*0034*/ 	.byte	0x02, 0x4a
	.zero		1
	.zero		1


	//----- nvinfo : EIATTR_EXIT_INSTR_OFFSETS
	.align		4
        /*0038*/ 	.byte	0x04, 0x1c
        /*003a*/ 	.short	(.L_170 - .L_169)


	//   ....[0]....
.L_169:
        /*003c*/ 	.word	0x000000f0


	//   ....[1]....
        /*0040*/ 	.word	0x00000130


	//----- nvinfo : EIATTR_CBANK_PARAM_SIZE
	.align		4
.L_170:
        /*0044*/ 	.byte	0x03, 0x19
        /*0046*/ 	.short	0x000c


	//----- nvinfo : EIATTR_PARAM_CBANK
	.align		4
        /*0048*/ 	.byte	0x04, 0x0a
        /*004a*/ 	.short	(.L_172 - .L_171)
	.align		4
.L_171:
        /*004c*/ 	.word	index@(.nv.constant0._ZN3cub18CUB_300001_SM_10006detail4scan20DeviceScanInitKernelINS0_13ScanTileStateIiLb1EEEEEvT_i)
        /*0050*/ 	.short	0x0380
        /*0052*/ 	.short	0x000c


	//----- nvinfo : EIATTR_SW_WAR
	.align		4
.L_172:
        /*0054*/ 	.byte	0x04, 0x36
        /*0056*/ 	.short	(.L_174 - .L_173)
.L_173:
        /*0058*/ 	.word	0x00000008
.L_174:


//--------------------- .nv.info._ZN3cub18CUB_300001_SM_10006detail11EmptyKernelIvEEvv --------------------------
	.section	.nv.info._ZN3cub18CUB_300001_SM_10006detail11EmptyKernelIvEEvv,"",@"SHT_CUDA_INFO"
	.sectionflags	@""
	.align	4


	//----- nvinfo : EIATTR_CUDA_API_VERSION
	.align		4
        /*0000*/ 	.byte	0x04, 0x37
        /*0002*/ 	.short	(.L_176 - .L_175)
.L_175:
        /*0004*/ 	.word	0x00000082


	//----- nvinfo : EIATTR_SPARSE_MMA_MASK
	.align		4
.L_176:
        /*0008*/ 	.byte	0x03, 0x50
        /*000a*/ 	.short	0x0000


	//----- nvinfo : EIATTR_MAXREG_COUNT
	.align		4
        /*000c*/ 	.byte	0x03, 0x1b
        /*000e*/ 	.short	0x00ff


	//----- nvinfo : EIATTR_MERCURY_ISA_VERSION
	.align		4
        /*0010*/ 	.byte	0x03, 0x5f
        /*0012*/ 	.short	0x0101


	//----- nvinfo : EIATTR_VRC_CTA_INIT_COUNT
	.align		4
        /*0014*/ 	.byte	0x02, 0x4a
	.zero		1
	.zero		1


	//----- nvinfo : EIATTR_EXIT_INSTR_OFFSETS
	.align		4
        /*0018*/ 	.byte	0x04, 0x1c
        /*001a*/ 	.short	(.L_178 - .L_177)


	//   ....[0]....
.L_177:
        /*001c*/ 	.word	0x00000010


	//----- nvinfo : EIATTR_SW_WAR
	.align		4
.L_178:
        /*0020*/ 	.byte	0x04, 0x36
        /*0022*/ 	.short	(.L_180 - .L_179)
.L_179:
        /*0024*/ 	.word	0x00000008
.L_180:


//--------------------- .nv.info._Z15seperate_valuesPKiS0_S0_Piii --------------------------
	.section	.nv.info._Z15seperate_valuesPKiS0_S0_Piii,"",@"SHT_CUDA_INFO"
	.sectionflags	@""
	.align	4


	//----- nvinfo : EIATTR_CUDA_API_VERSION
	.align		4
        /*0000*/ 	.byte	0x04, 0x37
        /*0002*/ 	.short	(.L_182 - .L_181)
.L_181:
        /*0004*/ 	.word	0x00000082


	//----- nvinfo : EIATTR_KPARAM_INFO
	.align		4
.L_182:
        /*0008*/ 	.byte	0x04, 0x17
        /*000a*/ 	.short	(.L_184 - .L_183)
.L_183:
        /*000c*/ 	.word	0x00000000
        /*0010*/ 	.short	0x0005
        /*0012*/ 	.short	0x0024
        /*0014*/ 	.byte	0x00, 0xf0, 0x11, 0x00


	//----- nvinfo : EIATTR_KPARAM_INFO
	.align		4
.L_184:
        /*0018*/ 	.byte	0x04, 0x17
        /*001a*/ 	.short	(.L_186 - .L_185)
.L_185:
        /*001c*/ 	.word	0x00000000
        /*0020*/ 	.short	0x0004
        /*0022*/ 	.short	0x0020
        /*0024*/ 	.byte	0x00, 0xf0, 0x11, 0x00


	//----- nvinfo : EIATTR_KPARAM_INFO
	.align		4
.L_186:
        /*0028*/ 	.byte	0x04, 0x17
        /*002a*/ 	.short	(.L_188 - .L_187)
.L_187:
        /*002c*/ 	.word	0x00000000
        /*0030*/ 	.short	0x0003
        /*0032*/ 	.short	0x0018
        /*0034*/ 	.byte	0x00, 0xf5, 0x21, 0x00


	//----- nvinfo : EIATTR_KPARAM_INFO
	.align		4
.L_188:
        /*0038*/ 	.byte	0x04, 0x17
        /*003a*/ 	.short	(.L_190 - .L_189)
.L_189:
        /*003c*/ 	.word	0x00000000
        /*0040*/ 	.short	0x0002
        /*0042*/ 	.short	0x0010
        /*0044*/ 	.byte	0x00, 0xf5, 0x21, 0x00


	//----- nvinfo : EIATTR_KPARAM_INFO
	.align		4
.L_190:
        /*0048*/ 	.byte	0x04, 0x17
        /*004a*/ 	.short	(.L_192 - .L_191)
.L_191:
        /*004c*/ 	.word	0x00000000
        /*0050*/ 	.short	0x0001
        /*0052*/ 	.short	0x0008
        /*0054*/ 	.byte	0x00, 0xf5, 0x21, 0x00


	//----- nvinfo : EIATTR_KPARAM_INFO
	.align		4
.L_192:
        /*0058*/ 	.byte	0x04, 0x17
        /*005a*/ 	.short	(.L_194 - .L_193)
.L_193:
        /*005c*/ 	.word	0x00000000
        /*0060*/ 	.short	0x0000
        /*0062*/ 	.short	0x0000
        /*0064*/ 	.byte	0x00, 0xf5, 0x21, 0x00


	//----- nvinfo : EIATTR_SPARSE_MMA_MASK
	.align		4
.L_194:
        /*0068*/ 	.byte	0x03, 0x50
        /*006a*/ 	.short	0x0000


	//----- nvinfo : EIATTR_MAXREG_COUNT
	.align		4
        /*006c*/ 	.byte	0x03, 0x1b
        /*006e*/ 	.short	0x00ff


	//----- nvinfo : EIATTR_MERCURY_ISA_VERSION
	.align		4
        /*0070*/ 	.byte	0x03, 0x5f
        /*0072*/ 	.short	0x0101


	//----- nvinfo : EIATTR_VRC_CTA_INIT_COUNT
	.align		4
        /*0074*/ 	.byte	0x02, 0x4a
	.zero		1
	.zero		1


	//----- nvinfo : EIATTR_EXIT_INSTR_OFFSETS
	.align		4
        /*0078*/ 	.byte	0x04, 0x1c
        /*007a*/ 	.short	(.L_196 - .L_195)


	//   ....[0]....
.L_195:
        /*007c*/ 	.word	0x00000070


	//   ....[1]....
        /*0080*/ 	.word	0x00000170


	//   ....[2]....
        /*0084*/ 	.word	0x00000230


	//----- nvinfo : EIATTR_CRS_STACK_SIZE
	.align		4
.L_196:
        /*0088*/ 	.byte	0x04, 0x1e
        /*008a*/ 	.short	(.L_198 - .L_197)
.L_197:
        /*008c*/ 	.word	0x00000000


	//----- nvinfo : EIATTR_CBANK_PARAM_SIZE
	.align		4
.L_198:
        /*0090*/ 	.byte	0x03, 0x19
        /*0092*/ 	.short	0x0028


	//----- nvinfo : EIATTR_PARAM_CBANK
	.align		4
        /*0094*/ 	.byte	0x04, 0x0a
        /*0096*/ 	.short	(.L_200 - .L_199)
	.align		4
.L_199:
        /*0098*/ 	.word	index@(.nv.constant0._Z15seperate_valuesPKiS0_S0_Piii)
        /*009c*/ 	.short	0x0380
        /*009e*/ 	.short	0x0028


	//----- nvinfo : EIATTR_SW_WAR
	.align		4
.L_200:
        /*00a0*/ 	.byte	0x04, 0x36
        /*00a2*/ 	.short	(.L_202 - .L_201)
.L_201:
        /*00a4*/ 	.word	0x00000008
.L_202:


//--------------------- .nv.info._Z15calculate_flagsPiS_ii --------------------------
	.section	.nv.info._Z15calculate_flagsPiS_ii,"",@"SHT_CUDA_INFO"
	.sectionflags	@""
	.align	4


	//----- nvinfo : EIATTR_CUDA_API_VERSION
	.align		4
        /*0000*/ 	.byte	0x04, 0x37
        /*0002*/ 	.short	(.L_204 - .L_203)
.L_203:
        /*0004*/ 	.word	0x00000082


	//----- nvinfo : EIATTR_KPARAM_INFO
	.align		4
.L_204:
        /*0008*/ 	.byte	0x04, 0x17
        /*000a*/ 	.short	(.L_206 - .L_205)
.L_205:
        /*000c*/ 	.word	0x00000000
        /*0010*/ 	.short	0x0003
        /*0012*/ 	.short	0x0014
        /*0014*/ 	.byte	0x00, 0xf0, 0x11, 0x00


	//----- nvinfo : EIATTR_KPARAM_INFO
	.align		4
.L_206:
        /*0018*/ 	.byte	0x04, 0x17
        /*001a*/ 	.short	(.L_208 - .L_207)
.L_207:
        /*001c*/ 	.word	0x00000000
        /*0020*/ 	.short	0x0002
        /*0022*/ 	.short	0x0010
        /*0024*/ 	.byte	0x00, 0xf0, 0x11, 0x00


	//----- nvinfo : EIATTR_KPARAM_INFO
	.align		4
.L_208:
        /*0028*/ 	.byte	0x04, 0x17
        /*002a*/ 	.short	(.L_210 - .L_209)
.L_209:
        /*002c*/ 	.word	0x00000000
        /*0030*/ 	.short	0x0001
        /*0032*/ 	.short	0x0008
        /*0034*/ 	.byte	0x00, 0xf5, 0x21, 0x00


	//----- nvinfo : EIATTR_KPARAM_INFO
	.align		4
.L_210:
        /*0038*/ 	.byte	0x04, 0x17
        /*003a*/ 	.short	(.L_212 - .L_211)
.L_211:
        /*003c*/ 	.word	0x00000000
        /*0040*/ 	.short	0x0000
        /*0042*/ 	.short	0x0000
        /*0044*/ 	.byte	0x00, 0xf5, 0x21, 0x00


	//----- nvinfo : EIATTR_SPARSE_MMA_MASK
	.align		4
.L_212:
        /*0048*/ 	.byte	0x03, 0x50
        /*004a*/ 	.short	0x0000


	//----- nvinfo : EIATTR_MAXREG_COUNT
	.align		4
        /*004c*/ 	.byte	0x03, 0x1b
        /*004e*/ 	.short	0x00ff


	//----- nvinfo : EIATTR_MERCURY_ISA_VERSION
	.align		4
        /*0050*/ 	.byte	0x03, 0x5f
        /*0052*/ 	.short	0x0101


	//----- nvinfo : EIATTR_VRC_CTA_INIT_COUNT
	.align		4
        /*0054*/ 	.byte	0x02, 0x4a
	.zero		1
	.zero		1


	//----- nvinfo : EIATTR_EXIT_INSTR_OFFSETS
	.align		4
        /*0058*/ 	.byte	0x04, 0x1c
        /*005a*/ 	.short	(.L_214 - .L_213)


	//   ....[0]....
.L_213:
        /*005c*/ 	.word	0x00000070


	//   ....[1]....
        /*0060*/ 	.word	0x00000120


	//----- nvinfo : EIATTR_CBANK_PARAM_SIZE
	.align		4
.L_214:
        /*0064*/ 	.byte	0x03, 0x19
        /*0066*/ 	.short	0x0018


	//----- nvinfo : EIATTR_PARAM_CBANK
	.align		4
        /*0068*/ 	.byte	0x04, 0x0a
        /*006a*/ 	.short	(.L_216 - .L_215)
	.align		4
.L_215:
        /*006c*/ 	.word	index@(.nv.constant0._Z15calculate_flagsPiS_ii)
        /*0070*/ 	.short	0x0380
        /*0072*/ 	.short	0x0018


	//----- nvinfo : EIATTR_SW_WAR
	.align		4
.L_216:
        /*0074*/ 	.byte	0x04, 0x36
        /*0076*/ 	.short	(.L_218 - .L_217)
.L_217:
        /*0078*/ 	.word	0x00000008
.L_218:


//--------------------- .nv.callgraph             --------------------------
	.section	.nv.callgraph,"",@"SHT_CUDA_CALLGRAPH"
	.align	4
	.sectionentsize	8
	.align		4
        /*0000*/ 	.word	0x00000000
	.align		4
        /*0004*/ 	.word	0xffffffff
	.align		4
        /*0008*/ 	.word	0x00000000
	.align		4
        /*000c*/ 	.word	0xfffffffe
	.align		4
        /*0010*/ 	.word	0x00000000
	.align		4
        /*0014*/ 	.word	0xfffffffd
	.align		4
        /*0018*/ 	.word	0x00000000
	.align		4
        /*001c*/ 	.word	0xfffffffc


//--------------------- .nv.constant4             --------------------------
	.section	.nv.constant4,"a",@progbits
	.align	8
	.align		8
.nv.constant4:
        /*0000*/ 	.dword	_ZN34_INTERNAL_3a33f330_4_k_cu_5e93b83f4cuda3std3__45__cpo5beginE
	.align		8
        /*0008*/ 	.dword	_ZN34_INTERNAL_3a33f330_4_k_cu_5e93b83f4cuda3std3__45__cpo3endE
	.align		8
        /*0010*/ 	.dword	_ZN34_INTERNAL_3a33f330_4_k_cu_5e93b83f4cuda3std3__45__cpo6cbeginE
	.align		8
        /*0018*/ 	.dword	_ZN34_INTERNAL_3a33f330_4_k_cu_5e93b83f4cuda3std3__45__cpo4cendE
	.align		8
        /*0020*/ 	.dword	_ZN34_INTERNAL_3a33f330_4_k_cu_5e93b83f4cuda3std3__45__cpo6rbeginE
	.align		8
        /*0028*/ 	.dword	_ZN34_INTERNAL_3a33f330_4_k_cu_5e93b83f4cuda3std3__45__cpo4rendE
	.align		8
        /*0030*/ 	.dword	_ZN34_INTERNAL_3a33f330_4_k_cu_5e93b83f4cuda3std3__45__cpo7crbeginE
	.align		8
        /*0038*/ 	.dword	_ZN34_INTERNAL_3a33f330_4_k_cu_5e93b83f4cuda3std3__45__cpo5crendE
	.align		8
        /*0040*/ 	.dword	_ZN34_INTERNAL_3a33f330_4_k_cu_5e93b83f4cuda3std3__436_GLOBAL__N__3a33f330_4_k_cu_5e93b83f6ignoreE
	.align		8
        /*0048*/ 	.dword	_ZN34_INTERNAL_3a33f330_4_k_cu_5e93b83f4cuda3std3__419piecewise_constructE
	.align		8
        /*0050*/ 	.dword	_ZN34_INTERNAL_3a33f330_4_k_cu_5e93b83f4cuda3std3__48in_placeE
	.align		8
        /*0058*/ 	.dword	_ZN34_INTERNAL_3a33f330_4_k_cu_5e93b83f4cuda3std3__420unreachable_sentinelE
	.align		8
        /*0060*/ 	.dword	_ZN34_INTERNAL_3a33f330_4_k_cu_5e93b83f4cuda3std3__47nulloptE
	.align		8
        /*0068*/ 	.dword	_ZN34_INTERNAL_3a33f330_4_k_cu_5e93b83f4cuda3std3__48unexpectE
	.align		8
        /*0070*/ 	.dword	_ZN34_INTERNAL_3a33f330_4_k_cu_5e93b83f4cuda3std6ranges3__45__cpo4swapE
	.align		8
        /*0078*/ 	.dword	_ZN34_INTERNAL_3a33f330_4_k_cu_5e93b83f4cuda3std6ranges3__45__cpo9iter_moveE
	.align		8
        /*0080*/ 	.dword	_ZN34_INTERNAL_3a33f330_4_k_cu_5e93b83f4cuda3std6ranges3__45__cpo5beginE
	.align		8
        /*0088*/ 	.dword	_ZN34_INTERNAL_3a33f330_4_k_cu_5e93b83f4cuda3std6ranges3__45__cpo3endE
	.align		8
        /*0090*/ 	.dword	_ZN34_INTERNAL_3a33f330_4_k_cu_5e93b83f4cuda3std6ranges3__45__cpo6cbeginE
	.align		8
        /*0098*/ 	.dword	_ZN34_INTERNAL_3a33f330_4_k_cu_5e93b83f4cuda3std6ranges3__45__cpo4cendE
	.align		8
        /*00a0*/ 	.dword	_ZN34_INTERNAL_3a33f330_4_k_cu_5e93b83f4cuda3std6ranges3__45__cpo7advanceE
	.align		8
        /*00a8*/ 	.dword	_ZN34_INTERNAL_3a33f330_4_k_cu_5e93b83f4cuda3std6ranges3__45__cpo9iter_swapE
	.align		8
        /*00b0*/ 	.dword	_ZN34_INTERNAL_3a33f330_4_k_cu_5e93b83f4cuda3std6ranges3__45__cpo4nextE
	.align		8
        /*00b8*/ 	.dword	_ZN34_INTERNAL_3a33f330_4_k_cu_5e93b83f4cuda3std6ranges3__45__cpo4prevE
	.align		8
        /*00c0*/ 	.dword	_ZN34_INTERNAL_3a33f330_4_k_cu_5e93b83f4cuda3std6ranges3__45__cpo4dataE
	.align		8
        /*00c8*/ 	.dword	_ZN34_INTERNAL_3a33f330_4_k_cu_5e93b83f4cuda3std6ranges3__45__cpo5cdataE
	.align		8
        /*00d0*/ 	.dword	_ZN34_INTERNAL_3a33f330_4_k_cu_5e93b83f4cuda3std6ranges3__45__cpo4sizeE
	.align		8
        /*00d8*/ 	.dword	_ZN34_INTERNAL_3a33f330_4_k_cu_5e93b83f4cuda3std6ranges3__45__cpo5ssizeE
	.align		8
        /*00e0*/ 	.dword	_ZN34_INTERNAL_3a33f330_4_k_cu_5e93b83f4cuda3std6ranges3__45__cpo8distanceE
	.align		8
        /*00e8*/ 	.dword	_ZN34_INTERNAL_3a33f330_4_k_cu_5e93b83f6thrust24THRUST_300001_SM_1000_NS8cuda_cub3parE
	.align		8
        /*00f0*/ 	.dword	_ZN34_INTERNAL_3a33f330_4_k_cu_5e93b83f6thrust24THRUST_300001_SM_1000_NS8cuda_cub10par_nosyncE
	.align		8
        /*00f8*/ 	.dword	_ZN34_INTERNAL_3a33f330_4_k_cu_5e93b83f6thrust24THRUST_300001_SM_1000_NS6system6detail10sequential3seqE
	.align		8
        /*0100*/ 	.dword	_ZN34_INTERNAL_3a33f330_4_k_cu_5e93b83f6thrust24THRUST_300001_SM_1000_NS6system3cpp3parE
	.align		8
        /*0108*/ 	.dword	_ZN34_INTERNAL_3a33f330_4_k_cu_5e93b83f6thrust24THRUST_300001_SM_1000_NS12placeholders2_1E
	.align		8
        /*0110*/ 	.dword	_ZN34_INTERNAL_3a33f330_4_k_cu_5e93b83f6thrust24THRUST_300001_SM_1000_NS12placeholders2_2E
	.align		8
        /*0118*/ 	.dword	_ZN34_INTERNAL_3a33f330_4_k_cu_5e93b83f6thrust24THRUST_300001_SM_1000_NS12placeholders2_3E
	.align		8
        /*0120*/ 	.dword	_ZN34_INTERNAL_3a33f330_4_k_cu_5e93b83f6thrust24THRUST_300001_SM_1000_NS12placeholders2_4E
	.align		8
        /*0128*/ 	.dword	_ZN34_INTERNAL_3a33f330_4_k_cu_5e93b83f6thrust24THRUST_300001_SM_1000_NS12placeholders2_5E
	.align		8
        /*0130*/ 	.dword	_ZN34_INTERNAL_3a33f330_4_k_cu_5e93b83f6thrust24THRUST_300001_SM_1000_NS12placeholders2_6E
	.align		8
        /*0138*/ 	.dword	_ZN34_INTERNAL_3a33f330_4_k_cu_5e93b83f6thrust24THRUST_300001_SM_1000_NS12placeholders2_7E
	.align		8
        /*0140*/ 	.dword	_ZN34_INTERNAL_3a33f330_4_k_cu_5e93b83f6thrust24THRUST_300001_SM_1000_NS12placeholders2_8E
	.align		8
        /*0148*/ 	.dword	_ZN34_INTERNAL_3a33f330_4_k_cu_5e93b83f6thrust24THRUST_300001_SM_1000_NS12placeholders2_9E
	.align		8
        /*0150*/ 	.dword	_ZN34_INTERNAL_3a33f330_4_k_cu_5e93b83f6thrust24THRUST_300001_SM_1000_NS12placeholders3_10E
	.align		8
        /*0158*/ 	.dword	_ZN34_INTERNAL_3a33f330_4_k_cu_5e93b83f6thrust24THRUST_300001_SM_1000_NS3seqE
	.align		8
        /*0160*/ 	.dword	_ZN34_INTERNAL_3a33f330_4_k_cu_5e93b83f6thrust24THRUST_300001_SM_1000_NS6deviceE


//--------------------- .text._ZN3cub18CUB_300001_SM_10006detail8for_each13static_kernelINS2_12policy_hub_t12policy_500_tEmN6thrust24THRUST_300001_SM_1000_NS8cuda_cub20__uninitialized_fill7functorINS7_10device_ptrIiEEiEEEEvT0_T1_ --------------------------
	.section	.text._ZN3cub18CUB_300001_SM_10006detail8for_each13static_kernelINS2_12policy_hub_t12policy_500_tEmN6thrust24THRUST_300001_SM_1000_NS8cuda_cub20__uninitialized_fill7functorINS7_10device_ptrIiEEiEEEEvT0_T1_,"ax",@progbits
	.align	128
        .global         _ZN3cub18CUB_300001_SM_10006detail8for_each13static_kernelINS2_12policy_hub_t12policy_500_tEmN6thrust24THRUST_300001_SM_1000_NS8cuda_cub20__uninitialized_fill7functorINS7_10device_ptrIiEEiEEEEvT0_T1_
        .type           _ZN3cub18CUB_300001_SM_10006detail8for_each13static_kernelINS2_12policy_hub_t12policy_500_tEmN6thrust24THRUST_300001_SM_1000_NS8cuda_cub20__uninitialized_fill7functorINS7_10device_ptrIiEEiEEEEvT0_T1_,@function
        .size           _ZN3cub18CUB_300001_SM_10006detail8for_each13static_kernelINS2_12policy_hub_t12policy_500_tEmN6thrust24THRUST_300001_SM_1000_NS8cuda_cub20__uninitialized_fill7functorINS7_10device_ptrIiEEiEEEEvT0_T1_,(.L_x_193 - _ZN3cub18CUB_300001_SM_10006detail8for_each13static_kernelINS2_12policy_hub_t12policy_500_tEmN6thrust24THRUST_300001_SM_1000_NS8cuda_cub20__uninitialized_fill7functorINS7_10device_ptrIiEEiEEEEvT0_T1_)
        .other          _ZN3cub18CUB_300001_SM_10006detail8for_each13static_kernelINS2_12policy_hub_t12policy_500_tEmN6thrust24THRUST_300001_SM_1000_NS8cuda_cub20__uninitialized_fill7functorINS7_10device_ptrIiEEiEEEEvT0_T1_,@"STO_CUDA_ENTRY STV_DEFAULT"
_ZN3cub18CUB_300001_SM_10006detail8for_each13static_kernelINS2_12policy_hub_t12policy_500_tEmN6thrust24THRUST_300001_SM_1000_NS8cuda_cub20__uninitialized_fill7functorINS7_10device_ptrIiEEiEEEEvT0_T1_:
.text._ZN3cub18CUB_300001_SM_10006detail8for_each13static_kernelINS2_12policy_hub_t12policy_500_tEmN6thrust24THRUST_300001_SM_1000_NS8cuda_cub20__uninitialized_fill7functorINS7_10device_ptrIiEEiEEEEvT0_T1_:
[----:B------:R-:W-:Y:S08]  /*0000*/  LDC R1, c[0x0][0x37c] ;  /* 0x0000df00ff017b82 */ /* 0x000ff00000000800 */
[----:B------:R-:W0:Y:S01]  /*0010*/  S2UR UR4, SR_CTAID.X ;  /* 0x00000000000479c3 */ /* 0x000e220000002500 */
[----:B------:R-:W1:Y:S01]  /*0020*/  LDCU.64 UR6, c[0x0][0x380] ;  /* 0x00007000ff0677ac */ /* 0x000e620008000a00 */
[----:B------:R-:W2:Y:S01]  /*0030*/  LDCU.64 UR8, c[0x0][0x358] ;  /* 0x00006b00ff0877ac */ /* 0x000ea20008000a00 */
[----:B0-----:R-:W-:-:S04]  /*0040*/  UIMAD.WIDE.U32 UR4, UR4, 0x200, URZ ;  /* 0x00000200040478a5 */ /* 0x001fc8000f8e00ff */
[----:B-1----:R-:W-:-:S04]  /*0050*/  UIADD3 UR6, UP0, UPT, -UR4, UR6, URZ ;  /* 0x0000000604067290 */ /* 0x002fc8000ff1e1ff */
[----:B------:R-:W-:Y:S02]  /*0060*/  UIADD3.X UR7, UPT, UPT, ~UR5, UR7, URZ, UP0, !UPT ;  /* 0x0000000705077290 */ /* 0x000fe400087fe5ff */
[----:B------:R-:W-:-:S04]  /*0070*/  UISETP.GE.U32.AND UP0, UPT, UR6, 0x200, UPT ;  /* 0x000002000600788c */ /* 0x000fc8000bf06070 */
[----:B------:R-:W-:-:S09]  /*0080*/  UISETP.GE.U32.AND.EX UP0, UPT, UR7, URZ, UPT, UP0 ;  /* 0x000000ff0700728c */ /* 0x000fd2000bf06100 */
[----:B--2---:R-:W-:Y:S05]  /*0090*/  BRA.U !UP0, `(.L_x_0) ;  /* 0x0000000108287547 */ /* 0x004fea000b800000 */
[----:B------:R-:W0:Y:S01]  /*00a0*/  S2R R0, SR_TID.X ;  /* 0x0000000000007919 */ /* 0x000e220000002100 */
[----:B------:R-:W1:Y:S01]  /*00b0*/  LDCU.64 UR6, c[0x0][0x388] ;  /* 0x00007100ff0677ac */ /* 0x000e620008000a00 */
[----:B------:R-:W2:Y:S01]  /*00c0*/  LDC R5, c[0x0][0x390] ;  /* 0x0000e400ff057b82 */ /* 0x000ea20000000800 */
[----:B0-----:R-:W-:-:S05]  /*00d0*/  IADD3 R0, P0, PT, R0, UR4, RZ ;  /* 0x0000000400007c10 */ /* 0x001fca000ff1e0ff */
[----:B------:R-:W-:Y:S01]  /*00e0*/  IMAD.X R3, RZ, RZ, UR5, P0 ;  /* 0x00000005ff037e24 */ /* 0x000fe200080e06ff */
[----:B-1----:R-:W-:-:S04]  /*00f0*/  LEA R2, P0, R0, UR6, 0x2 ;  /* 0x0000000600027c11 */ /* 0x002fc8000f8010ff */
[----:B------:R-:W-:-:S05]  /*0100*/  LEA.HI.X R3, R0, UR7, R3, 0x2, P0 ;  /* 0x0000000700037c11 */ /* 0x000fca00080f1403 */
[----:B--2---:R-:W-:Y:S04]  /*0110*/  STG.E desc[UR8][R2.64], R5 ;  /* 0x0000000502007986 */ /* 0x004fe8000c101908 */
[----:B------:R-:W-:Y:S01]  /*0120*/  STG.E desc[UR8][R2.64+0x400], R5 ;  /* 0x0004000502007986 */ /* 0x000fe2000c101908 */
[----:B------:R-:W-:Y:S05]  /*0130*/  EXIT ;  /* 0x000000000000794d */ /* 0x000fea0003800000 */
.L_x_0:
[----:B------:R-:W0:Y:S01]  /*0140*/  S2R R0, SR_TID.X ;  /* 0x0000000000007919 */ /* 0x000e220000002100 */
[----:B------:R-:W-:Y:S01]  /*0150*/  IMAD.U32 R2, RZ, RZ, UR7 ;  /* 0x00000007ff027e24 */ /* 0x000fe2000f8e00ff */
[----:B------:R-:W1:Y:S01]  /*0160*/  LDCU.64 UR10, c[0x0][0x388] ;  /* 0x00007100ff0a77ac */ /* 0x000e620008000a00 */
[----:B------:R-:W-:Y:S01]  /*0170*/  IMAD.U32 R4, RZ, RZ, UR7 ;  /* 0x00000007ff047e24 */ /* 0x000fe2000f8e00ff */
[----:B0-----:R-:W-:-:S04]  /*0180*/  ISETP.LT.U32.AND P0, PT, R0, UR6, PT ;  /* 0x0000000600007c0c */ /* 0x001fc8000bf01070 */
[----:B------:R-:W-:Y:S01]  /*0190*/  ISETP.GT.U32.AND.EX P0, PT, R2, RZ, PT, P0 ;  /* 0x000000ff0200720c */ /* 0x000fe20003f04100 */
[C---:B------:R-:W-:Y:S01]  /*01a0*/  VIADD R2, R0.reuse, 0x100 ;  /* 0x0000010000027836 */ /* 0x040fe20000000000 */
[----:B------:R-:W-:-:S04]  /*01b0*/  IADD3 R0, P2, PT, R0, UR4, RZ ;  /* 0x0000000400007c10 */ /* 0x000fc8000ff5e0ff */
[----:B------:R-:W-:Y:S01]  /*01c0*/  ISETP.LT.U32.AND P1, PT, R2, UR6, PT ;  /* 0x0000000602007c0c */ /* 0x000fe2000bf21070 */
[----:B------:R-:W-:Y:S01]  /*01d0*/  IMAD.X R3, RZ, RZ, UR5, P2 ;  /* 0x00000005ff037e24 */ /* 0x000fe200090e06ff */
[----:B-1----:R-:W-:Y:S02]  /*01e0*/  LEA R2, P2, R0, UR10, 0x2 ;  /* 0x0000000a00027c11 */ /* 0x002fe4000f8410ff */
[----:B------:R-:W-:Y:S02]  /*01f0*/  ISETP.GT.U32.AND.EX P1, PT, R4, RZ, PT, P1 ;  /* 0x000000ff0400720c */ /* 0x000fe40003f24110 */
[----:B------:R-:W-:Y:S01]  /*0200*/  LEA.HI.X R3, R0, UR11, R3, 0x2, P2 ;  /* 0x0000000b00037c11 */ /* 0x000fe200090f1403 */
[----:B------:R-:W0:Y:S04]  /*0210*/  @P0 LDC R5, c[0x0][0x390] ;  /* 0x0000e400ff050b82 */ /* 0x000e280000000800 */
[----:B0-----:R0:W-:Y:S06]  /*0220*/  @P0 STG.E desc[UR8][R2.64], R5 ;  /* 0x0000000502000986 */ /* 0x0011ec000c101908 */
[----:B------:R-:W-:Y:S05]  /*0230*/  @!P1 EXIT ;  /* 0x000000000000994d */ /* 0x000fea0003800000 */
[----:B0-----:R-:W0:Y:S02]  /*0240*/  LDC R5, c[0x0][0x390] ;  /* 0x0000e400ff057b82 */ /* 0x001e240000000800 */
[----:B0-----:R-:W-:Y:S01]  /*0250*/  STG.E desc[UR8][R2.64+0x400], R5 ;  /* 0x0004000502007986 */ /* 0x001fe2000c101908 */
[----:B------:R-:W-:Y:S05]  /*0260*/  EXIT ;  /* 0x000000000000794d */ /* 0x000fea0003800000 */
.L_x_1:
[----:B------:R-:W-:-:S00]  /*0270*/  BRA `(.L_x_1) ;  /* 0xfffffffc00fc7947 */ /* 0x000fc0000383ffff */
[----:B------:R-:W-:-:S00]  /*0280*/  NOP ;  /* 0x0000000000007918 */ /* 0x000fc00000000000 */
[----:B------:R-:W-:-:S00]  /*0290*/  NOP ;  /* 0x0000000000007918 */ /* 0x000fc00000000000 */
[----:B------:R-:W-:-:S00]  /*02a0*/  NOP ;  /* 0x0000000000007918 */ /* 0x000fc00000000000 */
[----:B------:R-:W-:-:S00]  /*02b0*/  NOP ;  /* 0x0000000000007918 */ /* 0x000fc00000000000 */
[----:B------:R-:W-:-:S00]  /*02c0*/  NOP ;  /* 0x0000000000007918 */ /* 0x000fc00000000000 */
[----:B------:R-:W-:-:S00]  /*02d0*/  NOP ;  /* 0x0000000000007918 */ /* 0x000fc00000000000 */
[----:B------:R-:W-:-:S00]  /*02e0*/  NOP ;  /* 0x0000000000007918 */ /* 0x000fc00000000000 */
[----:B------:R-:W-:-:S00]  /*02f0*/  NOP ;  /* 0x0000000000007918 */ /* 0x000fc00000000000 */
.L_x_193:


//--------------------- .text._ZN3cub18CUB_300001_SM_10006detail4scan16DeviceScanKernelINS2_10policy_hubIiiimN4cuda3std3__44plusIvEEE10Policy1000EN6thrust24THRUST_300001_SM_1000_NS6detail15normal_iteratorINSD_10device_ptrIiEEEESI_NS0_13ScanTileStateIiLb1EEES9_NS1_10InputValueIiPiEEmiLb0EiEEvT0_T1_T2_iT3_T4_T5_ --------------------------
	.section	.text._ZN3cub18CUB_300001_SM_10006detail4scan16DeviceScanKernelINS2_10policy_hubIiiimN4cuda3std3__44plusIvEEE10Policy1000EN6thrust24THRUST_300001_SM_1000_NS6detail15normal_iteratorINSD_10device_ptrIiEEEESI_NS0_13ScanTileStateIiLb1EEES9_NS1_10InputValueIiPiEEmiLb0EiEEvT0_T1_T2_iT3_T4_T5_,"ax",@progbits
	.align	128
        .global         _ZN3cub18CUB_300001_SM_10006detail4scan16DeviceScanKernelINS2_10policy_hubIiiimN4cuda3std3__44plusIvEEE10Policy1000EN6thrust24THRUST_300001_SM_1000_NS6detail15normal_iteratorINSD_10device_ptrIiEEEESI_NS0_13ScanTileStateIiLb1EEES9_NS1_10InputValueIiPiEEmiLb0EiEEvT0_T1_T2_iT3_T4_T5_
        .type           _ZN3cub18CUB_300001_SM_10006detail4scan16DeviceScanKernelINS2_10policy_hubIiiimN4cuda3std3__44plusIvEEE10Policy1000EN6thrust24THRUST_300001_SM_1000_NS6detail15normal_iteratorINSD_10device_ptrIiEEEESI_NS0_13ScanTileStateIiLb1EEES9_NS1_10InputValueIiPiEEmiLb0EiEEvT0_T1_T2_iT3_T4_T5_,@function
        .size           _ZN3cub18CUB_300001_SM_10006detail4scan16DeviceScanKernelINS2_10policy_hubIiiimN4cuda3std3__44plusIvEEE10Policy1000EN6thrust24THRUST_300001_SM_1000_NS6detail15normal_iteratorINSD_10device_ptrIiEEEESI_NS0_13ScanTileStateIiLb1EEES9_NS1_10InputValueIiPiEEmiLb0EiEEvT0_T1_T2_iT3_T4_T5_,(.L_x_194 - _ZN3cub18CUB_300001_SM_10006detail4scan16DeviceScanKernelINS2_10policy_hubIiiimN4cuda3std3__44plusIvEEE10Policy1000EN6thrust24THRUST_300001_SM_1000_NS6detail15normal_iteratorINSD_10device_ptrIiEEEESI_NS0_13ScanTileStateIiLb1EEES9_NS1_10InputValueIiPiEEmiLb0EiEEvT0_T1_T2_iT3_T4_T5_)
        .other          _ZN3cub18CUB_300001_SM_10006detail4scan16DeviceScanKernelINS2_10policy_hubIiiimN4cuda3std3__44plusIvEEE10Policy1000EN6thrust24THRUST_300001_SM_1000_NS6detail15normal_iteratorINSD_10device_ptrIiEEEESI_NS0_13ScanTileStateIiLb1EEES9_NS1_10InputValueIiPiEEmiLb0EiEEvT0_T1_T2_iT3_T4_T5_,@"STO_CUDA_ENTRY STV_DEFAULT"
_ZN3cub18CUB_300001_SM_10006detail4scan16DeviceScanKernelINS2_10policy_hubIiiimN4cuda3std3__44plusIvEEE10Policy1000EN6thrust24THRUST_300001_SM_1000_NS6detail15normal_iteratorINSD_10device_ptrIiEEEESI_NS0_13ScanTileStateIiLb1EEES9_NS1_10InputValueIiPiEEmiLb0EiEEvT0_T1_T2_iT3_T4_T5_:
.text._ZN3cub18CUB_300001_SM_10006detail4scan16DeviceScanKernelINS2_10policy_hubIiiimN4cuda3std3__44plusIvEEE10Policy1000EN6thrust24THRUST_300001_SM_1000_NS6detail15normal_iteratorINSD_10device_ptrIiEEEESI_NS0_13ScanTileStateIiLb1EEES9_NS1_10InputValueIiPiEEmiLb0EiEEvT0_T1_T2_iT3_T4_T5_:
[----:B------:R-:W-:Y:S01]  /*0000*/  LDC R1, c[0x0][0x37c] ;  /* 0x0000df00ff017b82 */ /* 0x000fe20000000800 */
[----:B------:R-:W0:Y:S01]  /*0010*/  LDCU UR4, c[0x0][0x3a0] ;  /* 0x00007400ff0477ac */ /* 0x000e220008000800 */
[----:B------:R-:W1:Y:S06]  /*0020*/  LDCU.64 UR12, c[0x0][0x358] ;  /* 0x00006b00ff0c77ac */ /* 0x000e6c0008000a00 */
[----:B------:R-:W2:Y:S01]  /*0030*/  S2UR UR6, SR_CTAID.X ;  /* 0x00000000000679c3 */ /* 0x000ea20000002500 */
[----:B------:R-:W3:Y:S01]  /*0040*/  LDCU.64 UR8, c[0x0][0x3b0] ;  /* 0x00007600ff0877ac */ /* 0x000ee20008000a00 */
[----:B0-----:R-:W-:-:S06]  /*0050*/  UPRMT UR4, UR4, 0x7770, URZ ;  /* 0x0000777004047896 */ /* 0x001fcc00080000ff */
[----:B------:R-:W-:-:S05]  /*0060*/  ISETP.NE.AND P0, PT, RZ, UR4, PT ;  /* 0x00000004ff007c0c */ /* 0x000fca000bf05270 */
[----:B------:R-:W2:Y:S08]  /*0070*/  LDCU UR4, c[0x0][0x398] ;  /* 0x00007300ff0477ac */ /* 0x000eb00008000800 */
[----:B------:R-:W1:Y:S02]  /*0080*/  @P0 LDC.64 R2, c[0x0][0x3a8] ;  /* 0x0000ea00ff020b82 */ /* 0x000e640000000a00 */
[----:B-1----:R0:W5:Y:S01]  /*0090*/  @P0 LDG.E R39, desc[UR12][R2.64] ;  /* 0x0000000c02270981 */ /* 0x002162000c1e1900 */
[----:B--2---:R-:W-:-:S04]  /*00a0*/  UIADD3 UR6, UPT, UPT, UR6, UR4, URZ ;  /* 0x0000000406067290 */ /* 0x004fc8000fffe0ff */
[----:B------:R-:W-:-:S04]  /*00b0*/  UIMAD.WIDE UR10, UR6, 0x1ee0, URZ ;  /* 0x00001ee0060a78a5 */ /* 0x000fc8000f8e02ff */
[----:B---3--:R-:W-:-:S04]  /*00c0*/  UIADD3 UR7, UP0, UPT, -UR10, UR8, URZ ;  /* 0x000000080a077290 */ /* 0x008fc8000ff1e1ff */
[----:B------:R-:W-:Y:S02]  /*00d0*/  UIADD3.X UR4, UPT, UPT, ~UR11, UR9, URZ, UP0, !UPT ;  /* 0x000000090b047290 */ /* 0x000fe400087fe5ff */
[----:B------:R-:W-:-:S04]  /*00e0*/  UISETP.GE.U32.AND UP0, UPT, UR7, 0x1ee1, UPT ;  /* 0x00001ee10700788c */ /* 0x000fc8000bf06070 */
[----:B------:R-:W-:Y:S01]  /*00f0*/  UISETP.GE.U32.AND.EX UP0, UPT, UR4, URZ, UPT, UP0 ;  /* 0x000000ff0400728c */ /* 0x000fe2000bf06100 */
[----:B------:R-:W1:Y:S08]  /*0100*/  @!P0 LDC R39, c[0x0][0x3a8] ;  /* 0x0000ea00ff278b82 */ /* 0x000e700000000800 */
[----:B0-----:R-:W-:Y:S05]  /*0110*/  BRA.U !UP0, `(.L_x_2) ;  /* 0x0000001908f47547 */ /* 0x001fea000b800000 */
[----:B------:R-:W0:Y:S01]  /*0120*/  S2R R35, SR_TID.X ;  /* 0x0000000000237919 */ /* 0x000e220000002100 */
[----:B------:R-:W2:Y:S01]  /*0130*/  LDCU.64 UR4, c[0x0][0x380] ;  /* 0x00007000ff0477ac */ /* 0x000ea20008000a00 */
[C---:B0-----:R-:W-:Y:S02]  /*0140*/  LOP3.LUT R0, R35.reuse, 0x1f, RZ, 0xc0, !PT ;  /* 0x0000001f23007812 */ /* 0x041fe400078ec0ff */
[----:B------:R-:W-:-:S05]  /*0150*/  LOP3.LUT R3, R35, 0x3e0, RZ, 0xc0, !PT ;  /* 0x000003e023037812 */ /* 0x000fca00078ec0ff */
[----:B------:R-:W-:-:S05]  /*0160*/  IMAD R0, R3, 0x13, R0 ;  /* 0x0000001303007824 */ /* 0x000fca00078e0200 */
[----:B------:R-:W-:-:S05]  /*0170*/  IADD3 R0, P0, PT, R0, UR10, RZ ;  /* 0x0000000a00007c10 */ /* 0x000fca000ff1e0ff */
[----:B------:R-:W-:Y:S02]  /*0180*/  IMAD.X R3, RZ, RZ, UR11, P0 ;  /* 0x0000000bff037e24 */ /* 0x000fe400080e06ff */
[----:B------:R-:W-:-:S03]  /*0190*/  IMAD.SHL.U32 R31, R0, 0x4, RZ ;  /* 0x00000004001f7824 */ /* 0x000fc600078e00ff */
[----:B------:R-:W-:Y:S02]  /*01a0*/  SHF.L.U64.HI R30, R0, 0x2, R3 ;  /* 0x00000002001e7819 */ /* 0x000fe40000010203 */
[----:B--2---:R-:W-:-:S04]  /*01b0*/  IADD3 R2, P0, PT, R31, UR4, RZ ;  /* 0x000000041f027c10 */ /* 0x004fc8000ff1e0ff */
[----:B------:R-:W-:-:S05]  /*01c0*/  IADD3.X R3, PT, PT, R30, UR5, RZ, P0, !PT ;  /* 0x000000051e037c10 */ /* 0x000fca00087fe4ff */
[----:B------:R-:W2:Y:S04]  /*01d0*/  LDG.E R5, desc[UR12][R2.64] ;  /* 0x0000000c02057981 */ /* 0x000ea8000c1e1900 */
[----:B------:R-:W3:Y:S04]  /*01e0*/  LDG.E R7, desc[UR12][R2.64+0x80] ;  /* 0x0000800c02077981 */ /* 0x000ee8000c1e1900 */
[----:B------:R-:W4:Y:S04]  /*01f0*/  LDG.E R9, desc[UR12][R2.64+0x100] ;  /* 0x0001000c02097981 */ /* 0x000f28000c1e1900 */
        /* <DEDUP_REMOVED lines=15> */
[----:B------:R-:W4:Y:S01]  /*02f0*/  LDG.E R8, desc[UR12][R2.64+0x900] ;  /* 0x0009000c02087981 */ /* 0x000f22000c1e1900 */
[----:B------:R-:W0:Y:S01]  /*0300*/  S2UR UR5, SR_CgaCtaId ;  /* 0x00000000000579c3 */ /* 0x000e220000008800 */
[----:B------:R-:W-:Y:S01]  /*0310*/  SHF.R.U32.HI R36, RZ, 0x5, R35 ;  /* 0x00000005ff247819 */ /* 0x000fe20000011623 */
[----:B------:R-:W-:Y:S01]  /*0320*/  UMOV UR4, 0x400 ;  /* 0x0000040000047882 */ /* 0x000fe20000000000 */
[----:B------:R-:W1:Y:S01]  /*0330*/  S2R R37, SR_LANEID ;  /* 0x0000000000257919 */ /* 0x000e620000000000 */
[----:B------:R-:W-:Y:S01]  /*0340*/  UISETP.NE.AND UP0, UPT, UR6, URZ, UPT ;  /* 0x000000ff0600728c */ /* 0x000fe2000bf05270 */
[----:B------:R-:W-:Y:S01]  /*0350*/  BSSY.RECONVERGENT B0, `(.L_x_3) ;  /* 0x0000148000007945 */ /* 0x000fe20003800200 */
[----:B0-----:R-:W-:Y:S01]  /*0360*/  ULEA UR4, UR5, UR4, 0x18 ;  /* 0x0000000405047291 */ /* 0x001fe2000f8ec0ff */
[----:B-1----:R-:W-:-:S05]  /*0370*/  IMAD R34, R36, 0x260, R37 ;  /* 0x0000026024227824 */ /* 0x002fca00078e0225 */
[----:B------:R-:W-:-:S05]  /*0380*/  LEA R34, R34, UR4, 0x2 ;  /* 0x0000000422227c11 */ /* 0x000fca000f8e10ff */
[----:B------:R-:W-:Y:S01]  /*0390*/  IMAD R33, R37, 0x48, R34 ;  /* 0x0000004825217824 */ /* 0x000fe200078e0222 */
[----:B--2---:R0:W-:Y:S04]  /*03a0*/  STS [R34], R5 ;  /* 0x0000000522007388 */ /* 0x0041e80000000800 */
[----:B---3--:R0:W-:Y:S04]  /*03b0*/  STS [R34+0x80], R7 ;  /* 0x0000800722007388 */ /* 0x0081e80000000800 */
[----:B----4-:R0:W-:Y:S04]  /*03c0*/  STS [R34+0x100], R9 ;  /* 0x0001000922007388 */ /* 0x0101e80000000800 */
[----:B------:R0:W-:Y:S04]  /*03d0*/  STS [R34+0x180], R11 ;  /* 0x0001800b22007388 */ /* 0x0001e80000000800 */
        /* <DEDUP_REMOVED lines=14> */
[----:B------:R0:W-:Y:S01]  /*04c0*/  STS [R34+0x900], R8 ;  /* 0x0009000822007388 */ /* 0x0001e20000000800 */
[----:B------:R-:W-:-:S03]  /*04d0*/  NOP ;  /* 0x0000000000007918 */ /* 0x000fc60000000000 */
[----:B------:R0:W1:Y:S04]  /*04e0*/  LDS R32, [R33] ;  /* 0x0000000021207984 */ /* 0x0000680000000800 */
[----:B------:R0:W2:Y:S04]  /*04f0*/  LDS R29, [R33+0x4] ;  /* 0x00000400211d7984 */ /* 0x0000a80000000800 */
[----:B------:R0:W3:Y:S04]  /*0500*/  LDS R28, [R33+0x8] ;  /* 0x00000800211c7984 */ /* 0x0000e80000000800 */
[----:B------:R0:W4:Y:S04]  /*0510*/  LDS R27, [R33+0xc] ;  /* 0x00000c00211b7984 */ /* 0x0001280000000800 */
[----:B------:R0:W0:Y:S04]  /*0520*/  LDS R26, [R33+0x10] ;  /* 0x00001000211a7984 */ /* 0x0000280000000800 */
        /* <DEDUP_REMOVED lines=13> */
[----:B------:R0:W0:Y:S01]  /*0600*/  LDS R9, [R33+0x48] ;  /* 0x0000480021097984 */ /* 0x0000220000000800 */
[----:B------:R-:W-:Y:S06]  /*0610*/  BAR.SYNC.DEFER_BLOCKING 0x0 ;  /* 0x0000000000007b1d */ /* 0x000fec0000010000 */
[----:B-1234-:R-:W-:Y:S05]  /*0620*/  BRA.U UP0, `(.L_x_4) ;  /* 0x0000000500247547 */ /* 0x01efea000b800000 */
[----:B0-----:R-:W-:Y:S02]  /*0630*/  IADD3 R8, PT, PT, R28, R29, R32 ;  /* 0x0000001d1c087210 */ /* 0x001fe40007ffe020 */
[C---:B------:R-:W-:Y:S02]  /*0640*/  ISETP.NE.AND P1, PT, R37.reuse, 0x1f, PT ;  /* 0x0000001f2500780c */ /* 0x040fe40003f25270 */
[----:B------:R-:W-:Y:S02]  /*0650*/  IADD3 R8, PT, PT, R26, R27, R8 ;  /* 0x0000001b1a087210 */ /* 0x000fe40007ffe008 */
[----:B------:R-:W-:Y:S02]  /*0660*/  ISETP.NE.AND P2, PT, R37, RZ, PT ;  /* 0x000000ff2500720c */ /* 0x000fe40003f45270 */
[----:B------:R-:W-:-:S04]  /*0670*/  IADD3 R8, PT, PT, R24, R25, R8 ;  /* 0x0000001918087210 */ /* 0x000fc80007ffe008 */
[----:B------:R-:W-:-:S03]  /*0680*/  IADD3 R8, PT, PT, R22, R23, R8 ;  /* 0x0000001716087210 */ /* 0x000fc60007ffe008 */
[----:B------:R-:W-:Y:S02]  /*0690*/  @!P1 LEA R42, R36, UR4, 0x2 ;  /* 0x00000004242a9c11 */ /* 0x000fe4000f8e10ff */
[----:B------:R-:W-:-:S04]  /*06a0*/  IADD3 R8, PT, PT, R20, R21, R8 ;  /* 0x0000001514087210 */ /* 0x000fc80007ffe008 */
[----:B------:R-:W-:-:S04]  /*06b0*/  IADD3 R8, PT, PT, R6, R7, R8 ;  /* 0x0000000706087210 */ /* 0x000fc80007ffe008 */
[----:B------:R-:W-:-:S04]  /*06c0*/  IADD3 R8, PT, PT, R4, R5, R8 ;  /* 0x0000000504087210 */ /* 0x000fc80007ffe008 */
[----:B------:R-:W-:-:S04]  /*06d0*/  IADD3 R8, PT, PT, R2, R3, R8 ;  /* 0x0000000302087210 */ /* 0x000fc80007ffe008 */
[----:B------:R-:W-:-:S05]  /*06e0*/  IADD3 R38, PT, PT, R9, R0, R8 ;  /* 0x0000000009267210 */ /* 0x000fca0007ffe008 */
[----:B------:R-:W0:Y:S02]  /*06f0*/  SHFL.UP P0, R9, R38, 0x1, RZ ;  /* 0x0420000026097989 */ /* 0x000e2400000000ff */
[----:B0-----:R-:W-:-:S05]  /*0700*/  @P0 IMAD.IADD R9, R38, 0x1, R9 ;  /* 0x0000000126090824 */ /* 0x001fca00078e0209 */
[----:B------:R-:W0:Y:S02]  /*0710*/  SHFL.UP P0, R12, R9, 0x2, RZ ;  /* 0x04400000090c7989 */ /* 0x000e2400000000ff */
[----:B0-----:R-:W-:-:S05]  /*0720*/  @P0 IMAD.IADD R12, R9, 0x1, R12 ;  /* 0x00000001090c0824 */ /* 0x001fca00078e020c */
[----:B------:R-:W0:Y:S02]  /*0730*/  SHFL.UP P0, R17, R12, 0x4, RZ ;  /* 0x048000000c117989 */ /* 0x000e2400000000ff */
[----:B0-----:R-:W-:-:S05]  /*0740*/  @P0 IMAD.IADD R17, R12, 0x1, R17 ;  /* 0x000000010c110824 */ /* 0x001fca00078e0211 */
[----:B------:R-:W0:Y:S02]  /*0750*/  SHFL.UP P0, R40, R17, 0x8, RZ ;  /* 0x0500000011287989 */ /* 0x000e2400000000ff */
[----:B0-----:R-:W-:-:S05]  /*0760*/  @P0 IMAD.IADD R40, R17, 0x1, R40 ;  /* 0x0000000111280824 */ /* 0x001fca00078e0228 */
[----:B------:R-:W0:Y:S02]  /*0770*/  SHFL.UP P0, R41, R40, 0x10, RZ ;  /* 0x0600000028297989 */ /* 0x000e2400000000ff */
[----:B0-----:R-:W-:Y:S01]  /*0780*/  @P0 IMAD.IADD R41, R40, 0x1, R41 ;  /* 0x0000000128290824 */ /* 0x001fe200078e0229 */
[----:B------:R-:W-:-:S03]  /*0790*/  ISETP.NE.AND P0, PT, R36, 0x2, PT ;  /* 0x000000022400780c */ /* 0x000fc60003f05270 */
[----:B------:R-:W-:Y:S01]  /*07a0*/  IMAD.IADD R38, R41, 0x1, -R38 ;  /* 0x0000000129267824 */ /* 0x000fe200078e0a26 */
[----:B------:R-:W-:Y:S01]  /*07b0*/  @!P1 STS [R42+0x10], R41 ;  /* 0x000010292a009388 */ /* 0x000fe20000000800 */
[----:B------:R-:W-:Y:S01]  /*07c0*/  BAR.SYNC.DEFER_BLOCKING 0x0 ;  /* 0x0000000000007b1d */ /* 0x000fe20000010000 */
[----:B------:R-:W-:Y:S02]  /*07d0*/  ISETP.NE.AND P1, PT, R36, 0xc, PT ;  /* 0x0000000c2400780c */ /* 0x000fe40003f25270 */
[----:B------:R-:W-:-:S03]  /*07e0*/  SEL R38, R38, RZ, P2 ;  /* 0x000000ff26267207 */ /* 0x000fc60001000000 */
[----:B------:R-:W0:Y:S04]  /*07f0*/  LDS.128 R8, [UR4+0x10] ;  /* 0x00001004ff087984 */ /* 0x000e280008000c00 */
[----:B------:R-:W1:Y:S04]  /*0800*/  LDS.128 R12, [UR4+0x20] ;  /* 0x00002004ff0c7984 */ /* 0x000e680008000c00 */
[----:B------:R-:W2:Y:S01]  /*0810*/  LDS.128 R16, [UR4+0x30] ;  /* 0x00003004ff107984 */ /* 0x000ea20008000c00 */
[----:B0-----:R-:W-:-:S04]  /*0820*/  IMAD.IADD R9, R8, 0x1, R9 ;  /* 0x0000000108097824 */ /* 0x001fc800078e0209 */
[----:B------:R-:W-:Y:S01]  /*0830*/  IMAD.IADD R10, R10, 0x1, R9 ;  /* 0x000000010a0a7824 */ /* 0x000fe200078e0209 */
[----:B------:R-:W-:Y:S02]  /*0840*/  SEL R8, R9, R8, !P0 ;  /* 0x0000000809087207 */ /* 0x000fe40004000000 */
[----:B------:R-:W-:Y:S01]  /*0850*/  ISETP.NE.AND P0, PT, R36, 0x3, PT ;  /* 0x000000032400780c */ /* 0x000fe20003f05270 */
[----:B------:R-:W-:-:S03]  /*0860*/  IMAD.IADD R11, R11, 0x1, R10 ;  /* 0x000000010b0b7824 */ /* 0x000fc600078e020a */
[----:B------:R-:W-:Y:S01]  /*0870*/  SEL R8, R10, R8, !P0 ;  /* 0x000000080a087207 */ /* 0x000fe20004000000 */
[----:B-1----:R-:W-:Y:S01]  /*0880*/  IMAD.IADD R12, R11, 0x1, R12 ;  /* 0x000000010b0c7824 */ /* 0x002fe200078e020c */
[----:B------:R-:W-:-:S03]  /*0890*/  ISETP.NE.AND P0, PT, R36, 0x4, PT ;  /* 0x000000042400780c */ /* 0x000fc60003f05270 */
[----:B------:R-:W-:Y:S01]  /*08a0*/  IMAD.IADD R13, R13, 0x1, R12 ;  /* 0x000000010d0d7824 */ /* 0x000fe200078e020c */
[----:B------:R-:W-:Y:S02]  /*08b0*/  SEL R8, R11, R8, !P0 ;  /* 0x000000080b087207 */ /* 0x000fe40004000000 */
[----:B------:R-:W-:Y:S01]  /*08c0*/  ISETP.NE.AND P0, PT, R36, 0x5, PT ;  /* 0x000000052400780c */ /* 0x000fe20003f05270 */
[----:B------:R-:W-:-:S03]  /*08d0*/  IMAD.IADD R14, R14, 0x1, R13 ;  /* 0x000000010e0e7824 */ /* 0x000fc600078e020d */
[----:B------:R-:W-:Y:S01]  /*08e0*/  SEL R8, R12, R8, !P0 ;  /* 0x000000080c087207 */ /* 0x000fe20004000000 */
[----:B------:R-:W-:Y:S01]  /*08f0*/  IMAD.IADD R15, R15, 0x1, R14 ;  /* 0x000000010f0f7824 */ /* 0x000fe200078e020e */
[----:B------:R-:W-:-:S03]  /*0900*/  ISETP.NE.AND P0, PT, R36, 0x6, PT ;  /* 0x000000062400780c */ /* 0x000fc60003f05270 */
[----:B--2---:R-:W-:Y:S01]  /*0910*/  IMAD.IADD R16, R15, 0x1, R16 ;  /* 0x000000010f107824 */ /* 0x004fe200078e0210 */
[----:B------:R-:W-:Y:S02]  /*0920*/  SEL R9, R13, R8, !P0 ;  /* 0x000000080d097207 */ /* 0x000fe40004000000 */
[----:B------:R-:W-:Y:S01]  /*0930*/  ISETP.NE.AND P0, PT, R36, 0x7, PT ;  /* 0x000000072400780c */ /* 0x000fe20003f05270 */
[----:B------:R-:W0:Y:S01]  /*0940*/  LDS R8, [UR4+0x40] ;  /* 0x00004004ff087984 */ /* 0x000e220008000800 */
[----:B------:R-:W-:Y:S02]  /*0950*/  IMAD.IADD R17, R17, 0x1, R16 ;  /* 0x0000000111117824 */ /* 0x000fe400078e0210 */
[----:B------:R-:W-:Y:S02]  /*0960*/  SEL R9, R14, R9, !P0 ;  /* 0x000000090e097207 */ /* 0x000fe40004000000 */
[----:B------:R-:W-:Y:S01]  /*0970*/  ISETP.NE.AND P0, PT, R36, 0x8, PT ;  /* 0x000000082400780c */ /* 0x000fe20003f05270 */
[----:B------:R-:W-:-:S03]  /*0980*/  IMAD.IADD R18, R18, 0x1, R17 ;  /* 0x0000000112127824 */ /* 0x000fc600078e0211 */
[----:B------:R-:W-:Y:S02]  /*0990*/  SEL R9, R15, R9, !P0 ;  /* 0x000000090f097207 */ /* 0x000fe40004000000 */
[----:B------:R-:W-:-:S04]  /*09a0*/  ISETP.NE.AND P0, PT, R36, 0x9, PT ;  /* 0x000000092400780c */ /* 0x000fc80003f05270 */
[----:B------:R-:W-:Y:S02]  /*09b0*/  SEL R9, R16, R9, !P0 ;  /* 0x0000000910097207 */ /* 0x000fe40004000000 */
[----:B------:R-:W-:-:S04]  /*09c0*/  ISETP.NE.AND P0, PT, R36, 0xa, PT ;  /* 0x0000000a2400780c */ /* 0x000fc80003f05270 */
[----:B------:R-:W-:Y:S02]  /*09d0*/  SEL R9, R17, R9, !P0 ;  /* 0x0000000911097207 */ /* 0x000fe40004000000 */
[----:B------:R-:W-:-:S04]  /*09e0*/  ISETP.NE.AND P0, PT, R36, 0xb, PT ;  /* 0x0000000b2400780c */ /* 0x000fc80003f05270 */
[----:B------:R-:W-:Y:S01]  /*09f0*/  SEL R9, R18, R9, !P0 ;  /* 0x0000000912097207 */ /* 0x000fe20004000000 */
[----:B------:R-:W-:Y:S01]  /*0a00*/  IMAD.IADD R18, R19, 0x1, R18 ;  /* 0x0000000113127824 */ /* 0x000fe200078e0212 */
[----:B------:R-:W-:-:S04]  /*0a10*/  ISETP.GE.U32.AND P0, PT, R35, 0x20, PT ;  /* 0x000000202300780c */ /* 0x000fc80003f06070 */
[C---:B------:R-:W-:Y:S02]  /*0a20*/  SEL R9, R18.reuse, R9, !P1 ;  /* 0x0000000912097207 */ /* 0x040fe40004800000 */
[----:B------:R-:W-:Y:S02]  /*0a30*/  ISETP.NE.AND P1, PT, R35, RZ, PT ;  /* 0x000000ff2300720c */ /* 0x000fe40003f25270 */
[----:B------:R-:W-:Y:S02]  /*0a40*/  SEL R10, R9, RZ, P0 ;  /* 0x000000ff090a7207 */ /* 0x000fe40000000000 */
[--C-:B0----5:R-:W-:Y:S02]  /*0a50*/  IADD3 R9, PT, PT, R18, R8, R39.reuse ;  /* 0x0000000812097210 */ /* 0x121fe40007ffe027 */
[----:B------:R-:W-:-:S07]  /*0a60*/  IADD3 R38, PT, PT, R10, R38, R39 ;  /* 0x000000260a267210 */ /* 0x000fce0007ffe027 */
[----:B------:R-:W-:Y:S05]  /*0a70*/  @P1 BRA `(.L_x_5) ;  /* 0x0000000c00541947 */ /* 0x000fea0003800000 */
[----:B------:R-:W0:Y:S01]  /*0a80*/  LDC.64 R10, c[0x0][0x390] ;  /* 0x0000e400ff0a7b82 */ /* 0x000e220000000a00 */
[----:B------:R-:W-:-:S05]  /*0a90*/  IMAD.MOV.U32 R8, RZ, RZ, 0x65 ;  /* 0x00000065ff087424 */ /* 0x000fca00078e00ff */
[----:B0-----:R0:W-:Y:S01]  /*0aa0*/  ST.E.64.STRONG.GPU desc[UR12][R10.64+0x100], R8 ;  /* 0x000100080a007985 */ /* 0x0011e2000c10fb0c */
[----:B------:R-:W-:Y:S05]  /*0ab0*/  BRA `(.L_x_5) ;  /* 0x0000000c00447947 */ /* 0x000fea0003800000 */
.L_x_4:
        /* <DEDUP_REMOVED lines=20> */
[----:B-----5:R-:W0:Y:S02]  /*0c00*/  SHFL.UP P0, R39, R40, 0x10, RZ ;  /* 0x0600000028277989 */ /* 0x020e2400000000ff */
[----:B0-----:R-:W-:Y:S01]  /*0c10*/  @P0 IMAD.IADD R39, R40, 0x1, R39 ;  /* 0x0000000128270824 */ /* 0x001fe200078e0227 */
[----:B------:R-:W-:-:S04]  /*0c20*/  ISETP.NE.AND P0, PT, R36, 0x2, PT ;  /* 0x000000022400780c */ /* 0x000fc80003f05270 */
[----:B------:R-:W-:Y:S01]  /*0c30*/  @!P1 STS [R42+0x10], R39 ;  /* 0x000010272a009388 */ /* 0x000fe20000000800 */
[----:B------:R-:W-:Y:S01]  /*0c40*/  BAR.SYNC.DEFER_BLOCKING 0x0 ;  /* 0x0000000000007b1d */ /* 0x000fe20000010000 */
[----:B------:R-:W-:-:S05]  /*0c50*/  ISETP.NE.AND P1, PT, R36, 0xc, PT ;  /* 0x0000000c2400780c */ /* 0x000fca0003f25270 */
[----:B------:R-:W0:Y:S04]  /*0c60*/  LDS.128 R8, [UR4+0x10] ;  /* 0x00001004ff087984 */ /* 0x000e280008000c00 */
[----:B------:R-:W1:Y:S04]  /*0c70*/  LDS.128 R12, [UR4+0x20] ;  /* 0x00002004ff0c7984 */ /* 0x000e680008000c00 */
[----:B------:R-:W2:Y:S01]  /*0c80*/  LDS.128 R16, [UR4+0x30] ;  /* 0x00003004ff107984 */ /* 0x000ea20008000c00 */
[----:B0-----:R-:W-:-:S04]  /*0c90*/  IMAD.IADD R9, R8, 0x1, R9 ;  /* 0x0000000108097824 */ /* 0x001fc800078e0209 */
[----:B------:R-:W-:Y:S01]  /*0ca0*/  IMAD.IADD R10, R10, 0x1, R9 ;  /* 0x000000010a0a7824 */ /* 0x000fe200078e0209 */
[----:B------:R-:W-:Y:S02]  /*0cb0*/  SEL R8, R9, R8, !P0 ;  /* 0x0000000809087207 */ /* 0x000fe40004000000 */
[----:B------:R-:W-:Y:S01]  /*0cc0*/  ISETP.NE.AND P0, PT, R36, 0x3, PT ;  /* 0x000000032400780c */ /* 0x000fe20003f05270 */
[----:B------:R-:W-:Y:S01]  /*0cd0*/  IMAD.IADD R11, R11, 0x1, R10 ;  /* 0x000000010b0b7824 */ /* 0x000fe200078e020a */
[----:B------:R-:W0:Y:S02]  /*0ce0*/  LDS R9, [UR4+0x40] ;  /* 0x00004004ff097984 */ /* 0x000e240008000800 */
        /* <DEDUP_REMOVED lines=13> */
[----:B------:R-:W-:-:S03]  /*0dc0*/  IMAD.IADD R17, R17, 0x1, R16 ;  /* 0x0000000111117824 */ /* 0x000fc600078e0210 */
[----:B------:R-:W-:Y:S01]  /*0dd0*/  SEL R8, R14, R8, !P0 ;  /* 0x000000080e087207 */ /* 0x000fe20004000000 */
[----:B------:R-:W-:Y:S01]  /*0de0*/  IMAD.IADD R18, R18, 0x1, R17 ;  /* 0x0000000112127824 */ /* 0x000fe200078e0211 */
[----:B------:R-:W-:-:S03]  /*0df0*/  ISETP.NE.AND P0, PT, R36, 0x8, PT ;  /* 0x000000082400780c */ /* 0x000fc60003f05270 */
[----:B------:R-:W-:Y:S01]  /*0e00*/  IMAD.IADD R19, R19, 0x1, R18 ;  /* 0x0000000113137824 */ /* 0x000fe200078e0212 */
[----:B------:R-:W-:Y:S02]  /*0e10*/  SEL R8, R15, R8, !P0 ;  /* 0x000000080f087207 */ /* 0x000fe40004000000 */
[----:B------:R-:W-:-:S04]  /*0e20*/  ISETP.NE.AND P0, PT, R36, 0x9, PT ;  /* 0x000000092400780c */ /* 0x000fc80003f05270 */
[----:B------:R-:W-:Y:S02]  /*0e30*/  SEL R8, R16, R8, !P0 ;  /* 0x0000000810087207 */ /* 0x000fe40004000000 */
[----:B------:R-:W-:Y:S01]  /*0e40*/  ISETP.NE.AND P0, PT, R36, 0xa, PT ;  /* 0x0000000a2400780c */ /* 0x000fe20003f05270 */
[----:B0-----:R-:W-:-:S03]  /*0e50*/  IMAD.IADD R9, R19, 0x1, R9 ;  /* 0x0000000113097824 */ /* 0x001fc600078e0209 */
[----:B------:R-:W-:Y:S01]  /*0e60*/  SEL R8, R17, R8, !P0 ;  /* 0x0000000811087207 */ /* 0x000fe20004000000 */
[----:B------:R-:W-:Y:S01]  /*0e70*/  IMAD.IADD R17, R39, 0x1, -R38 ;  /* 0x0000000127117824 */ /* 0x000fe200078e0a26 */
[----:B------:R-:W-:-:S04]  /*0e80*/  ISETP.NE.AND P0, PT, R36, 0xb, PT ;  /* 0x0000000b2400780c */ /* 0x000fc80003f05270 */
[----:B------:R-:W-:Y:S02]  /*0e90*/  SEL R8, R18, R8, !P0 ;  /* 0x0000000812087207 */ /* 0x000fe40004000000 */
[----:B------:R-:W-:Y:S02]  /*0ea0*/  ISETP.GT.U32.AND P0, PT, R35, 0x1f, PT ;  /* 0x0000001f2300780c */ /* 0x000fe40003f04070 */
[----:B------:R-:W-:Y:S02]  /*0eb0*/  SEL R11, R17, RZ, P2 ;  /* 0x000000ff110b7207 */ /* 0x000fe40001000000 */
[----:B------:R-:W-:Y:S02]  /*0ec0*/  SEL R8, R19, R8, !P1 ;  /* 0x0000000813087207 */ /* 0x000fe40004800000 */
[----:B------:R-:W-:-:S03]  /*0ed0*/  ISETP.GE.U32.AND P1, PT, R35, 0x20, PT ;  /* 0x000000202300780c */ /* 0x000fc60003f26070 */
[----:B------:R-:W-:-:S05]  /*0ee0*/  IMAD.IADD R38, R8, 0x1, R11 ;  /* 0x0000000108267824 */ /* 0x000fca00078e020b */
[----:B------:R-:W-:Y:S01]  /*0ef0*/  SEL R17, R17, R38, !P1 ;  /* 0x0000002611117207 */ /* 0x000fe20004800000 */
[----:B------:R-:W-:Y:S06]  /*0f00*/  @P0 BRA `(.L_x_6) ;  /* 0x00000008000c0947 */ /* 0x000fec0003800000 */
[----:B------:R-:W0:Y:S01]  /*0f10*/  LDC.64 R14, c[0x0][0x390] ;  /* 0x0000e400ff0e7b82 */ /* 0x000e220000000a00 */
[----:B------:R-:W-:Y:S01]  /*0f20*/  ISETP.NE.AND P1, PT, R35, RZ, PT ;  /* 0x000000ff2300720c */ /* 0x000fe20003f25270 */
[----:B------:R-:W-:Y:S01]  /*0f30*/  IMAD.U32 R45, RZ, RZ, UR6 ;  /* 0x00000006ff2d7e24 */ /* 0x000fe2000f8e00ff */
[----:B------:R-:W-:-:S05]  /*0f40*/  LOP3.LUT R18, RZ, R35, RZ, 0x33, !PT ;  /* 0x00000023ff127212 */ /* 0x000fca00078e33ff */
[----:B------:R-:W-:-:S06]  /*0f50*/  VIADD R18, R18, UR6 ;  /* 0x0000000612127c36 */ /* 0x000fcc0008000000 */
[----:B------:R-:W-:Y:S01]  /*0f60*/  @!P1 IMAD.MOV.U32 R8, RZ, RZ, 0x64 ;  /* 0x00000064ff089424 */ /* 0x000fe200078e00ff */
[----:B------:R1:W-:Y:S01]  /*0f70*/  @!P1 STS [UR4+0xc], R9 ;  /* 0x00000c09ff009988 */ /* 0x0003e20008000804 */
[----:B0-----:R-:W-:-:S04]  /*0f80*/  IMAD.WIDE R44, R45, 0x8, R14 ;  /* 0x000000082d2c7825 */ /* 0x001fc800078e020e */
[----:B------:R-:W-:Y:S01]  /*0f90*/  IMAD.WIDE R14, R18, 0x8, R14 ;  /* 0x00000008120e7825 */ /* 0x000fe200078e020e */
[----:B------:R1:W-:Y:S01]  /*0fa0*/  @!P1 ST.E.64.STRONG.GPU desc[UR12][R44.64+0x100], R8 ;  /* 0x000100082c009985 */ /* 0x0003e2000c10fb0c */
[----:B------:R-:W-:Y:S05]  /*0fb0*/  NANOSLEEP 0x226 ;  /* 0x000002260000795d */ /* 0x000fea0003800000 */
[----:B------:R-:W2:Y:S01]  /*0fc0*/  LD.E.64.STRONG.GPU R12, desc[UR12][R14.64+0x100] ;  /* 0x0001000c0e0c7980 */ /* 0x000ea2000c10fb00 */
[----:B------:R-:W-:Y:S01]  /*0fd0*/  UMOV UR5, 0xffffffff ;  /* 0xffffffff00057882 */ /* 0x000fe20000000000 */
[----:B--2---:R-:W-:Y:S02]  /*0fe0*/  ISETP.NE.AND P0, PT, R12, 0x63, PT ;  /* 0x000000630c00780c */ /* 0x004fe40003f05270 */
[----:B-1----:R-:W-:Y:S11]  /*0ff0*/  BRA.DIV UR5, `(.L_x_7) ;  /* 0x0000002e05bc7947 */ /* 0x002ff6000b800000 */
[----:B------:R-:W-:-:S13]  /*1000*/  VOTE.ANY P0, !P0 ;  /* 0x0000000000ff7806 */ /* 0x000fda0004000100 */
.L_x_36:
[----:B------:R-:W-:Y:S05]  /*1010*/  @!P0 BRA `(.L_x_8) ;  /* 0x0000000000248947 */ /* 0x000fea0003800000 */
[----:B------:R-:W-:-:S07]  /*1020*/  IMAD.MOV.U32 R8, RZ, RZ, 0x1de ;  /* 0x000001deff087424 */ /* 0x000fce00078e00ff */
.L_x_10:
[----:B------:R-:W-:Y:S05]  /*1030*/  NANOSLEEP R8 ;  /* 0x000000080000735d */ /* 0x000fea0003800000 */
[----:B------:R-:W2:Y:S01]  /*1040*/  LD.E.64.STRONG.GPU R12, desc[UR12][R14.64+0x100] ;  /* 0x0001000c0e0c7980 */ /* 0x000ea2000c10fb00 */
[----:B------:R-:W-:Y:S01]  /*1050*/  UMOV UR5, 0xffffffff ;  /* 0xffffffff00057882 */ /* 0x000fe20000000000 */
[----:B------:R-:W-:Y:S02]  /*1060*/  SHF.R.U32.HI R8, RZ, 0x1, R8 ;  /* 0x00000001ff087819 */ /* 0x000fe40000011608 */
[----:B--2---:R-:W-:Y:S01]  /*1070*/  ISETP.NE.AND P0, PT, R12, 0x63, PT ;  /* 0x000000630c00780c */ /* 0x004fe20003f05270 */
[----:B------:R-:W-:-:S12]  /*1080*/  BRA.DIV UR5, `(.L_x_9) ;  /* 0x0000002e05b87947 */ /* 0x000fd8000b800000 */
[----:B------:R-:W-:-:S13]  /*1090*/  VOTE.ANY P0, !P0 ;  /* 0x0000000000ff7806 */ /* 0x000fda0004000100 */
.L_x_39:
[----:B------:R-:W-:Y:S05]  /*10a0*/  @P0 BRA `(.L_x_10) ;  /* 0xfffffffc00e00947 */ /* 0x000fea000383ffff */
.L_x_8:
[----:B------:R-:W-:Y:S01]  /*10b0*/  UMOV UR5, 0xffffffff ;  /* 0xffffffff00057882 */ /* 0x000fe20000000000 */
[----:B------:R-:W-:Y:S02]  /*10c0*/  ISETP.NE.AND P0, PT, R12, 0x65, PT ;  /* 0x000000650c00780c */ /* 0x000fe40003f05270 */
[----:B------:R-:W-:Y:S11]  /*10d0*/  BRA.DIV UR5, `(.L_x_11) ;  /* 0x0000002e05c47947 */ /* 0x000ff6000b800000 */
[----:B------:R-:W0:Y:S01]  /*10e0*/  S2R R8, SR_GEMASK ;  /* 0x0000000000087919 */ /* 0x000e220000003c00 */
[----:B------:R-:W-:Y:S01]  /*10f0*/  VOTE.ANY R10, PT, !P0 ;  /* 0x00000000000a7806 */ /* 0x000fe200040e0100 */
[C---:B------:R-:W-:Y:S02]  /*1100*/  VIADD R38, R37.reuse, 0x2 ;  /* 0x0000000225267836 */ /* 0x040fe40000000000 */
[----:B------:R-:W-:Y:S01]  /*1110*/  VIADD R39, R37, 0x10 ;  /* 0x0000001025277836 */ /* 0x000fe20000000000 */
[----:B0-----:R-:W-:-:S05]  /*1120*/  LOP3.LUT R10, R10, 0x80000000, R8, 0xec, !PT ;  /* 0x800000000a0a7812 */ /* 0x001fca00078eec08 */
[----:B------:R-:W-:-:S05]  /*1130*/  VIADD R11, R10, 0xffffffff ;  /* 0xffffffff0a0b7836 */ /* 0x000fca0000000000 */
[----:B------:R-:W-:-:S04]  /*1140*/  LOP3.LUT R11, R10, R11, RZ, 0xc, !PT ;  /* 0x0000000b0a0b7212 */ /* 0x000fc800078e0cff */
[----:B------:R-:W0:Y:S02]  /*1150*/  POPC R15, R11 ;  /* 0x0000000b000f7309 */ /* 0x000e240000000000 */
[----:B0-----:R-:W0:Y:S01]  /*1160*/  SHFL.DOWN PT, R16, R13, 0x1, R15 ;  /* 0x082000000d107989 */ /* 0x001e2200000e000f */
[-C--:B------:R-:W-:Y:S02]  /*1170*/  ISETP.GE.AND P0, PT, R37, R15.reuse, PT ;  /* 0x0000000f2500720c */ /* 0x080fe40003f06270 */
[-C--:B------:R-:W-:Y:S02]  /*1180*/  ISETP.GT.AND P2, PT, R39, R15.reuse, PT ;  /* 0x0000000f2700720c */ /* 0x080fe40003f44270 */
[----:B0-----:R-:W-:Y:S02]  /*1190*/  SEL R16, R16, RZ, !P0 ;  /* 0x000000ff10107207 */ /* 0x001fe40004000000 */
[----:B------:R-:W-:-:S03]  /*11a0*/  ISETP.GT.AND P0, PT, R38, R15, PT ;  /* 0x0000000f2600720c */ /* 0x000fc60003f04270 */
[----:B------:R-:W-:-:S05]  /*11b0*/  IMAD.IADD R36, R16, 0x1, R13 ;  /* 0x0000000110247824 */ /* 0x000fca00078e020d */
[----:B------:R-:W0:Y:S02]  /*11c0*/  SHFL.DOWN PT, R16, R36, 0x2, R15 ;  /* 0x0840000024107989 */ /* 0x000e2400000e000f */
[----:B0-----:R-:W-:-:S05]  /*11d0*/  SEL R19, R16, RZ, !P0 ;  /* 0x000000ff10137207 */ /* 0x001fca0004000000 */
[----:B------:R-:W-:Y:S02]  /*11e0*/  IMAD.IADD R40, R36, 0x1, R19 ;  /* 0x0000000124287824 */ /* 0x000fe400078e0213 */
[C---:B------:R-:W-:Y:S02]  /*11f0*/  VIADD R19, R37.reuse, 0x4 ;  /* 0x0000000425137836 */ /* 0x040fe40000000000 */
[----:B------:R-:W-:Y:S01]  /*1200*/  VIADD R36, R37, 0x8 ;  /* 0x0000000825247836 */ /* 0x000fe20000000000 */
[----:B------:R-:W0:Y:S02]  /*1210*/  SHFL.DOWN PT, R16, R40, 0x4, R15 ;  /* 0x0880000028107989 */ /* 0x000e2400000e000f */
[----:B------:R-:W-:-:S04]  /*1220*/  ISETP.GT.AND P0, PT, R19, R15, PT ;  /* 0x0000000f1300720c */ /* 0x000fc80003f04270 */
[----:B0-----:R-:W-:Y:S02]  /*1230*/  SEL R11, R16, RZ, !P0 ;  /* 0x000000ff100b7207 */ /* 0x001fe40004000000 */
[----:B------:R-:W-:-:S03]  /*1240*/  ISETP.GT.AND P0, PT, R36, R15, PT ;  /* 0x0000000f2400720c */ /* 0x000fc60003f04270 */
[----:B------:R-:W-:Y:S02]  /*1250*/  IMAD.IADD R42, R40, 0x1, R11 ;  /* 0x00000001282a7824 */ /* 0x000fe400078e020b */
[----:B------:R-:W0:Y:S03]  /*1260*/  LDC.64 R10, c[0x0][0x390] ;  /* 0x0000e400ff0a7b82 */ /* 0x000e260000000a00 */
[----:B------:R-:W1:Y:S02]  /*1270*/  SHFL.DOWN PT, R16, R42, 0x8, R15 ;  /* 0x090000002a107989 */ /* 0x000e6400000e000f */
[----:B-1----:R-:W-:Y:S02]  /*1280*/  SEL R41, R16, RZ, !P0 ;  /* 0x000000ff10297207 */ /* 0x002fe40004000000 */
[----:B------:R-:W-:-:S03]  /*1290*/  ISETP.NE.AND P0, PT, R12, 0x65, PT ;  /* 0x000000650c00780c */ /* 0x000fc60003f05270 */
[----:B------:R-:W-:Y:S01]  /*12a0*/  IMAD.IADD R41, R42, 0x1, R41 ;  /* 0x000000012a297824 */ /* 0x000fe200078e0229 */
[----:B0-----:R-:W-:-:S04]  /*12b0*/  IADD3 R42, P3, PT, R10, 0x100, RZ ;  /* 0x000001000a2a7810 */ /* 0x001fc80007f7e0ff */
[----:B------:R-:W0:Y:S01]  /*12c0*/  SHFL.DOWN PT, R16, R41, 0x10, R15 ;  /* 0x0a00000029107989 */ /* 0x000e2200000e000f */
[----:B------:R-:W-:-:S04]  /*12d0*/  IMAD.X R43, RZ, RZ, R11, P3 ;  /* 0x000000ffff2b7224 */ /* 0x000fc800018e060b */
[----:B------:R-:W-:Y:S02]  /*12e0*/  VOTE.ALL P0, P0 ;  /* 0x0000000000ff7806 */ /* 0x000fe40000000000 */
[----:B0-----:R-:W-:-:S05]  /*12f0*/  SEL R16, R16, RZ, !P2 ;  /* 0x000000ff10107207 */ /* 0x001fca0005000000 */
[----:B------:R-:W-:-:S07]  /*1300*/  IMAD.IADD R40, R41, 0x1, R16 ;  /* 0x0000000129287824 */ /* 0x000fce00078e0210 */
.L_x_48:
[----:B------:R-:W-:Y:S05]  /*1310*/  @!P0 BRA `(.L_x_12) ;  /* 0x0000000000cc8947 */ /* 0x000fea0003800000 */
[----:B------:R-:W-:-:S07]  /*1320*/  IMAD.MOV.U32 R11, RZ, RZ, 0x1de ;  /* 0x000001deff0b7424 */ /* 0x000fce00078e00ff */
.L_x_18:
[----:B------:R-:W-:-:S05]  /*1330*/  IMAD.WIDE R14, R18, 0x8, R42 ;  /* 0x00000008120e7825 */ /* 0x000fca00078e022a */
[----:B------:R-:W2:Y:S01]  /*1340*/  LD.E.64.STRONG.GPU R12, desc[UR12][R14.64+-0x100] ;  /* 0xffff000c0e0c7980 */ /* 0x000ea2000c10fb00 */
[----:B------:R-:W-:Y:S05]  /*1350*/  YIELD ;  /* 0x0000000000007946 */ /* 0x000fea0003800000 */
[----:B------:R-:W-:Y:S01]  /*1360*/  UMOV UR5, 0xffffffff ;  /* 0xffffffff00057882 */ /* 0x000fe20000000000 */
[----:B------:R-:W-:Y:S02]  /*1370*/  SHF.R.U32.HI R11, RZ, 0x1, R11 ;  /* 0x00000001ff0b7819 */ /* 0x000fe4000001160b */
[----:B--2---:R-:W-:Y:S01]  /*1380*/  ISETP.NE.AND P0, PT, R12, 0x63, PT ;  /* 0x000000630c00780c */ /* 0x004fe20003f05270 */
[----:B------:R-:W-:-:S12]  /*1390*/  BRA.DIV UR5, `(.L_x_13) ;  /* 0x0000003205147947 */ /* 0x000fd8000b800000 */
[----:B------:R-:W-:-:S13]  /*13a0*/  VOTE.ANY P0, !P0 ;  /* 0x0000000000ff7806 */ /* 0x000fda0004000100 */
.L_x_51:
[----:B------:R-:W-:Y:S05]  /*13b0*/  @!P0 BRA `(.L_x_14) ;  /* 0x0000000000248947 */ /* 0x000fea0003800000 */
[----:B------:R-:W-:-:S07]  /*13c0*/  IMAD.MOV.U32 R16, RZ, RZ, R11 ;  /* 0x000000ffff107224 */ /* 0x000fce00078e000b */
.L_x_16:
[----:B------:R-:W-:Y:S05]  /*13d0*/  NANOSLEEP R16 ;  /* 0x000000100000735d */ /* 0x000fea0003800000 */
[----:B------:R-:W2:Y:S01]  /*13e0*/  LD.E.64.STRONG.GPU R12, desc[UR12][R14.64+-0x100] ;  /* 0xffff000c0e0c7980 */ /* 0x000ea2000c10fb00 */
[----:B------:R-:W-:Y:S01]  /*13f0*/  UMOV UR5, 0xffffffff ;  /* 0xffffffff00057882 */ /* 0x000fe20000000000 */
[----:B------:R-:W-:Y:S02]  /*1400*/  SHF.R.U32.HI R16, RZ, 0x1, R16 ;  /* 0x00000001ff107819 */ /* 0x000fe40000011610 */
[----:B--2---:R-:W-:Y:S01]  /*1410*/  ISETP.NE.AND P0, PT, R12, 0x63, PT ;  /* 0x000000630c00780c */ /* 0x004fe20003f05270 */
[----:B------:R-:W-:-:S12]  /*1420*/  BRA.DIV UR5, `(.L_x_15) ;  /* 0x0000003205107947 */ /* 0x000fd8000b800000 */
[----:B------:R-:W-:-:S13]  /*1430*/  VOTE.ANY P0, !P0 ;  /* 0x0000000000ff7806 */ /* 0x000fda0004000100 */
.L_x_54:
[----:B------:R-:W-:Y:S05]  /*1440*/  @P0 BRA `(.L_x_16) ;  /* 0xfffffffc00e00947 */ /* 0x000fea000383ffff */
.L_x_14:
[----:B------:R-:W-:Y:S01]  /*1450*/  UMOV UR5, 0xffffffff ;  /* 0xffffffff00057882 */ /* 0x000fe20000000000 */
[----:B------:R-:W-:Y:S02]  /*1460*/  ISETP.NE.AND P0, PT, R12, 0x65, PT ;  /* 0x000000650c00780c */ /* 0x000fe40003f05270 */
[----:B------:R-:W-:Y:S11]  /*1470*/  BRA.DIV UR5, `(.L_x_17) ;  /* 0x00000032051c7947 */ /* 0x000ff6000b800000 */
[----:B------:R-:W-:Y:S01]  /*1480*/  VOTE.ANY R10, PT, !P0 ;  /* 0x00000000000a7806 */ /* 0x000fe200040e0100 */
[----:B------:R-:W-:-:S03]  /*1490*/  VIADD R18, R18, 0xffffffe0 ;  /* 0xffffffe012127836 */ /* 0x000fc60000000000 */
[----:B------:R-:W-:-:S05]  /*14a0*/  LOP3.LUT R10, R10, 0x80000000, R8, 0xec, !PT ;  /* 0x800000000a0a7812 */ /* 0x000fca00078eec08 */
[----:B------:R-:W-:-:S05]  /*14b0*/  VIADD R15, R10, 0xffffffff ;  /* 0xffffffff0a0f7836 */ /* 0x000fca0000000000 */
[----:B------:R-:W-:-:S06]  /*14c0*/  LOP3.LUT R15, R10, R15, RZ, 0xc, !PT ;  /* 0x0000000f0a0f7212 */ /* 0x000fcc00078e0cff */
        /* <DEDUP_REMOVED lines=17> */
[----:B------:R-:W-:-:S03]  /*15e0*/  ISETP.NE.AND P0, PT, R12, 0x65, PT ;  /* 0x000000650c00780c */ /* 0x000fc60003f05270 */
[----:B------:R-:W-:-:S05]  /*15f0*/  IMAD.IADD R41, R13, 0x1, R16 ;  /* 0x000000010d297824 */ /* 0x000fca00078e0210 */
[----:B------:R-:W0:Y:S05]  /*1600*/  SHFL.DOWN PT, R16, R41, 0x10, R15 ;  /* 0x0a00000029107989 */ /* 0x000e2a00000e000f */
[----:B------:R-:W-:Y:S02]  /*1610*/  VOTE.ALL P0, P0 ;  /* 0x0000000000ff7806 */ /* 0x000fe40000000000 */
[----:B0-----:R-:W-:-:S04]  /*1620*/  SEL R16, R16, RZ, !P2 ;  /* 0x000000ff10107207 */ /* 0x001fc80005000000 */
[----:B------:R-:W-:-:S07]  /*1630*/  IADD3 R40, PT, PT, R41, R16, R40 ;  /* 0x0000001029287210 */ /* 0x000fce0007ffe028 */
.L_x_63:
[----:B------:R-:W-:Y:S05]  /*1640*/  @P0 BRA `(.L_x_18) ;  /* 0xfffffffc00380947 */ /* 0x000fea000383ffff */
.L_x_12:
[----:B------:R-:W-:Y:S01]  /*1650*/  ISETP.NE.AND P0, PT, R37, RZ, PT ;  /* 0x000000ff2500720c */ /* 0x000fe20003f05270 */
[----:B------:R-:W0:Y:S01]  /*1660*/  @!P1 S2R R11, SR_CgaCtaId ;  /* 0x00000000000b9919 */ /* 0x000e220000008800 */
[----:B------:R-:W-:Y:S01]  /*1670*/  @!P1 MOV R10, 0x400 ;  /* 0x00000400000a9802 */ /* 0x000fe20000000f00 */
[----:B------:R-:W-:Y:S02]  /*1680*/  @!P1 IMAD.IADD R9, R9, 0x1, R40 ;  /* 0x0000000109099824 */ /* 0x000fe400078e0228 */
[----:B------:R-:W-:Y:S02]  /*1690*/  @!P1 IMAD.MOV.U32 R8, RZ, RZ, 0x65 ;  /* 0x00000065ff089424 */ /* 0x000fe400078e00ff */
[----:B------:R-:W-:-:S03]  /*16a0*/  IMAD.MOV.U32 R38, RZ, RZ, R17 ;  /* 0x000000ffff267224 */ /* 0x000fc600078e0011 */
[----:B------:R1:W-:Y:S03]  /*16b0*/  @!P1 ST.E.64.STRONG.GPU desc[UR12][R44.64+0x100], R8 ;  /* 0x000100082c009985 */ /* 0x0003e6000c10fb0c */
[----:B------:R-:W-:Y:S01]  /*16c0*/  @!P0 MOV R12, 0x400 ;  /* 0x00000400000c8802 */ /* 0x000fe20000000f00 */
[----:B------:R-:W2:Y:S01]  /*16d0*/  @!P0 S2R R13, SR_CgaCtaId ;  /* 0x00000000000d8919 */ /* 0x000ea20000008800 */
[----:B------:R-:W-:Y:S01]  /*16e0*/  @!P0 IMAD.MOV.U32 R38, RZ, RZ, R40 ;  /* 0x000000ffff268224 */ /* 0x000fe200078e0028 */
[----:B0-----:R-:W-:-:S05]  /*16f0*/  @!P1 LEA R10, R11, R10, 0x18 ;  /* 0x0000000a0b0a9211 */ /* 0x001fca00078ec0ff */
[----:B------:R1:W-:Y:S04]  /*1700*/  @!P1 STS [R10+0x8], R9 ;  /* 0x000008090a009388 */ /* 0x0003e80000000800 */
[----:B------:R1:W-:Y:S01]  /*1710*/  @!P1 STS [R10+0x4], R40 ;  /* 0x000004280a009388 */ /* 0x0003e20000000800 */
[----:B--2---:R-:W-:-:S05]  /*1720*/  @!P0 LEA R13, R13, R12, 0x18 ;  /* 0x0000000c0d0d8211 */ /* 0x004fca00078ec0ff */
[----:B------:R1:W-:Y:S02]  /*1730*/  @!P0 STS [R13+0x54], R40 ;  /* 0x000054280d008388 */ /* 0x0003e40000000800 */
.L_x_6:
[----:B------:R-:W-:Y:S05]  /*1740*/  WARPSYNC.ALL ;  /* 0x0000000000007948 */ /* 0x000fea0003800000 */
[----:B------:R-:W0:Y:S08]  /*1750*/  S2UR UR7, SR_CgaCtaId ;  /* 0x00000000000779c3 */ /* 0x000e300000008800 */
[----:B------:R-:W-:Y:S01]  /*1760*/  BAR.SYNC.DEFER_BLOCKING 0x0 ;  /* 0x0000000000007b1d */ /* 0x000fe20000010000 */
[----:B------:R-:W-:-:S05]  /*1770*/  ISETP.NE.AND P0, PT, R35, RZ, PT ;  /* 0x000000ff2300720c */ /* 0x000fca0003f05270 */
[----:B------:R-:W-:Y:S02]  /*1780*/  UMOV UR5, 0x400 ;  /* 0x0000040000057882 */ /* 0x000fe40000000000 */
[----:B0-----:R-:W-:-:S09]  /*1790*/  ULEA UR5, UR7, UR5, 0x18 ;  /* 0x0000000507057291 */ /* 0x001fd2000f8ec0ff */
[----:B-1----:R-:W0:Y:S02]  /*17a0*/  LDS R8, [UR5+0x54] ;  /* 0x00005405ff087984 */ /* 0x002e240008000800 */
[----:B0-----:R-:W-:-:S05]  /*17b0*/  SEL R9, R8, RZ, P0 ;  /* 0x000000ff08097207 */ /* 0x001fca0000000000 */
[----:B------:R-:W-:-:S07]  /*17c0*/  IMAD.IADD R38, R9, 0x1, R38 ;  /* 0x0000000109267824 */ /* 0x000fce00078e0226 */
.L_x_5:
[----:B------:R-:W-:Y:S05]  /*17d0*/  BSYNC.RECONVERGENT B0 ;  /* 0x0000000000007941 */ /* 0x000fea0003800200 */
.L_x_3:
[----:B------:R-:W-:Y:S01]  /*17e0*/  IMAD.IADD R32, R32, 0x1, R38 ;  /* 0x0000000120207824 */ /* 0x000fe200078e0226 */
[----:B------:R-:W-:Y:S03]  /*17f0*/  BAR.SYNC.DEFER_BLOCKING 0x0 ;  /* 0x0000000000007b1d */ /* 0x000fe60000010000 */
[----:B------:R-:W-:-:S03]  /*1800*/  IMAD.IADD R29, R29, 0x1, R32 ;  /* 0x000000011d1d7824 */ /* 0x000fc600078e0220 */
[----:B------:R-:W1:Y:S01]  /*1810*/  LDCU.64 UR8, c[0x0][0x388] ;  /* 0x00007100ff0877ac */ /* 0x000e620008000a00 */
[----:B------:R-:W-:-:S04]  /*1820*/  IMAD.IADD R28, R28, 0x1, R29 ;  /* 0x000000011c1c7824 */ /* 0x000fc800078e021d */
[----:B------:R-:W-:-:S04]  /*1830*/  IMAD.IADD R27, R27, 0x1, R28 ;  /* 0x000000011b1b7824 */ /* 0x000fc800078e021c */
[----:B------:R-:W-:-:S04]  /*1840*/  IMAD.IADD R26, R26, 0x1, R27 ;  /* 0x000000011a1a7824 */ /* 0x000fc800078e021b */
[----:B------:R-:W-:-:S04]  /*1850*/  IMAD.IADD R25, R25, 0x1, R26 ;  /* 0x0000000119197824 */ /* 0x000fc800078e021a */
[----:B------:R-:W-:Y:S01]  /*1860*/  IMAD.IADD R24, R24, 0x1, R25 ;  /* 0x0000000118187824 */ /* 0x000fe200078e0219 */
[----:B------:R-:W-:Y:S03]  /*1870*/  STS [R33], R38 ;  /* 0x0000002621007388 */ /* 0x000fe60000000800 */
[----:B------:R-:W-:Y:S01]  /*1880*/  IMAD.IADD R23, R23, 0x1, R24 ;  /* 0x0000000117177824 */ /* 0x000fe200078e0218 */
[----:B------:R-:W-:Y:S03]  /*1890*/  STS [R33+0x4], R32 ;  /* 0x0000042021007388 */ /* 0x000fe60000000800 */
        /* <DEDUP_REMOVED lines=19> */
[----:B------:R-:W-:Y:S04]  /*19d0*/  STS [R33+0x2c], R20 ;  /* 0x00002c1421007388 */ /* 0x000fe80000000800 */
[----:B------:R-:W-:Y:S04]  /*19e0*/  STS [R33+0x30], R7 ;  /* 0x0000300721007388 */ /* 0x000fe80000000800 */
[----:B------:R-:W-:Y:S04]  /*19f0*/  STS [R33+0x34], R6 ;  /* 0x0000340621007388 */ /* 0x000fe80000000800 */
[----:B------:R-:W-:Y:S04]  /*1a00*/  STS [R33+0x38], R5 ;  /* 0x0000380521007388 */ /* 0x000fe80000000800 */
[----:B------:R-:W-:Y:S04]  /*1a10*/  STS [R33+0x3c], R4 ;  /* 0x00003c0421007388 */ /* 0x000fe80000000800 */
[----:B------:R-:W-:Y:S04]  /*1a20*/  STS [R33+0x40], R3 ;  /* 0x0000400321007388 */ /* 0x000fe80000000800 */
[----:B------:R1:W-:Y:S04]  /*1a30*/  STS [R33+0x44], R2 ;  /* 0x0000440221007388 */ /* 0x0003e80000000800 */
[----:B------:R-:W-:Y:S01]  /*1a40*/  STS [R33+0x48], R0 ;  /* 0x0000480021007388 */ /* 0x000fe20000000800 */
[----:B------:R-:W-:-:S03]  /*1a50*/  NOP ;  /* 0x0000000000007918 */ /* 0x000fc60000000000 */
[----:B0-----:R-:W0:Y:S01]  /*1a60*/  LDS R9, [R34] ;  /* 0x0000000022097984 */ /* 0x001e220000000800 */
[----:B-1----:R-:W-:-:S03]  /*1a70*/  IADD3 R2, P0, PT, R31, UR8, RZ ;  /* 0x000000081f027c10 */ /* 0x002fc6000ff1e0ff */
[----:B------:R-:W1:Y:S01]  /*1a80*/  LDS R7, [R34+0x80] ;  /* 0x0000800022077984 */ /* 0x000e620000000800 */
[----:B------:R-:W-:-:S03]  /*1a90*/  IADD3.X R3, PT, PT, R30, UR9, RZ, P0, !PT ;  /* 0x000000091e037c10 */ /* 0x000fc600087fe4ff */
[----:B------:R-:W2:Y:S04]  /*1aa0*/  LDS R11, [R34+0x100] ;  /* 0x00010000220b7984 */ /* 0x000ea80000000800 */
[----:B------:R-:W3:Y:S04]  /*1ab0*/  LDS R13, [R34+0x180] ;  /* 0x00018000220d7984 */ /* 0x000ee80000000800 */
[----:B------:R-:W4:Y:S04]  /*1ac0*/  LDS R5, [R34+0x200] ;  /* 0x0002000022057984 */ /* 0x000f280000000800 */
[----:B------:R-:W5:Y:S04]  /*1ad0*/  LDS R15, [R34+0x280] ;  /* 0x00028000220f7984 */ /* 0x000f680000000800 */
        /* <DEDUP_REMOVED lines=13> */
[----:B0-----:R-:W-:Y:S04]  /*1bb0*/  STG.E desc[UR12][R2.64], R9 ;  /* 0x0000000902007986 */ /* 0x001fe8000c10190c */
[----:B-1----:R-:W-:Y:S04]  /*1bc0*/  STG.E desc[UR12][R2.64+0x80], R7 ;  /* 0x0000800702007986 */ /* 0x002fe8000c10190c */
[----:B--2---:R-:W-:Y:S04]  /*1bd0*/  STG.E desc[UR12][R2.64+0x100], R11 ;  /* 0x0001000b02007986 */ /* 0x004fe8000c10190c */
[----:B---3--:R-:W-:Y:S04]  /*1be0*/  STG.E desc[UR12][R2.64+0x180], R13 ;  /* 0x0001800d02007986 */ /* 0x008fe8000c10190c */
[----:B----4-:R-:W-:Y:S04]  /*1bf0*/  STG.E desc[UR12][R2.64+0x200], R5 ;  /* 0x0002000502007986 */ /* 0x010fe8000c10190c */
[----:B-----5:R-:W-:Y:S04]  /*1c00*/  STG.E desc[UR12][R2.64+0x280], R15 ;  /* 0x0002800f02007986 */ /* 0x020fe8000c10190c */
[----:B------:R-:W-:Y:S04]  /*1c10*/  STG.E desc[UR12][R2.64+0x300], R17 ;  /* 0x0003001102007986 */ /* 0x000fe8000c10190c */
        /* <DEDUP_REMOVED lines=11> */
[----:B------:R-:W-:Y:S01]  /*1cd0*/  STG.E desc[UR12][R2.64+0x900], R43 ;  /* 0x0009002b02007986 */ /* 0x000fe2000c10190c */
[----:B------:R-:W-:Y:S05]  /*1ce0*/  EXIT ;  /* 0x000000000000794d */ /* 0x000fea0003800000 */
.L_x_2:
[----:B------:R-:W-:-:S04]  /*1cf0*/  ISETP.NE.U32.AND P0, PT, RZ, UR7, PT ;  /* 0x00000007ff007c0c */ /* 0x000fc8000bf05070 */
[----:B------:R-:W-:-:S13]  /*1d00*/  ISETP.NE.AND.EX P0, PT, RZ, UR4, PT, P0 ;  /* 0x00000004ff007c0c */ /* 0x000fda000bf05300 */
[----:B------:R-:W-:Y:S05]  /*1d10*/  @!P0 EXIT ;  /* 0x000000000000894d */ /* 0x000fea0003800000 */
[----:B------:R-:W0:Y:S02]  /*1d20*/  LDCU.64 UR4, c[0x0][0x380] ;  /* 0x00007000ff0477ac */ /* 0x000e240008000a00 */
[----:B0-----:R-:W-:-:S06]  /*1d30*/  UIMAD.WIDE UR4, UR6, 0x7b80, UR4 ;  /* 0x00007b80060478a5 */ /* 0x001fcc000f8e0204 */
[----:B------:R-:W-:Y:S02]  /*1d40*/  IMAD.U32 R2, RZ, RZ, UR4 ;  /* 0x00000004ff027e24 */ /* 0x000fe4000f8e00ff */
[----:B------:R-:W-:-:S05]  /*1d50*/  IMAD.U32 R3, RZ, RZ, UR5 ;  /* 0x00000005ff037e24 */ /* 0x000fca000f8e00ff */
[----:B------:R0:W2:Y:S01]  /*1d60*/  LDG.E R0, desc[UR12][R2.64] ;  /* 0x0000000c02007981 */ /* 0x0000a2000c1e1900 */
[----:B------:R-:W3:Y:S02]  /*1d70*/  S2R R31, SR_TID.X ;  /* 0x00000000001f7919 */ /* 0x000ee40000002100 */
[C---:B---3--:R-:W-:Y:S02]  /*1d80*/  LOP3.LUT R30, R31.reuse, 0x1f, RZ, 0xc0, !PT ;  /* 0x0000001f1f1e7812 */ /* 0x048fe400078ec0ff */
[----:B------:R-:W-:-:S05]  /*1d90*/  LOP3.LUT R5, R31, 0x3e0, RZ, 0xc0, !PT ;  /* 0x000003e01f057812 */ /* 0x000fca00078ec0ff */
[----:B------:R-:W-:-:S04]  /*1da0*/  IMAD R30, R5, 0x13, R30 ;  /* 0x00000013051e7824 */ /* 0x000fc800078e021e */
[C---:B------:R-:W-:Y:S01]  /*1db0*/  VIADD R4, R30.reuse, 0x20 ;  /* 0x000000201e047836 */ /* 0x040fe20000000000 */
[C---:B------:R-:W-:Y:S01]  /*1dc0*/  ISETP.GE.U32.AND P1, PT, R30.reuse, UR7, PT ;  /* 0x000000071e007c0c */ /* 0x040fe2000bf26070 */
[C---:B------:R-:W-:Y:S01]  /*1dd0*/  VIADD R5, R30.reuse, 0x40 ;  /* 0x000000401e057836 */ /* 0x040fe20000000000 */
[C---:B0-----:R-:W-:Y:S01]  /*1de0*/  LEA R2, P0, R30.reuse, UR4, 0x2 ;  /* 0x000000041e027c11 */ /* 0x041fe2000f8010ff */
[----:B------:R-:W-:Y:S01]  /*1df0*/  VIADD R3, R30, 0x80 ;  /* 0x000000801e037836 */ /* 0x000fe20000000000 */
[----:B------:R-:W-:Y:S01]  /*1e00*/  ISETP.GE.U32.AND P2, PT, R4, UR7, PT ;  /* 0x0000000704007c0c */ /* 0x000fe2000bf46070 */
[C---:B------:R-:W-:Y:S01]  /*1e10*/  VIADD R4, R30.reuse, 0xa0 ;  /* 0x000000a01e047836 */ /* 0x040fe20000000000 */
[----:B------:R-:W-:Y:S01]  /*1e20*/  ISETP.GE.U32.AND P3, PT, R5, UR7, PT ;  /* 0x0000000705007c0c */ /* 0x000fe2000bf66070 */
[----:B------:R-:W-:Y:S01]  /*1e30*/  VIADD R5, R30, 0xc0 ;  /* 0x000000c01e057836 */ /* 0x000fe20000000000 */
[----:B------:R-:W-:Y:S01]  /*1e40*/  ISETP.GE.U32.AND P5, PT, R3, UR7, PT ;  /* 0x0000000703007c0c */ /* 0x000fe2000bfa6070 */
[----:B------:R-:W-:Y:S01]  /*1e50*/  IMAD.X R3, RZ, RZ, UR5, P0 ;  /* 0x00000005ff037e24 */ /* 0x000fe200080e06ff */
[----:B------:R-:W-:Y:S01]  /*1e60*/  ISETP.GE.U32.AND P6, PT, R4, UR7, PT ;  /* 0x0000000704007c0c */ /* 0x000fe2000bfc6070 */
[C---:B------:R-:W-:Y:S01]  /*1e70*/  VIADD R6, R30.reuse, 0x60 ;  /* 0x000000601e067836 */ /* 0x040fe20000000000 */
[----:B------:R-:W-:Y:S01]  /*1e80*/  ISETP.GE.U32.AND P0, PT, R5, UR7, PT ;  /* 0x0000000705007c0c */ /* 0x000fe2000bf06070 */
[----:B------:R-:W-:-:S02]  /*1e90*/  VIADD R5, R30, 0xe0 ;  /* 0x000000e01e057836 */ /* 0x000fc40000000000 */
[----:B------:R-:W-:Y:S01]  /*1ea0*/  VIADD R37, R30, 0x100 ;  /* 0x000001001e257836 */ /* 0x000fe20000000000 */
[----:B------:R-:W-:Y:S01]  /*1eb0*/  ISETP.GE.U32.AND P4, PT, R6, UR7, PT ;  /* 0x0000000706007c0c */ /* 0x000fe2000bf86070 */
[C---:B------:R-:W-:Y:S02]  /*1ec0*/  VIADD R7, R30.reuse, 0x140 ;  /* 0x000001401e077836 */ /* 0x040fe40000000000 */
[C---:B------:R-:W-:Y:S02]  /*1ed0*/  VIADD R36, R30.reuse, 0x120 ;  /* 0x000001201e247836 */ /* 0x040fe40000000000 */
[C---:B------:R-:W-:Y:S02]  /*1ee0*/  VIADD R35, R30.reuse, 0x220 ;  /* 0x000002201e237836 */ /* 0x040fe40000000000 */
[----:B------:R-:W-:Y:S02]  /*1ef0*/  VIADD R34, R30, 0x240 ;  /* 0x000002401e227836 */ /* 0x000fe40000000000 */
[----:B--2---:R-:W-:-:S02]  /*1f00*/  IMAD.MOV.U32 R4, RZ, RZ, R0 ;  /* 0x000000ffff047224 */ /* 0x004fc400078e0000 */
[----:B------:R-:W2:Y:S02]  /*1f10*/  @!P1 LDG.E R0, desc[UR12][R2.64] ;  /* 0x0000000c02009981 */ /* 0x000ea4000c1e1900 */
[--C-:B------:R-:W-:Y:S01]  /*1f20*/  IMAD.MOV.U32 R12, RZ, RZ, R4.reuse ;  /* 0x000000ffff0c7224 */ /* 0x100fe200078e0004 */
[----:B------:R-:W-:Y:S01]  /*1f30*/  ISETP.GE.U32.AND P1, PT, R5, UR7, PT ;  /* 0x0000000705007c0c */ /* 0x000fe2000bf26070 */
[--C-:B------:R-:W-:Y:S02]  /*1f40*/  IMAD.MOV.U32 R8, RZ, RZ, R4.reuse ;  /* 0x000000ffff087224 */ /* 0x100fe400078e0004 */
[C---:B------:R-:W-:Y:S02]  /*1f50*/  VIADD R5, R30.reuse, 0x160 ;  /* 0x000001601e057836 */ /* 0x040fe40000000000 */
[--C-:B------:R-:W-:Y:S01]  /*1f60*/  IMAD.MOV.U32 R6, RZ, RZ, R4.reuse ;  /* 0x000000ffff067224 */ /* 0x100fe200078e0004 */
[----:B------:R-:W3:Y:S01]  /*1f70*/  @!P5 LDG.E R12, desc[UR12][R2.64+0x200] ;  /* 0x0002000c020cd981 */ /* 0x000ee2000c1e1900 */
[--C-:B------:R-:W-:Y:S01]  /*1f80*/  IMAD.MOV.U32 R14, RZ, RZ, R4.reuse ;  /* 0x000000ffff0e7224 */ /* 0x100fe200078e0004 */
[----:B------:R-:W-:Y:S01]  /*1f90*/  ISETP.GE.U32.AND P5, PT, R37, UR7, PT ;  /* 0x0000000725007c0c */ /* 0x000fe2000bfa6070 */
[----:B------:R-:W-:Y:S01]  /*1fa0*/  IMAD.MOV.U32 R16, RZ, RZ, R4 ;  /* 0x000000ffff107224 */ /* 0x000fe200078e0004 */
[----:B------:R-:W4:Y:S01]  /*1fb0*/  @!P3 LDG.E R8, desc[UR12][R2.64+0x100] ;  /* 0x0001000c0208b981 */ /* 0x000f22000c1e1900 */
[----:B------:R-:W-:Y:S01]  /*1fc0*/  ISETP.GE.U32.AND P3, PT, R5, UR7, PT ;  /* 0x0000000705007c0c */ /* 0x000fe2000bf66070 */
[----:B------:R-:W-:-:S02]  /*1fd0*/  VIADD R5, R30, 0x1a0 ;  /* 0x000001a01e057836 */ /* 0x000fc40000000000 */
[----:B------:R-:W4:Y:S01]  /*1fe0*/  @!P2 LDG.E R6, desc[UR12][R2.64+0x80] ;  /* 0x0000800c0206a981 */ /* 0x000f22000c1e1900 */
[----:B------:R-:W-:Y:S01]  /*1ff0*/  ISETP.GE.U32.AND P2, PT, R7, UR7, PT ;  /* 0x0000000707007c0c */ /* 0x000fe2000bf46070 */
[--C-:B------:R-:W-:Y:S02]  /*2000*/  IMAD.MOV.U32 R10, RZ, RZ, R4.reuse ;  /* 0x000000ffff0a7224 */ /* 0x100fe400078e0004 */
[----:B------:R-:W4:Y:S01]  /*2010*/  @!P6 LDG.E R14, desc[UR12][R2.64+0x280] ;  /* 0x0002800c020ee981 */ /* 0x000f22000c1e1900 */
[----:B------:R-:W-:Y:S01]  /*2020*/  ISETP.GE.U32.AND P6, PT, R36, UR7, PT ;  /* 0x0000000724007c0c */ /* 0x000fe2000bfc6070 */
[----:B------:R-:W-:Y:S02]  /*2030*/  IMAD.MOV.U32 R20, RZ, RZ, R4 ;  /* 0x000000ffff147224 */ /* 0x000fe400078e0004 */
[----:B------:R-:W4:Y:S01]  /*2040*/  @!P0 LDG.E R16, desc[UR12][R2.64+0x300] ;  /* 0x0003000c02108981 */ /* 0x000f22000c1e1900 */
[----:B------:R-:W-:Y:S01]  /*2050*/  ISETP.GE.U32.AND P0, PT, R5, UR7, PT ;  /* 0x0000000705007c0c */ /* 0x000fe2000bf06070 */
[----:B------:R-:W-:-:S02]  /*2060*/  VIADD R7, R30, 0x180 ;  /* 0x000001801e077836 */ /* 0x000fc40000000000 */
[C---:B------:R-:W-:Y:S01]  /*2070*/  VIADD R5, R30.reuse, 0x1e0 ;  /* 0x000001e01e057836 */ /* 0x040fe20000000000 */
[----:B------:R-:W4:Y:S01]  /*2080*/  @!P4 LDG.E R10, desc[UR12][R2.64+0x180] ;  /* 0x0001800c020ac981 */ /* 0x000f22000c1e1900 */
[--C-:B------:R-:W-:Y:S01]  /*2090*/  IMAD.MOV.U32 R18, RZ, RZ, R4.reuse ;  /* 0x000000ffff127224 */ /* 0x100fe200078e0004 */
[----:B------:R-:W-:Y:S01]  /*20a0*/  ISETP.GE.U32.AND P4, PT, R7, UR7, PT ;  /* 0x0000000707007c0c */ /* 0x000fe2000bf86070 */
[--C-:B------:R-:W-:Y:S01]  /*20b0*/  IMAD.MOV.U32 R22, RZ, RZ, R4.reuse ;  /* 0x000000ffff167224 */ /* 0x100fe200078e0004 */
[----:B------:R-:W4:Y:S01]  /*20c0*/  @!P5 LDG.E R20, desc[UR12][R2.64+0x400] ;  /* 0x0004000c0214d981 */ /* 0x000f22000c1e1900 */
[--C-:B------:R-:W-:Y:S01]  /*20d0*/  IMAD.MOV.U32 R24, RZ, RZ, R4.reuse ;  /* 0x000000ffff187224 */ /* 0x100fe200078e0004 */
[----:B------:R-:W-:Y:S01]  /*20e0*/  ISETP.GE.U32.AND P5, PT, R5, UR7, PT ;  /* 0x0000000705007c0c */ /* 0x000fe2000bfa6070 */
[----:B------:R-:W-:Y:S01]  /*20f0*/  IMAD.MOV.U32 R26, RZ, RZ, R4 ;  /* 0x000000ffff1a7224 */ /* 0x000fe200078e0004 */
[----:B------:R-:W4:Y:S01]  /*2100*/  @!P1 LDG.E R18, desc[UR12][R2.64+0x380] ;  /* 0x0003800c02129981 */ /* 0x000f22000c1e1900 */
[----:B------:R-:W-:-:S02]  /*2110*/  VIADD R7, R30, 0x1c0 ;  /* 0x000001c01e077836 */ /* 0x000fc40000000000 */
[----:B------:R-:W-:Y:S01]  /*2120*/  VIADD R5, R30, 0x200 ;  /* 0x000002001e057836 */ /* 0x000fe20000000000 */
[----:B------:R-:W4:Y:S02]  /*2130*/  @!P6 LDG.E R22, desc[UR12][R2.64+0x480] ;  /* 0x0004800c0216e981 */ /* 0x000f24000c1e1900 */
[----:B------:R-:W-:Y:S02]  /*2140*/  ISETP.GE.U32.AND P1, PT, R7, UR7, PT ;  /* 0x0000000707007c0c */ /* 0x000fe4000bf26070 */
[----:B------:R-:W4:Y:S01]  /*2150*/  @!P2 LDG.E R24, desc[UR12][R2.64+0x500] ;  /* 0x0005000c0218a981 */ /* 0x000f22000c1e1900 */
[----:B------:R-:W-:Y:S02]  /*2160*/  ISETP.GE.U32.AND P6, PT, R5, UR7, PT ;  /* 0x0000000705007c0c */ /* 0x000fe4000bfc6070 */
[----:B------:R-:W-:Y:S01]  /*2170*/  ISETP.GE.U32.AND P2, PT, R35, UR7, PT ;  /* 0x0000000723007c0c */ /* 0x000fe2000bf46070 */
[----:B------:R-:W4:Y:S01]  /*2180*/  @!P3 LDG.E R26, desc[UR12][R2.64+0x580] ;  /* 0x0005800c021ab981 */ /* 0x000f22000c1e1900 */
[----:B------:R-:W-:Y:S01]  /*2190*/  ISETP.GE.U32.AND P3, PT, R34, UR7, PT ;  /* 0x0000000722007c0c */ /* 0x000fe2000bf66070 */
[----:B------:R-:W-:-:S02]  /*21a0*/  IMAD.MOV.U32 R28, RZ, RZ, R4 ;  /* 0x000000ffff1c7224 */ /* 0x000fc400078e0004 */
[--C-:B------:R-:W-:Y:S02]  /*21b0*/  IMAD.MOV.U32 R40, RZ, RZ, R4.reuse ;  /* 0x000000ffff287224 */ /* 0x100fe400078e0004 */
[--C-:B------:R-:W-:Y:S02]  /*21c0*/  IMAD.MOV.U32 R42, RZ, RZ, R4.reuse ;  /* 0x000000ffff2a7224 */ /* 0x100fe400078e0004 */
[--C-:B------:R-:W-:Y:S01]  /*21d0*/  IMAD.MOV.U32 R44, RZ, RZ, R4.reuse ;  /* 0x000000ffff2c7224 */ /* 0x100fe200078e0004 */
[----:B------:R-:W4:Y:S01]  /*21e0*/  @!P4 LDG.E R28, desc[UR12][R2.64+0x600] ;  /* 0x0006000c021cc981 */ /* 0x000f22000c1e1900 */
[--C-:B------:R-:W-:Y:S02]  /*21f0*/  IMAD.MOV.U32 R5, RZ, RZ, R4.reuse ;  /* 0x000000ffff057224 */ /* 0x100fe400078e0004 */
[----:B------:R-:W-:Y:S01]  /*2200*/  IMAD.MOV.U32 R7, RZ, RZ, R4 ;  /* 0x000000ffff077224 */ /* 0x000fe200078e0004 */
[----:B------:R-:W4:Y:S04]  /*2210*/  @!P0 LDG.E R40, desc[UR12][R2.64+0x680] ;  /* 0x0006800c02288981 */ /* 0x000f28000c1e1900 */
[----:B------:R-:W4:Y:S04]  /*2220*/  @!P1 LDG.E R42, desc[UR12][R2.64+0x700] ;  /* 0x0007000c022a9981 */ /* 0x000f28000c1e1900 */
[----:B------:R-:W4:Y:S04]  /*2230*/  @!P5 LDG.E R44, desc[UR12][R2.64+0x780] ;  /* 0x0007800c022cd981 */ /* 0x000f28000c1e1900 */
[----:B------:R-:W4:Y:S04]  /*2240*/  @!P6 LDG.E R5, desc[UR12][R2.64+0x800] ;  /* 0x0008000c0205e981 */ /* 0x000f28000c1e1900 */
[----:B------:R-:W4:Y:S04]  /*2250*/  @!P2 LDG.E R7, desc[UR12][R2.64+0x880] ;  /* 0x0008800c0207a981 */ /* 0x000f28000c1e1900 */
[----:B------:R-:W4:Y:S01]  /*2260*/  @!P3 LDG.E R4, desc[UR12][R2.64+0x900] ;  /* 0x0009000c0204b981 */ /* 0x000f22000c1e1900 */
[----:B------:R-:W0:Y:S01]  /*2270*/  S2R R38, SR_LANEID ;  /* 0x0000000000267919 */ /* 0x000e220000000000 */
[----:B------:R-:W1:Y:S01]  /*2280*/  S2UR UR5, SR_CgaCtaId ;  /* 0x00000000000579c3 */ /* 0x000e620000008800 */
[----:B------:R-:W-:Y:S01]  /*2290*/  SHF.R.U32.HI R41, RZ, 0x5, R31 ;  /* 0x00000005ff297819 */ /* 0x000fe2000001161f */
[----:B------:R-:W-:-:S02]  /*22a0*/  UMOV UR4, 0x400 ;  /* 0x0000040000047882 */ /* 0x000fc40000000000 */
[----:B-1----:R-:W-:Y:S02]  /*22b0*/  ULEA UR4, UR5, UR4, 0x18 ;  /* 0x0000000405047291 */ /* 0x002fe4000f8ec0ff */
[----:B0-----:R-:W-:-:S05]  /*22c0*/  IMAD R29, R41, 0x260, R38 ;  /* 0x00000260291d7824 */ /* 0x001fca00078e0226 */
[----:B------:R-:W-:Y:S01]  /*22d0*/  LEA R29, R29, UR4, 0x2 ;  /* 0x000000041d1d7c11 */ /* 0x000fe2000f8e10ff */
[----:B------:R-:W-:-:S04]  /*22e0*/  UISETP.NE.AND UP0, UPT, UR6, URZ, UPT ;  /* 0x000000ff0600728c */ /* 0x000fc8000bf05270 */
[----:B--2---:R-:W-:Y:S04]  /*22f0*/  STS [R29], R0 ;  /* 0x000000001d007388 */ /* 0x004fe80000000800 */
[----:B---3--:R-:W-:Y:S04]  /*2300*/  STS [R29+0x200], R12 ;  /* 0x0002000c1d007388 */ /* 0x008fe80000000800 */
[----:B----4-:R0:W-:Y:S04]  /*2310*/  STS [R29+0x100], R8 ;  /* 0x000100081d007388 */ /* 0x0101e80000000800 */
[----:B------:R1:W-:Y:S01]  /*2320*/  STS [R29+0x80], R6 ;  /* 0x000080061d007388 */ /* 0x0003e20000000800 */
[----:B0-----:R-:W-:-:S03]  /*2330*/  IMAD R8, R38, 0x48, R29 ;  /* 0x0000004826087824 */ /* 0x001fc600078e021d */
        /* <DEDUP_REMOVED lines=16> */
[----:B------:R1:W0:Y:S04]  /*2440*/  LDS R32, [R8] ;  /* 0x0000000008207984 */ /* 0x0002280000000800 */
        /* <DEDUP_REMOVED lines=19> */
[----:B--234-:R-:W-:Y:S05]  /*2580*/  BRA.U UP0, `(.L_x_19) ;  /* 0x0000000500047547 */ /* 0x01cfea000b800000 */
[----:B01----:R-:W-:Y:S02]  /*2590*/  IADD3 R8, PT, PT, R28, R33, R32 ;  /* 0x000000211c087210 */ /* 0x003fe40007ffe020 */
[----:B------:R-:W-:Y:S02]  /*25a0*/  ISETP.NE.AND P1, PT, R38, 0x1f, PT ;  /* 0x0000001f2600780c */ /* 0x000fe40003f25270 */
[----:B------:R-:W-:Y:S02]  /*25b0*/  IADD3 R8, PT, PT, R26, R27, R8 ;  /* 0x0000001b1a087210 */ /* 0x000fe40007ffe008 */
[----:B------:R-:W-:Y:S02]  /*25c0*/  ISETP.NE.AND P2, PT, R41, 0xc, PT ;  /* 0x0000000c2900780c */ /* 0x000fe40003f45270 */
        /* <DEDUP_REMOVED lines=47> */
[----:B------:R-:W-:-:S04]  /*28c0*/  ISETP.NE.AND P0, PT, R41, 0x8, PT ;  /* 0x000000082900780c */ /* 0x000fc80003f05270 */
[----:B------:R-:W-:Y:S02]  /*28d0*/  SEL R8, R15, R8, !P0 ;  /* 0x000000080f087207 */ /* 0x000fe40004000000 */
[C---:B------:R-:W-:Y:S02]  /*28e0*/  ISETP.NE.AND P0, PT, R41.reuse, 0xa, PT ;  /* 0x0000000a2900780c */ /* 0x040fe40003f05270 */
[----:B------:R-:W-:Y:S02]  /*28f0*/  SEL R8, R16, R8, !P1 ;  /* 0x0000000810087207 */ /* 0x000fe40004800000 */
[----:B------:R-:W-:Y:S02]  /*2900*/  ISETP.NE.AND P1, PT, R41, 0xb, PT ;  /* 0x0000000b2900780c */ /* 0x000fe40003f25270 */
[----:B------:R-:W-:Y:S02]  /*2910*/  SEL R8, R17, R8, !P0 ;  /* 0x0000000811087207 */ /* 0x000fe40004000000 */
[----:B------:R-:W-:-:S02]  /*2920*/  ISETP.GE.U32.AND P0, PT, R31, 0x20, PT ;  /* 0x000000201f00780c */ /* 0x000fc40003f06070 */
[----:B------:R-:W-:Y:S01]  /*2930*/  SEL R8, R18, R8, !P1 ;  /* 0x0000000812087207 */ /* 0x000fe20004800000 */
[----:B------:R-:W-:Y:S01]  /*2940*/  @!P2 IMAD.IADD R8, R19, 0x1, R18 ;  /* 0x000000011308a824 */ /* 0x000fe200078e0212 */
[----:B------:R-:W-:-:S04]  /*2950*/  ISETP.NE.AND P1, PT, R38, RZ, PT ;  /* 0x000000ff2600720c */ /* 0x000fc80003f25270 */
[----:B------:R-:W-:Y:S02]  /*2960*/  SEL R40, R40, RZ, P1 ;  /* 0x000000ff28287207 */ /* 0x000fe40000800000 */
[----:B------:R-:W-:-:S04]  /*2970*/  SEL R8, R8, RZ, P0 ;  /* 0x000000ff08087207 */ /* 0x000fc80000000000 */
[----:B-----5:R-:W-:Y:S01]  /*2980*/  IADD3 R39, PT, PT, R8, R40, R39 ;  /* 0x0000002808277210 */ /* 0x020fe20007ffe027 */
[----:B------:R-:W-:Y:S06]  /*2990*/  BRA `(.L_x_20) ;  /* 0x0000000c00547947 */ /* 0x000fec0003800000 */
.L_x_19:
[----:B01----:R-:W-:Y:S02]  /*29a0*/  IADD3 R8, PT, PT, R28, R33, R32 ;  /* 0x000000211c087210 */ /* 0x003fe40007ffe020 */
[----:B------:R-:W-:Y:S02]  /*29b0*/  ISETP.NE.AND P1, PT, R38, 0x1f, PT ;  /* 0x0000001f2600780c */ /* 0x000fe40003f25270 */
        /* <DEDUP_REMOVED lines=9> */
[----:B-----5:R-:W-:-:S05]  /*2a50*/  IADD3 R39, PT, PT, R9, R0, R8 ;  /* 0x0000000009277210 */ /* 0x020fca0007ffe008 */
        /* <DEDUP_REMOVED lines=28> */
[----:B------:R-:W-:Y:S01]  /*2c20*/  IMAD.IADD R14, R14, 0x1, R13 ;  /* 0x000000010e0e7824 */ /* 0x000fe200078e020d */
[----:B------:R-:W0:Y:S02]  /*2c30*/  LDS R11, [UR4+0x40] ;  /* 0x00004004ff0b7984 */ /* 0x000e240008000800 */
        /* <DEDUP_REMOVED lines=14> */
[----:B------:R-:W-:-:S04]  /*2d20*/  ISETP.NE.AND P0, PT, R41, 0xa, PT ;  /* 0x0000000a2900780c */ /* 0x000fc80003f05270 */
[----:B------:R-:W-:Y:S01]  /*2d30*/  SEL R8, R17, R8, !P0 ;  /* 0x0000000811087207 */ /* 0x000fe20004000000 */
[----:B------:R-:W-:Y:S01]  /*2d40*/  IMAD.IADD R17, R40, 0x1, -R39 ;  /* 0x0000000128117824 */ /* 0x000fe200078e0a27 */
[----:B------:R-:W-:-:S04]  /*2d50*/  ISETP.NE.AND P0, PT, R41, 0xb, PT ;  /* 0x0000000b2900780c */ /* 0x000fc80003f05270 */
[----:B------:R-:W-:Y:S02]  /*2d60*/  SEL R8, R18, R8, !P0 ;  /* 0x0000000812087207 */ /* 0x000fe40004000000 */
[----:B------:R-:W-:Y:S01]  /*2d70*/  ISETP.GT.U32.AND P0, PT, R31, 0x1f, PT ;  /* 0x0000001f1f00780c */ /* 0x000fe20003f04070 */
[----:B0-----:R-:W-:Y:S01]  /*2d80*/  IMAD.IADD R11, R19, 0x1, R11 ;  /* 0x00000001130b7824 */ /* 0x001fe200078e020b */
        /* <DEDUP_REMOVED lines=22> */
.L_x_66:
[----:B------:R-:W-:Y:S05]  /*2ef0*/  @!P0 BRA `(.L_x_23) ;  /* 0x0000000000248947 */ /* 0x000fea0003800000 */
[----:B------:R-:W-:-:S07]  /*2f00*/  IMAD.MOV.U32 R14, RZ, RZ, 0x1de ;  /* 0x000001deff0e7424 */ /* 0x000fce00078e00ff */
.L_x_25:
[----:B------:R-:W-:Y:S05]  /*2f10*/  NANOSLEEP R14 ;  /* 0x0000000e0000735d */ /* 0x000fea0003800000 */
[----:B------:R-:W2:Y:S01]  /*2f20*/  LD.E.64.STRONG.GPU R8, desc[UR12][R12.64+0x100] ;  /* 0x0001000c0c087980 */ /* 0x000ea2000c10fb00 */
[----:B------:R-:W-:Y:S01]  /*2f30*/  UMOV UR5, 0xffffffff ;  /* 0xffffffff00057882 */ /* 0x000fe20000000000 */
[----:B------:R-:W-:Y:S02]  /*2f40*/  SHF.R.U32.HI R14, RZ, 0x1, R14 ;  /* 0x00000001ff0e7819 */ /* 0x000fe4000001160e */
[----:B--2---:R-:W-:Y:S01]  /*2f50*/  ISETP.NE.AND P0, PT, R8, 0x63, PT ;  /* 0x000000630800780c */ /* 0x004fe20003f05270 */
[----:B------:R-:W-:-:S12]  /*2f60*/  BRA.DIV UR5, `(.L_x_24) ;  /* 0x0000001a05607947 */ /* 0x000fd8000b800000 */
[----:B------:R-:W-:-:S13]  /*2f70*/  VOTE.ANY P0, !P0 ;  /* 0x0000000000ff7806 */ /* 0x000fda0004000100 */
.L_x_69:
[----:B------:R-:W-:Y:S05]  /*2f80*/  @P0 BRA `(.L_x_25) ;  /* 0xfffffffc00e00947 */ /* 0x000fea000383ffff */
.L_x_23:
[----:B------:R-:W-:Y:S01]  /*2f90*/  UMOV UR5, 0xffffffff ;  /* 0xffffffff00057882 */ /* 0x000fe20000000000 */
[----:B------:R-:W-:Y:S02]  /*2fa0*/  ISETP.NE.AND P2, PT, R8, 0x65, PT ;  /* 0x000000650800780c */ /* 0x000fe40003f45270 */
[----:B------:R-:W-:Y:S11]  /*2fb0*/  BRA.DIV UR5, `(.L_x_26) ;  /* 0x0000001a056c7947 */ /* 0x000ff6000b800000 */
[----:B------:R-:W0:Y:S01]  /*2fc0*/  S2R R19, SR_GEMASK ;  /* 0x0000000000137919 */ /* 0x000e220000003c00 */
[----:B------:R-:W-:-:S04]  /*2fd0*/  VOTE.ANY R10, PT, !P2 ;  /* 0x00000000000a7806 */ /* 0x000fc800050e0100 */
[----:B0-----:R-:W-:-:S05]  /*2fe0*/  LOP3.LUT R10, R10, 0x80000000, R19, 0xec, !PT ;  /* 0x800000000a0a7812 */ /* 0x001fca00078eec13 */
[----:B------:R-:W-:-:S05]  /*2ff0*/  VIADD R13, R10, 0xffffffff ;  /* 0xffffffff0a0d7836 */ /* 0x000fca0000000000 */
[----:B------:R-:W-:Y:S01]  /*3000*/  LOP3.LUT R13, R10, R13, RZ, 0xc, !PT ;  /* 0x0000000d0a0d7212 */ /* 0x000fe200078e0cff */
[----:B------:R-:W-:-:S03]  /*3010*/  VIADD R10, R38, 0x2 ;  /* 0x00000002260a7836 */ /* 0x000fc60000000000 */
[----:B------:R-:W0:Y:S02]  /*3020*/  POPC R15, R13 ;  /* 0x0000000d000f7309 */ /* 0x000e240000000000 */
[----:B0-----:R-:W0:Y:S01]  /*3030*/  SHFL.DOWN PT, R16, R9, 0x1, R15 ;  /* 0x0820000009107989 */ /* 0x001e2200000e000f */
[----:B------:R-:W-:-:S04]  /*3040*/  ISETP.GE.AND P0, PT, R38, R15, PT ;  /* 0x0000000f2600720c */ /* 0x000fc80003f06270 */
[----:B0-----:R-:W-:Y:S02]  /*3050*/  SEL R16, R16, RZ, !P0 ;  /* 0x000000ff10107207 */ /* 0x001fe40004000000 */
[----:B------:R-:W-:Y:S01]  /*3060*/  ISETP.GT.AND P0, PT, R10, R15, PT ;  /* 0x0000000f0a00720c */ /* 0x000fe20003f04270 */
[----:B------:R-:W-:Y:S02]  /*3070*/  VIADD R10, R38, 0x4 ;  /* 0x00000004260a7836 */ /* 0x000fe40000000000 */
[----:B------:R-:W-:-:S05]  /*3080*/  IMAD.IADD R12, R16, 0x1, R9 ;  /* 0x00000001100c7824 */ /* 0x000fca00078e0209 */
[----:B------:R-:W0:Y:S02]  /*3090*/  SHFL.DOWN PT, R16, R12, 0x2, R15 ;  /* 0x084000000c107989 */ /* 0x000e2400000e000f */
[----:B0-----:R-:W-:Y:S02]  /*30a0*/  SEL R39, R16, RZ, !P0 ;  /* 0x000000ff10277207 */ /* 0x001fe40004000000 */
[----:B------:R-:W-:Y:S01]  /*30b0*/  ISETP.GT.AND P0, PT, R10, R15, PT ;  /* 0x0000000f0a00720c */ /* 0x000fe20003f04270 */
[----:B------:R-:W-:Y:S02]  /*30c0*/  VIADD R10, R38, 0x8 ;  /* 0x00000008260a7836 */ /* 0x000fe40000000000 */
[----:B------:R-:W-:Y:S02]  /*30d0*/  IMAD.IADD R40, R12, 0x1, R39 ;  /* 0x000000010c287824 */ /* 0x000fe400078e0227 */
[----:B------:R-:W0:Y:S03]  /*30e0*/  LDC.64 R12, c[0x0][0x390] ;  /* 0x0000e400ff0c7b82 */ /* 0x000e260000000a00 */
[----:B------:R-:W1:Y:S02]  /*30f0*/  SHFL.DOWN PT, R16, R40, 0x4, R15 ;  /* 0x0880000028107989 */ /* 0x000e6400000e000f */
[----:B-1----:R-:W-:-:S02]  /*3100*/  SEL R9, R16, RZ, !P0 ;  /* 0x000000ff10097207 */ /* 0x002fc40004000000 */
[----:B------:R-:W-:-:S03]  /*3110*/  ISETP.GT.AND P0, PT, R10, R15, PT ;  /* 0x0000000f0a00720c */ /* 0x000fc60003f04270 */
[----:B------:R-:W-:Y:S01]  /*3120*/  IMAD.IADD R9, R40, 0x1, R9 ;  /* 0x0000000128097824 */ /* 0x000fe200078e0209 */
[----:B0-----:R-:W-:-:S04]  /*3130*/  IADD3 R40, P3, PT, R12, 0x100, RZ ;  /* 0x000001000c287810 */ /* 0x001fc80007f7e0ff */
[----:B------:R-:W0:Y:S01]  /*3140*/  SHFL.DOWN PT, R16, R9, 0x8, R15 ;  /* 0x0900000009107989 */ /* 0x000e2200000e000f */
[----:B------:R-:W-:Y:S01]  /*3150*/  IMAD.X R41, RZ, RZ, R13, P3 ;  /* 0x000000ffff297224 */ /* 0x000fe200018e060d */
[----:B0-----:R-:W-:Y:S02]  /*3160*/  SEL R16, R16, RZ, !P0 ;  /* 0x000000ff10107207 */ /* 0x001fe40004000000 */
[----:B------:R-:W-:Y:S01]  /*3170*/  ISETP.NE.AND P0, PT, R8, 0x65, PT ;  /* 0x000000650800780c */ /* 0x000fe20003f05270 */
[----:B------:R-:W-:Y:S02]  /*3180*/  VIADD R8, R38, 0x10 ;  /* 0x0000001026087836 */ /* 0x000fe40000000000 */
[----:B------:R-:W-:-:S03]  /*3190*/  IMAD.IADD R44, R9, 0x1, R16 ;  /* 0x00000001092c7824 */ /* 0x000fc600078e0210 */
[----:B------:R-:W-:Y:S02]  /*31a0*/  ISETP.GT.AND P2, PT, R8, R15, PT ;  /* 0x0000000f0800720c */ /* 0x000fe40003f44270 */
[----:B------:R-:W0:Y:S05]  /*31b0*/  SHFL.DOWN PT, R16, R44, 0x10, R15 ;  /* 0x0a0000002c107989 */ /* 0x000e2a00000e000f */
[----:B------:R-:W-:Y:S02]  /*31c0*/  VOTE.ALL P0, P0 ;  /* 0x0000000000ff7806 */ /* 0x000fe40000000000 */
[----:B0-----:R-:W-:-:S05]  /*31d0*/  SEL R9, R16, RZ, !P2 ;  /* 0x000000ff10097207 */ /* 0x001fca0005000000 */
[----:B------:R-:W-:-:S07]  /*31e0*/  IMAD.IADD R12, R44, 0x1, R9 ;  /* 0x000000012c0c7824 */ /* 0x000fce00078e0209 */
.L_x_78:
[----:B------:R-:W-:Y:S05]  /*31f0*/  @!P0 BRA `(.L_x_27) ;  /* 0x0000000000dc8947 */ /* 0x000fea0003800000 */
[----:B------:R-:W-:-:S07]  /*3200*/  IMAD.MOV.U32 R39, RZ, RZ, 0x1de ;  /* 0x000001deff277424 */ /* 0x000fce00078e00ff */
.L_x_33:
        /* <DEDUP_REMOVED lines=8> */
.L_x_81:
[----:B------:R-:W-:Y:S05]  /*3290*/  @!P0 BRA `(.L_x_29) ;  /* 0x0000000000248947 */ /* 0x000fea0003800000 */
[----:B------:R-:W-:-:S07]  /*32a0*/  IMAD.MOV.U32 R13, RZ, RZ, R39 ;  /* 0x000000ffff0d7224 */ /* 0x000fce00078e0027 */
.L_x_31:
[----:B------:R-:W-:Y:S05]  /*32b0*/  NANOSLEEP R13 ;  /* 0x0000000d0000735d */ /* 0x000fea0003800000 */
[----:B------:R-:W2:Y:S01]  /*32c0*/  LD.E.64.STRONG.GPU R8, desc[UR12][R14.64+-0x100] ;  /* 0xffff000c0e087980 */ /* 0x000ea2000c10fb00 */
[----:B------:R-:W-:Y:S01]  /*32d0*/  UMOV UR5, 0xffffffff ;  /* 0xffffffff00057882 */ /* 0x000fe20000000000 */
[----:B------:R-:W-:Y:S02]  /*32e0*/  SHF.R.U32.HI R13, RZ, 0x1, R13 ;  /* 0x00000001ff0d7819 */ /* 0x000fe4000001160d */
[----:B--2---:R-:W-:Y:S01]  /*32f0*/  ISETP.NE.AND P0, PT, R8, 0x63, PT ;  /* 0x000000630800780c */ /* 0x004fe20003f05270 */
[----:B------:R-:W-:-:S12]  /*3300*/  BRA.DIV UR5, `(.L_x_30) ;  /* 0x0000001a05bc7947 */ /* 0x000fd8000b800000 */
[----:B------:R-:W-:-:S13]  /*3310*/  VOTE.ANY P0, !P0 ;  /* 0x0000000000ff7806 */ /* 0x000fda0004000100 */
.L_x_84:
[----:B------:R-:W-:Y:S05]  /*3320*/  @P0 BRA `(.L_x_31) ;  /* 0xfffffffc00e00947 */ /* 0x000fea000383ffff */
.L_x_29:
[----:B------:R-:W-:Y:S01]  /*3330*/  UMOV UR5, 0xffffffff ;  /* 0xffffffff00057882 */ /* 0x000fe20000000000 */
[----:B------:R-:W-:Y:S02]  /*3340*/  ISETP.NE.AND P0, PT, R8, 0x65, PT ;  /* 0x000000650800780c */ /* 0x000fe40003f05270 */
[----:B------:R-:W-:Y:S11]  /*3350*/  BRA.DIV UR5, `(.L_x_32) ;  /* 0x0000001a05c87947 */ /* 0x000ff6000b800000 */
[----:B------:R-:W-:Y:S01]  /*3360*/  VOTE.ANY R10, PT, !P0 ;  /* 0x00000000000a7806 */ /* 0x000fe200040e0100 */
[----:B------:R-:W-:-:S03]  /*3370*/  VIADD R18, R18, 0xffffffe0 ;  /* 0xffffffe012127836 */ /* 0x000fc60000000000 */
[----:B------:R-:W-:-:S05]  /*3380*/  LOP3.LUT R10, R10, 0x80000000, R19, 0xec, !PT ;  /* 0x800000000a0a7812 */ /* 0x000fca00078eec13 */
        /* <DEDUP_REMOVED lines=14> */
[----:B------:R-:W-:-:S05]  /*3470*/  IMAD.IADD R45, R44, 0x1, R45 ;  /* 0x000000012c2d7824 */ /* 0x000fca00078e022d */
[----:B------:R-:W0:Y:S02]  /*3480*/  SHFL.DOWN PT, R16, R45, 0x4, R15 ;  /* 0x088000002d107989 */ /* 0x000e2400000e000f */
[----:B0-----:R-:W-:Y:S02]  /*3490*/  SEL R16, R16, RZ, !P0 ;  /* 0x000000ff10107207 */ /* 0x001fe40004000000 */
[----:B------:R-:W-:-:S03]  /*34a0*/  ISETP.GT.AND P0, PT, R10, R15, PT ;  /* 0x0000000f0a00720c */ /* 0x000fc60003f04270 */
[----:B------:R-:W-:-:S05]  /*34b0*/  IMAD.IADD R9, R45, 0x1, R16 ;  /* 0x000000012d097824 */ /* 0x000fca00078e0210 */
[----:B------:R-:W0:Y:S02]  /*34c0*/  SHFL.DOWN PT, R16, R9, 0x8, R15 ;  /* 0x0900000009107989 */ /* 0x000e2400000e000f */
[----:B0-----:R-:W-:Y:S02]  /*34d0*/  SEL R16, R16, RZ, !P0 ;  /* 0x000000ff10107207 */ /* 0x001fe40004000000 */
[----:B------:R-:W-:Y:S01]  /*34e0*/  ISETP.NE.AND P0, PT, R8, 0x65, PT ;  /* 0x000000650800780c */ /* 0x000fe20003f05270 */
[----:B------:R-:W-:Y:S02]  /*34f0*/  VIADD R8, R38, 0x10 ;  /* 0x0000001026087836 */ /* 0x000fe40000000000 */
[----:B------:R-:W-:-:S03]  /*3500*/  IMAD.IADD R44, R9, 0x1, R16 ;  /* 0x00000001092c7824 */ /* 0x000fc600078e0210 */
[----:B------:R-:W-:Y:S02]  /*3510*/  ISETP.GT.AND P2, PT, R8, R15, PT ;  /* 0x0000000f0800720c */ /* 0x000fe40003f44270 */
[----:B------:R-:W0:Y:S05]  /*3520*/  SHFL.DOWN PT, R16, R44, 0x10, R15 ;  /* 0x0a0000002c107989 */ /* 0x000e2a00000e000f */
[----:B------:R-:W-:Y:S02]  /*3530*/  VOTE.ALL P0, P0 ;  /* 0x0000000000ff7806 */ /* 0x000fe40000000000 */
[----:B0-----:R-:W-:-:S04]  /*3540*/  SEL R13, R16, RZ, !P2 ;  /* 0x000000ff100d7207 */ /* 0x001fc80005000000 */
[----:B------:R-:W-:-:S07]  /*3550*/  IADD3 R12, PT, PT, R44, R13, R12 ;  /* 0x0000000d2c0c7210 */ /* 0x000fce0007ffe00c */
.L_x_93:
[----:B------:R-:W-:Y:S05]  /*3560*/  @P0 BRA `(.L_x_33) ;  /* 0xfffffffc00280947 */ /* 0x000fea000383ffff */
.L_x_27:
[----:B------:R-:W-:Y:S01]  /*3570*/  ISETP.NE.AND P0, PT, R38, RZ, PT ;  /* 0x000000ff2600720c */ /* 0x000fe20003f05270 */
[----:B------:R-:W0:Y:S01]  /*3580*/  @!P1 S2R R9, SR_CgaCtaId ;  /* 0x0000000000099919 */ /* 0x000e220000008800 */
[----:B------:R-:W-:Y:S01]  /*3590*/  @!P1 MOV R8, 0x400 ;  /* 0x0000040000089802 */ /* 0x000fe20000000f00 */
[----:B------:R-:W-:Y:S02]  /*35a0*/  @!P1 IMAD.IADD R11, R11, 0x1, R12 ;  /* 0x000000010b0b9824 */ /* 0x000fe400078e020c */
[----:B------:R-:W-:-:S05]  /*35b0*/  @!P1 IMAD.MOV.U32 R10, RZ, RZ, 0x65 ;  /* 0x00000065ff0a9424 */ /* 0x000fca00078e00ff */
[----:B------:R1:W-:Y:S03]  /*35c0*/  @!P1 ST.E.64.STRONG.GPU desc[UR12][R42.64+0x100], R10 ;  /* 0x0001000a2a009985 */ /* 0x0003e6000c10fb0c */
[----:B------:R-:W-:Y:S01]  /*35d0*/  @!P0 MOV R13, 0x400 ;  /* 0x00000400000d8802 */ /* 0x000fe20000000f00 */
[----:B------:R-:W2:Y:S01]  /*35e0*/  @!P0 S2R R14, SR_CgaCtaId ;  /* 0x00000000000e8919 */ /* 0x000ea20000008800 */
[----:B0-----:R-:W-:Y:S01]  /*35f0*/  @!P1 LEA R9, R9, R8, 0x18 ;  /* 0x0000000809099211 */ /* 0x001fe200078ec0ff */
[----:B------:R-:W-:Y:S02]  /*3600*/  IMAD.MOV.U32 R8, RZ, RZ, R17 ;  /* 0x000000ffff087224 */ /* 0x000fe400078e0011 */
[----:B------:R-:W-:Y:S02]  /*3610*/  @!P0 IMAD.MOV.U32 R8, RZ, RZ, R12 ;  /* 0x000000ffff088224 */ /* 0x000fe400078e000c */
[----:B------:R1:W-:Y:S04]  /*3620*/  @!P1 STS [R9+0x8], R11 ;  /* 0x0000080b09009388 */ /* 0x0003e80000000800 */
[----:B------:R1:W-:Y:S01]  /*3630*/  @!P1 STS [R9+0x4], R12 ;  /* 0x0000040c09009388 */ /* 0x0003e20000000800 */
[----:B--2---:R-:W-:-:S05]  /*3640*/  @!P0 LEA R13, R14, R13, 0x18 ;  /* 0x0000000d0e0d8211 */ /* 0x004fca00078ec0ff */
[----:B------:R1:W-:Y:S02]  /*3650*/  @!P0 STS [R13+0x54], R12 ;  /* 0x0000540c0d008388 */ /* 0x0003e40000000800 */
.L_x_21:
        /* <DEDUP_REMOVED lines=9> */
.L_x_20:
[----:B------:R-:W-:Y:S01]  /*36f0*/  IMAD.IADD R32, R32, 0x1, R39 ;  /* 0x0000000120207824 */ /* 0x000fe200078e0227 */
[----:B------:R-:W0:Y:S01]  /*3700*/  S2R R8, SR_LANEID ;  /* 0x0000000000087919 */ /* 0x000e220000000000 */
[----:B------:R-:W-:Y:S02]  /*3710*/  BAR.SYNC.DEFER_BLOCKING 0x0 ;  /* 0x0000000000007b1d */ /* 0x000fe40000010000 */
[----:B------:R-:W-:Y:S01]  /*3720*/  IMAD.IADD R33, R33, 0x1, R32 ;  /* 0x0000000121217824 */ /* 0x000fe200078e0220 */
[----:B------:R-:W-:Y:S01]  /*3730*/  ISETP.NE.AND P0, PT, R31, RZ, PT ;  /* 0x000000ff1f00720c */ /* 0x000fe20003f05270 */
[----:B------:R-:W-:Y:S02]  /*3740*/  IMAD.U32 R12, RZ, RZ, UR7 ;  /* 0x00000007ff0c7e24 */ /* 0x000fe4000f8e00ff */
[----:B------:R-:W-:Y:S01]  /*3750*/  IMAD.IADD R28, R28, 0x1, R33 ;  /* 0x000000011c1c7824 */ /* 0x000fe200078e0221 */
[----:B------:R-:W1:Y:S03]  /*3760*/  LDCU.64 UR8, c[0x0][0x388] ;  /* 0x00007100ff0877ac */ /* 0x000e660008000a00 */
[----:B------:R-:W-:-:S04]  /*3770*/  IMAD.IADD R27, R27, 0x1, R28 ;  /* 0x000000011b1b7824 */ /* 0x000fc800078e021c */
[----:B------:R-:W-:-:S04]  /*3780*/  IMAD.IADD R26, R26, 0x1, R27 ;  /* 0x000000011a1a7824 */ /* 0x000fc800078e021b */
[----:B------:R-:W-:-:S04]  /*3790*/  IMAD.IADD R25, R25, 0x1, R26 ;  /* 0x0000000119197824 */ /* 0x000fc800078e021a */
[----:B------:R-:W-:-:S04]  /*37a0*/  IMAD.IADD R24, R24, 0x1, R25 ;  /* 0x0000000118187824 */ /* 0x000fc800078e0219 */
[----:B------:R-:W-:Y:S02]  /*37b0*/  IMAD.IADD R23, R23, 0x1, R24 ;  /* 0x0000000117177824 */ /* 0x000fe400078e0218 */
[----:B0-----:R-:W-:Y:S02]  /*37c0*/  IMAD R8, R8, 0x48, R29 ;  /* 0x0000004808087824 */ /* 0x001fe400078e021d */
[----:B------:R-:W-:-:S03]  /*37d0*/  IMAD.IADD R22, R22, 0x1, R23 ;  /* 0x0000000116167824 */ /* 0x000fc600078e0217 */
[----:B------:R-:W-:Y:S01]  /*37e0*/  STS [R8], R39 ;  /* 0x0000002708007388 */ /* 0x000fe20000000800 */
[----:B------:R-:W-:-:S03]  /*37f0*/  IMAD.IADD R21, R21, 0x1, R22 ;  /* 0x0000000115157824 */ /* 0x000fc600078e0216 */
[----:B------:R-:W-:Y:S01]  /*3800*/  STS [R8+0x4], R32 ;  /* 0x0000042008007388 */ /* 0x000fe20000000800 */
        /* <DEDUP_REMOVED lines=15> */
[----:B------:R-:W-:Y:S04]  /*3900*/  STS [R8+0x24], R22 ;  /* 0x0000241608007388 */ /* 0x000fe80000000800 */
        /* <DEDUP_REMOVED lines=8> */
[----:B------:R0:W-:Y:S01]  /*3990*/  STS [R8+0x48], R0 ;  /* 0x0000480008007388 */ /* 0x0001e20000000800 */
[----:B------:R-:W-:-:S03]  /*39a0*/  NOP ;  /* 0x0000000000007918 */ /* 0x000fc60000000000 */
[----:B------:R-:W-:Y:S04]  /*39b0*/  LDS R39, [R29] ;  /* 0x000000001d277984 */ /* 0x000fe80000000800 */
[----:B------:R-:W-:Y:S04]  /*39c0*/  LDS R41, [R29+0x80] ;  /* 0x000080001d297984 */ /* 0x000fe80000000800 */
        /* <DEDUP_REMOVED lines=17> */
[----:B------:R2:W-:Y:S01]  /*3ae0*/  @!P0 STS [UR4+0x7b80], R12 ;  /* 0x007b800cff008988 */ /* 0x0005e20008000804 */
[----:B------:R-:W-:Y:S01]  /*3af0*/  BAR.SYNC.DEFER_BLOCKING 0x0 ;  /* 0x0000000000007b1d */ /* 0x000fe20000010000 */
[----:B0-----:R-:W-:-:S05]  /*3b00*/  IADD3 R0, P0, PT, R30, UR10, RZ ;  /* 0x0000000a1e007c10 */ /* 0x001fca000ff1e0ff */
[----:B------:R-:W0:Y:S01]  /*3b10*/  S2R R2, SR_TID.X ;  /* 0x0000000000027919 */ /* 0x000e220000002100 */
[----:B------:R-:W3:Y:S01]  /*3b20*/  LDS R31, [UR4+0x7b80] ;  /* 0x007b8004ff1f7984 */ /* 0x000ee20008000800 */
[C---:B0-----:R-:W-:Y:S02]  /*3b30*/  LOP3.LUT R3, R2.reuse, 0x3e0, RZ, 0xc0, !PT ;  /* 0x000003e002037812 */ /* 0x041fe400078ec0ff */
[----:B------:R-:W-:-:S05]  /*3b40*/  LOP3.LUT R2, R2, 0x1f, RZ, 0xc0, !PT ;  /* 0x0000001f02027812 */ /* 0x000fca00078ec0ff */
[----:B------:R-:W-:Y:S02]  /*3b50*/  IMAD R8, R3, 0x13, R2 ;  /* 0x0000001303087824 */ /* 0x000fe400078e0202 */
[----:B------:R-:W-:Y:S01]  /*3b60*/  IMAD.X R3, RZ, RZ, UR11, P0 ;  /* 0x0000000bff037e24 */ /* 0x000fe200080e06ff */
[----:B-1----:R-:W-:Y:S01]  /*3b70*/  LEA R2, P0, R0, UR8, 0x2 ;  /* 0x0000000800027c11 */ /* 0x002fe2000f8010ff */
[C---:B------:R-:W-:Y:S02]  /*3b80*/  VIADD R10, R8.reuse, 0x20 ;  /* 0x00000020080a7836 */ /* 0x040fe40000000000 */
[----:B--2---:R-:W-:Y:S01]  /*3b90*/  VIADD R12, R8, 0xa0 ;  /* 0x000000a0080c7836 */ /* 0x004fe20000000000 */
[----:B------:R-:W-:Y:S01]  /*3ba0*/  LEA.HI.X R3, R0, UR9, R3, 0x2, P0 ;  /* 0x0000000900037c11 */ /* 0x000fe200080f1403 */
[----:B------:R-:W-:Y:S01]  /*3bb0*/  VIADD R0, R8, 0x40 ;  /* 0x0000004008007836 */ /* 0x000fe20000000000 */
[-C--:B---3--:R-:W-:Y:S02]  /*3bc0*/  ISETP.GE.AND P1, PT, R30, R31.reuse, PT ;  /* 0x0000001f1e00720c */ /* 0x088fe40003f26270 */
[-C--:B------:R-:W-:Y:S01]  /*3bd0*/  ISETP.GE.AND P2, PT, R10, R31.reuse, PT ;  /* 0x0000001f0a00720c */ /* 0x080fe20003f46270 */
[----:B------:R-:W-:Y:S01]  /*3be0*/  VIADD R10, R8, 0x60 ;  /* 0x00000060080a7836 */ /* 0x000fe20000000000 */
[-C--:B------:R-:W-:Y:S01]  /*3bf0*/  ISETP.GE.AND P3, PT, R0, R31.reuse, PT ;  /* 0x0000001f0000720c */ /* 0x080fe20003f66270 */
[----:B------:R-:W-:Y:S01]  /*3c00*/  VIADD R0, R8, 0x80 ;  /* 0x0000008008007836 */ /* 0x000fe20000000000 */
[----:B------:R-:W-:-:S02]  /*3c10*/  ISETP.GE.AND P6, PT, R12, R31, PT ;  /* 0x0000001f0c00720c */ /* 0x000fc40003fc6270 */
[-C--:B------:R-:W-:Y:S01]  /*3c20*/  ISETP.GE.AND P4, PT, R10, R31.reuse, PT ;  /* 0x0000001f0a00720c */ /* 0x080fe20003f86270 */
[----:B------:R-:W-:Y:S01]  /*3c30*/  VIADD R10, R8, 0xc0 ;  /* 0x000000c0080a7836 */ /* 0x000fe20000000000 */
[-C--:B------:R-:W-:Y:S01]  /*3c40*/  ISETP.GE.AND P5, PT, R0, R31.reuse, PT ;  /* 0x0000001f0000720c */ /* 0x080fe20003fa6270 */
[----:B------:R-:W-:Y:S02]  /*3c50*/  VIADD R0, R8, 0xe0 ;  /* 0x000000e008007836 */ /* 0x000fe40000000000 */
[----:B------:R0:W-:Y:S01]  /*3c60*/  @!P1 STG.E desc[UR12][R2.64], R39 ;  /* 0x0000002702009986 */ /* 0x0001e2000c10190c */
[-C--:B------:R-:W-:Y:S01]  /*3c70*/  ISETP.GE.AND P0, PT, R10, R31.reuse, PT ;  /* 0x0000001f0a00720c */ /* 0x080fe20003f06270 */
[----:B------:R-:W-:Y:S01]  /*3c80*/  VIADD R10, R8, 0x160 ;  /* 0x00000160080a7836 */ /* 0x000fe20000000000 */
[-C--:B------:R-:W-:Y:S01]  /*3c90*/  ISETP.GE.AND P1, PT, R0, R31.reuse, PT ;  /* 0x0000001f0000720c */ /* 0x080fe20003f26270 */
[----:B------:R-:W-:Y:S01]  /*3ca0*/  VIADD R0, R8, 0x140 ;  /* 0x0000014008007836 */ /* 0x000fe20000000000 */
[----:B------:R0:W-:Y:S01]  /*3cb0*/  @!P2 STG.E desc[UR12][R2.64+0x80], R41 ;  /* 0x000080290200a986 */ /* 0x0001e2000c10190c */
[----:B------:R-:W-:-:S03]  /*3cc0*/  ISETP.GE.AND P2, PT, R37, R31, PT ;  /* 0x0000001f2500720c */ /* 0x000fc60003f46270 */
[----:B------:R0:W-:Y:S01]  /*3cd0*/  @!P3 STG.E desc[UR12][R2.64+0x100], R43 ;  /* 0x0001002b0200b986 */ /* 0x0001e2000c10190c */
[----:B------:R-:W-:-:S03]  /*3ce0*/  ISETP.GE.AND P3, PT, R36, R31, PT ;  /* 0x0000001f2400720c */ /* 0x000fc60003f66270 */
[----:B------:R0:W-:Y:S01]  /*3cf0*/  @!P4 STG.E desc[UR12][R2.64+0x180], R45 ;  /* 0x0001802d0200c986 */ /* 0x0001e2000c10190c */
[-C--:B------:R-:W-:Y:S01]  /*3d00*/  ISETP.GE.AND P4, PT, R0, R31.reuse, PT ;  /* 0x0000001f0000720c */ /* 0x080fe20003f86270 */
[----:B------:R-:W-:Y:S02]  /*3d10*/  VIADD R0, R8, 0x180 ;  /* 0x0000018008007836 */ /* 0x000fe40000000000 */
[----:B------:R0:W-:Y:S01]  /*3d20*/  @!P5 STG.E desc[UR12][R2.64+0x200], R4 ;  /* 0x000200040200d986 */ /* 0x0001e2000c10190c */
[-C--:B------:R-:W-:Y:S01]  /*3d30*/  ISETP.GE.AND P5, PT, R10, R31.reuse, PT ;  /* 0x0000001f0a00720c */ /* 0x080fe20003fa6270 */
[----:B------:R-:W-:Y:S02]  /*3d40*/  VIADD R10, R8, 0x1a0 ;  /* 0x000001a0080a7836 */ /* 0x000fe40000000000 */
[----:B------:R0:W-:Y:S01]  /*3d50*/  @!P6 STG.E desc[UR12][R2.64+0x280], R6 ;  /* 0x000280060200e986 */ /* 0x0001e2000c10190c */
[----:B------:R-:W-:Y:S01]  /*3d60*/  ISETP.GE.AND P6, PT, R0, R31, PT ;  /* 0x0000001f0000720c */ /* 0x000fe20003fc6270 */
[----:B------:R-:W-:-:S02]  /*3d70*/  VIADD R0, R8, 0x1c0 ;  /* 0x000001c008007836 */ /* 0x000fc40000000000 */
[----:B------:R0:W-:Y:S01]  /*3d80*/  @!P0 STG.E desc[UR12][R2.64+0x300], R33 ;  /* 0x0003002102008986 */ /* 0x0001e2000c10190c */
[-C--:B------:R-:W-:Y:S01]  /*3d90*/  ISETP.GE.AND P0, PT, R10, R31.reuse, PT ;  /* 0x0000001f0a00720c */ /* 0x080fe20003f06270 */
[C---:B------:R-:W-:Y:S02]  /*3da0*/  VIADD R10, R8.reuse, 0x1e0 ;  /* 0x000001e0080a7836 */ /* 0x040fe40000000000 */
[----:B------:R-:W-:Y:S01]  /*3db0*/  VIADD R8, R8, 0x200 ;  /* 0x0000020008087836 */ /* 0x000fe20000000000 */
[----:B------:R0:W-:Y:S01]  /*3dc0*/  @!P1 STG.E desc[UR12][R2.64+0x380], R25 ;  /* 0x0003801902009986 */ /* 0x0001e2000c10190c */
[----:B------:R-:W-:-:S03]  /*3dd0*/  ISETP.GE.AND P1, PT, R0, R31, PT ;  /* 0x0000001f0000720c */ /* 0x000fc60003f26270 */
        /* <DEDUP_REMOVED lines=8> */
[----:B------:R0:W-:Y:S04]  /*3e60*/  @!P6 STG.E desc[UR12][R2.64+0x600], R15 ;  /* 0x0006000f0200e986 */ /* 0x0001e8000c10190c */
[----:B------:R0:W-:Y:S04]  /*3e70*/  @!P0 STG.E desc[UR12][R2.64+0x680], R13 ;  /* 0x0006800d02008986 */ /* 0x0001e8000c10190c */
[----:B------:R0:W-:Y:S04]  /*3e80*/  @!P1 STG.E desc[UR12][R2.64+0x700], R11 ;  /* 0x0007000b02009986 */ /* 0x0001e8000c10190c */
[----:B------:R0:W-:Y:S04]  /*3e90*/  @!P2 STG.E desc[UR12][R2.64+0x780], R9 ;  /* 0x000780090200a986 */ /* 0x0001e8000c10190c */
[----:B------:R0:W-:Y:S04]  /*3ea0*/  @!P3 STG.E desc[UR12][R2.64+0x800], R7 ;  /* 0x000800070200b986 */ /* 0x0001e8000c10190c */
[----:B------:R0:W-:Y:S01]  /*3eb0*/  @!P4 STG.E desc[UR12][R2.64+0x880], R5 ;  /* 0x000880050200c986 */ /* 0x0001e2000c10190c */
[----:B------:R-:W-:Y:S05]  /*3ec0*/  @P5 EXIT ;  /* 0x000000000000594d */ /* 0x000fea0003800000 */
[----:B------:R-:W-:Y:S01]  /*3ed0*/  STG.E desc[UR12][R2.64+0x900], R27 ;  /* 0x0009001b02007986 */ /* 0x000fe2000c10190c */
[----:B------:R-:W-:Y:S05]  /*3ee0*/  EXIT ;  /* 0x000000000000794d */ /* 0x000fea0003800000 */
.L_x_7:
[----:B------:R-:W-:Y:S01]  /*3ef0*/  BSSY B1, `(.L_x_34) ;  /* 0x0000006000017945 */ /* 0x000fe20003800000 */
[----:B------:R-:W-:Y:S01]  /*3f00*/  PLOP3.LUT P0, PT, P0, PT, PT, 0x8, 0x80 ;  /* 0x000000000080781c */ /* 0x000fe2000070e170 */
[----:B------:R-:W-:-:S12]  /*3f10*/  IMAD.MOV.U32 R10, RZ, RZ, -0x1 ;  /* 0xffffffffff0a7424 */ /* 0x000fd800078e00ff */
[----:B------:R-:W-:Y:S05]  /*3f20*/  WARPSYNC.COLLECTIVE R10, `(.L_x_35) ;  /* 0x000000000a087348 */ /* 0x000fea0003c00000 */
[----:B------:R-:W-:Y:S01]  /*3f30*/  VOTE.ANY P0, P0 ;  /* 0x0000000000ff7806 */ /* 0x000fe20000000100 */
[----:B------:R-:W-:-:S12]  /*3f40*/  ENDCOLLECTIVE ;  /* 0x000000000000791b */ /* 0x000fd80003800000 */
.L_x_35:
[----:B------:R-:W-:Y:S05]  /*3f50*/  BSYNC B1 ;  /* 0x0000000000017941 */ /* 0x000fea0003800000 */
.L_x_34:
[----:B------:R-:W-:Y:S05]  /*3f60*/  BRA `(.L_x_36) ;  /* 0xffffffd000287947 */ /* 0x000fea000383ffff */
.L_x_9:
[----:B------:R-:W-:Y:S01]  /*3f70*/  BSSY B1, `(.L_x_37) ;  /* 0x0000006000017945 */ /* 0x000fe20003800000 */
[----:B------:R-:W-:Y:S01]  /*3f80*/  PLOP3.LUT P0, PT, P0, PT, PT, 0x8, 0x80 ;  /* 0x000000000080781c */ /* 0x000fe2000070e170 */
[----:B------:R-:W-:-:S12]  /*3f90*/  IMAD.MOV.U32 R10, RZ, RZ, -0x1 ;  /* 0xffffffffff0a7424 */ /* 0x000fd800078e00ff */
[----:B------:R-:W-:Y:S05]  /*3fa0*/  WARPSYNC.COLLECTIVE R10, `(.L_x_38) ;  /* 0x000000000a087348 */ /* 0x000fea0003c00000 */
[----:B------:R-:W-:Y:S01]  /*3fb0*/  VOTE.ANY P0, P0 ;  /* 0x0000000000ff7806 */ /* 0x000fe20000000100 */
[----:B------:R-:W-:-:S12]  /*3fc0*/  ENDCOLLECTIVE ;  /* 0x000000000000791b */ /* 0x000fd80003800000 */
.L_x_38:
[----:B------:R-:W-:Y:S05]  /*3fd0*/  BSYNC B1 ;  /* 0x0000000000017941 */ /* 0x000fea0003800000 */
.L_x_37:
[----:B------:R-:W-:Y:S05]  /*3fe0*/  BRA `(.L_x_39) ;  /* 0xffffffd0002c7947 */ /* 0x000fea000383ffff */
.L_x_11:
[----:B------:R-:W0:Y:S01]  /*3ff0*/  S2R R8, SR_GEMASK ;  /* 0x0000000000087919 */ /* 0x000e220000003c00 */
[----:B------:R-:W-:Y:S01]  /*4000*/  BSSY B1, `(.L_x_40) ;  /* 0x0000006000017945 */ /* 0x000fe20003800000 */
[----:B------:R-:W-:Y:S01]  /*4010*/  PLOP3.LUT P2, PT, P0, PT, PT, 0x8, 0x80 ;  /* 0x000000000080781c */ /* 0x000fe2000074e170 */
[----:B------:R-:W-:-:S12]  /*4020*/  IMAD.MOV.U32 R10, RZ, RZ, -0x1 ;  /* 0xffffffffff0a7424 */ /* 0x000fd800078e00ff */
[----:B0-----:R-:W-:Y:S05]  /*4030*/  WARPSYNC.COLLECTIVE R10, `(.L_x_41) ;  /* 0x000000000a087348 */ /* 0x001fea0003c00000 */
[----:B------:R-:W-:Y:S01]  /*4040*/  VOTE.ANY R10, PT, P2 ;  /* 0x00000000000a7806 */ /* 0x000fe200010e0100 */
[----:B0-----:R-:W-:Y:S06]  /*4050*/  ENDCOLLECTIVE ;  /* 0x000000000000791b */ /* 0x001fec0003800000 */
.L_x_41:
[----:B------:R-:W-:Y:S05]  /*4060*/  BSYNC B1 ;  /* 0x0000000000017941 */ /* 0x000fea0003800000 */
.L_x_40:
[----:B------:R-:W-:Y:S01]  /*4070*/  LOP3.LUT R10, R10, 0x80000000, R8, 0xec, !PT ;  /* 0x800000000a0a7812 */ /* 0x000fe200078eec08 */
[----:B------:R-:W-:Y:S01]  /*4080*/  IMAD.MOV.U32 R14, RZ, RZ, 0x1 ;  /* 0x00000001ff0e7424 */ /* 0x000fe200078e00ff */
[----:B------:R-:W-:Y:S01]  /*4090*/  ISETP.NE.AND P0, PT, R12, 0x65, PT ;  /* 0x000000650c00780c */ /* 0x000fe20003f05270 */
[C---:B------:R-:W-:Y:S02]  /*40a0*/  VIADD R38, R37.reuse, 0x2 ;  /* 0x0000000225267836 */ /* 0x040fe40000000000 */
[C---:B------:R-:W-:Y:S02]  /*40b0*/  VIADD R11, R10.reuse, 0xffffffff ;  /* 0xffffffff0a0b7836 */ /* 0x040fe40000000000 */
[C---:B------:R-:W-:Y:S02]  /*40c0*/  VIADD R19, R37.reuse, 0x4 ;  /* 0x0000000425137836 */ /* 0x040fe40000000000 */
[----:B------:R-:W-:Y:S01]  /*40d0*/  VIADD R39, R37, 0x10 ;  /* 0x0000001025277836 */ /* 0x000fe20000000000 */
[----:B------:R-:W-:Y:S01]  /*40e0*/  LOP3.LUT R11, R10, R11, RZ, 0xc, !PT ;  /* 0x0000000b0a0b7212 */ /* 0x000fe200078e0cff */
[----:B------:R-:W-:-:S03]  /*40f0*/  IMAD.MOV.U32 R10, RZ, RZ, -0x1 ;  /* 0xffffffffff0a7424 */ /* 0x000fc600078e00ff */
[----:B------:R0:W1:Y:S04]  /*4100*/  POPC R15, R11 ;  /* 0x0000000b000f7309 */ /* 0x0000680000000000 */
[----:B01----:R-:W-:Y:S05]  /*4110*/  WARPSYNC.COLLECTIVE R10, `(.L_x_42) ;  /* 0x000000000a087348 */ /* 0x003fea0003c00000 */
[----:B-1----:R1:W2:Y:S02]  /*4120*/  SHFL.DOWN P2, R16, R13, R14, R15 ;  /* 0x0800000e0d107389 */ /* 0x0022a4000004000f */
[----:B012---:R-:W-:Y:S05]  /*4130*/  ENDCOLLECTIVE ;  /* 0x000000000000791b */ /* 0x007fea0003800000 */
.L_x_42:
[----:B------:R-:W-:Y:S01]  /*4140*/  IMAD.MOV.U32 R14, RZ, RZ, 0x2 ;  /* 0x00000002ff0e7424 */ /* 0x000fe200078e00ff */
[----:B------:R-:W-:-:S04]  /*4150*/  ISETP.GE.AND P2, PT, R37, R15, PT ;  /* 0x0000000f2500720c */ /* 0x000fc80003f46270 */
[----:B------:R-:W-:-:S05]  /*4160*/  SEL R16, R16, RZ, !P2 ;  /* 0x000000ff10107207 */ /* 0x000fca0005000000 */
[----:B------:R-:W-:-:S04]  /*4170*/  IMAD.IADD R36, R16, 0x1, R13 ;  /* 0x0000000110247824 */ /* 0x000fc800078e020d */
[----:B------:R-:W-:-:S07]  /*4180*/  IMAD.MOV.U32 R13, RZ, RZ, R36 ;  /* 0x000000ffff0d7224 */ /* 0x000fce00078e0024 */
[----:B------:R-:W-:Y:S05]  /*4190*/  WARPSYNC.COLLECTIVE R10, `(.L_x_43) ;  /* 0x000000000a087348 */ /* 0x000fea0003c00000 */
[----:B------:R0:W1:Y:S02]  /*41a0*/  SHFL.DOWN P2, R16, R13, R14, R15 ;  /* 0x0800000e0d107389 */ /* 0x000064000004000f */
[----:B01----:R-:W-:Y:S05]  /*41b0*/  ENDCOLLECTIVE ;  /* 0x000000000000791b */ /* 0x003fea0003800000 */
.L_x_43:
[----:B------:R-:W-:Y:S01]  /*41c0*/  IMAD.MOV.U32 R14, RZ, RZ, 0x4 ;  /* 0x00000004ff0e7424 */ /* 0x000fe200078e00ff */
[----:B------:R-:W-:-:S04]  /*41d0*/  ISETP.GT.AND P2, PT, R38, R15, PT ;  /* 0x0000000f2600720c */ /* 0x000fc80003f44270 */
[----:B------:R-:W-:-:S05]  /*41e0*/  SEL R11, R16, RZ, !P2 ;  /* 0x000000ff100b7207 */ /* 0x000fca0005000000 */
[----:B------:R-:W-:Y:S02]  /*41f0*/  IMAD.IADD R40, R36, 0x1, R11 ;  /* 0x0000000124287824 */ /* 0x000fe400078e020b */
[----:B------:R-:W-:Y:S02]  /*4200*/  VIADD R36, R37, 0x8 ;  /* 0x0000000825247836 */ /* 0x000fe40000000000 */
[----:B------:R-:W-:-:S07]  /*4210*/  IMAD.MOV.U32 R13, RZ, RZ, R40 ;  /* 0x000000ffff0d7224 */ /* 0x000fce00078e0028 */
[----:B------:R-:W-:Y:S05]  /*4220*/  WARPSYNC.COLLECTIVE R10, `(.L_x_44) ;  /* 0x000000000a087348 */ /* 0x000fea0003c00000 */
[----:B------:R0:W1:Y:S02]  /*4230*/  SHFL.DOWN P2, R16, R13, R14, R15 ;  /* 0x0800000e0d107389 */ /* 0x000064000004000f */
[----:B01----:R-:W-:Y:S05]  /*4240*/  ENDCOLLECTIVE ;  /* 0x000000000000791b */ /* 0x003fea0003800000 */
.L_x_44:
[----:B------:R-:W-:Y:S01]  /*4250*/  IMAD.MOV.U32 R14, RZ, RZ, 0x8 ;  /* 0x00000008ff0e7424 */ /* 0x000fe200078e00ff */
[----:B------:R-:W-:-:S04]  /*4260*/  ISETP.GT.AND P2, PT, R19, R15, PT ;  /* 0x0000000f1300720c */ /* 0x000fc80003f44270 */
[----:B------:R-:W-:-:S05]  /*4270*/  SEL R11, R16, RZ, !P2 ;  /* 0x000000ff100b7207 */ /* 0x000fca0005000000 */
[----:B------:R-:W-:-:S04]  /*4280*/  IMAD.IADD R42, R40, 0x1, R11 ;  /* 0x00000001282a7824 */ /* 0x000fc800078e020b */
[----:B------:R-:W-:-:S07]  /*4290*/  IMAD.MOV.U32 R13, RZ, RZ, R42 ;  /* 0x000000ffff0d7224 */ /* 0x000fce00078e002a */
[----:B------:R-:W-:Y:S05]  /*42a0*/  WARPSYNC.COLLECTIVE R10, `(.L_x_45) ;  /* 0x000000000a087348 */ /* 0x000fea0003c00000 */
[----:B------:R0:W1:Y:S02]  /*42b0*/  SHFL.DOWN P2, R16, R13, R14, R15 ;  /* 0x0800000e0d107389 */ /* 0x000064000004000f */
[----:B01----:R-:W-:Y:S05]  /*42c0*/  ENDCOLLECTIVE ;  /* 0x000000000000791b */ /* 0x003fea0003800000 */
.L_x_45:
        /* <DEDUP_REMOVED lines=8> */
.L_x_46:
[----:B------:R-:W-:Y:S05]  /*4350*/  WARPSYNC.COLLECTIVE R10, `(.L_x_47) ;  /* 0x000000000a087348 */ /* 0x000fea0003c00000 */
[----:B------:R-:W-:Y:S01]  /*4360*/  VOTE.ALL P0, P0 ;  /* 0x0000000000ff7806 */ /* 0x000fe20000000000 */
[----:B------:R-:W-:-:S12]  /*4370*/  ENDCOLLECTIVE ;  /* 0x000000000000791b */ /* 0x000fd80003800000 */
.L_x_47:
[----:B------:R-:W0:Y:S01]  /*4380*/  LDC.64 R12, c[0x0][0x390] ;  /* 0x0000e400ff0c7b82 */ /* 0x000e220000000a00 */
[----:B------:R-:W-:-:S04]  /*4390*/  ISETP.GT.AND P2, PT, R39, R15, PT ;  /* 0x0000000f2700720c */ /* 0x000fc80003f44270 */
[----:B------:R-:W-:-:S05]  /*43a0*/  SEL R16, R16, RZ, !P2 ;  /* 0x000000ff10107207 */ /* 0x000fca0005000000 */
[----:B------:R-:W-:Y:S01]  /*43b0*/  IMAD.IADD R40, R41, 0x1, R16 ;  /* 0x0000000129287824 */ /* 0x000fe200078e0210 */
[----:B0-----:R-:W-:-:S05]  /*43c0*/  IADD3 R42, P2, PT, R12, 0x100, RZ ;  /* 0x000001000c2a7810 */ /* 0x001fca0007f5e0ff */
[----:B------:R-:W-:Y:S01]  /*43d0*/  IMAD.X R43, RZ, RZ, R13, P2 ;  /* 0x000000ffff2b7224 */ /* 0x000fe200010e060d */
[----:B------:R-:W-:Y:S07]  /*43e0*/  BRA `(.L_x_48) ;  /* 0xffffffcc00c87947 */ /* 0x000fee000383ffff */
.L_x_13:
[----:B------:R-:W-:Y:S01]  /*43f0*/  BSSY B1, `(.L_x_49) ;  /* 0x0000006000017945 */ /* 0x000fe20003800000 */
[----:B------:R-:W-:Y:S01]  /*4400*/  PLOP3.LUT P0, PT, P0, PT, PT, 0x8, 0x80 ;  /* 0x000000000080781c */ /* 0x000fe2000070e170 */
[----:B------:R-:W-:-:S12]  /*4410*/  IMAD.MOV.U32 R10, RZ, RZ, -0x1 ;  /* 0xffffffffff0a7424 */ /* 0x000fd800078e00ff */
[----:B------:R-:W-:Y:S05]  /*4420*/  WARPSYNC.COLLECTIVE R10, `(.L_x_50) ;  /* 0x000000000a087348 */ /* 0x000fea0003c00000 */
[----:B------:R-:W-:Y:S01]  /*4430*/  VOTE.ANY P0, P0 ;  /* 0x0000000000ff7806 */ /* 0x000fe20000000100 */
[----:B------:R-:W-:-:S12]  /*4440*/  ENDCOLLECTIVE ;  /* 0x000000000000791b */ /* 0x000fd80003800000 */
.L_x_50:
[----:B------:R-:W-:Y:S05]  /*4450*/  BSYNC B1 ;  /* 0x0000000000017941 */ /* 0x000fea0003800000 */
.L_x_49:
[----:B------:R-:W-:Y:S05]  /*4460*/  BRA `(.L_x_51) ;  /* 0xffffffcc00d07947 */ /* 0x000fea000383ffff */
.L_x_15:
[----:B------:R-:W-:Y:S01]  /*4470*/  BSSY B1, `(.L_x_52) ;  /* 0x0000006000017945 */ /* 0x000fe20003800000 */
[----:B------:R-:W-:Y:S01]  /*4480*/  PLOP3.LUT P0, PT, P0, PT, PT, 0x8, 0x80 ;  /* 0x000000000080781c */ /* 0x000fe2000070e170 */
[----:B------:R-:W-:-:S12]  /*4490*/  IMAD.MOV.U32 R10, RZ, RZ, -0x1 ;  /* 0xffffffffff0a7424 */ /* 0x000fd800078e00ff */
[----:B------:R-:W-:Y:S05]  /*44a0*/  WARPSYNC.COLLECTIVE R10, `(.L_x_53) ;  /* 0x000000000a087348 */ /* 0x000fea0003c00000 */
[----:B------:R-:W-:Y:S01]  /*44b0*/  VOTE.ANY P0, P0 ;  /* 0x0000000000ff7806 */ /* 0x000fe20000000100 */
[----:B------:R-:W-:-:S12]  /*44c0*/  ENDCOLLECTIVE ;  /* 0x000000000000791b */ /* 0x000fd80003800000 */
.L_x_53:
[----:B------:R-:W-:Y:S05]  /*44d0*/  BSYNC B1 ;  /* 0x0000000000017941 */ /* 0x000fea0003800000 */
.L_x_52:
[----:B------:R-:W-:Y:S05]  /*44e0*/  BRA `(.L_x_54) ;  /* 0xffffffcc00d47947 */ /* 0x000fea000383ffff */
.L_x_17:
[----:B------:R-:W-:Y:S01]  /*44f0*/  BSSY B1, `(.L_x_55) ;  /* 0x0000006000017945 */ /* 0x000fe20003800000 */
[----:B------:R-:W-:Y:S01]  /*4500*/  PLOP3.LUT P2, PT, P0, PT, PT, 0x8, 0x80 ;  /* 0x000000000080781c */ /* 0x000fe2000074e170 */
[----:B------:R-:W-:-:S12]  /*4510*/  IMAD.MOV.U32 R10, RZ, RZ, -0x1 ;  /* 0xffffffffff0a7424 */ /* 0x000fd800078e00ff */
[----:B------:R-:W-:Y:S05]  /*4520*/  WARPSYNC.COLLECTIVE R10, `(.L_x_56) ;  /* 0x000000000a087348 */ /* 0x000fea0003c00000 */
[----:B------:R-:W-:Y:S01]  /*4530*/  VOTE.ANY R10, PT, P2 ;  /* 0x00000000000a7806 */ /* 0x000fe200010e0100 */
[----:B------:R-:W-:Y:S06]  /*4540*/  ENDCOLLECTIVE ;  /* 0x000000000000791b */ /* 0x000fec0003800000 */
.L_x_56:
[----:B------:R-:W-:Y:S05]  /*4550*/  BSYNC B1 ;  /* 0x0000000000017941 */ /* 0x000fea0003800000 */
.L_x_55:
[----:B------:R-:W-:Y:S01]  /*4560*/  LOP3.LUT R10, R10, 0x80000000, R8, 0xec, !PT ;  /* 0x800000000a0a7812 */ /* 0x000fe200078eec08 */
[----:B------:R-:W-:Y:S02]  /*4570*/  IMAD.MOV.U32 R14, RZ, RZ, 0x1 ;  /* 0x00000001ff0e7424 */ /* 0x000fe400078e00ff */
[----:B------:R-:W-:Y:S02]  /*4580*/  VIADD R18, R18, 0xffffffe0 ;  /* 0xffffffe012127836 */ /* 0x000fe40000000000 */
[----:B------:R-:W-:-:S05]  /*4590*/  VIADD R15, R10, 0xffffffff ;  /* 0xffffffff0a0f7836 */ /* 0x000fca0000000000 */
[----:B------:R-:W-:Y:S01]  /*45a0*/  LOP3.LUT R15, R10, R15, RZ, 0xc, !PT ;  /* 0x0000000f0a0f7212 */ /* 0x000fe200078e0cff */
[----:B------:R-:W-:-:S05]  /*45b0*/  IMAD.MOV.U32 R10, RZ, RZ, -0x1 ;  /* 0xffffffffff0a7424 */ /* 0x000fca00078e00ff */
[----:B------:R-:W0:Y:S02]  /*45c0*/  POPC R15, R15 ;  /* 0x0000000f000f7309 */ /* 0x000e240000000000 */
[----:B0-----:R-:W-:Y:S05]  /*45d0*/  WARPSYNC.COLLECTIVE R10, `(.L_x_57) ;  /* 0x000000000a087348 */ /* 0x001fea0003c00000 */
[----:B0-----:R0:W1:Y:S02]  /*45e0*/  SHFL.DOWN P2, R16, R13, R14, R15 ;  /* 0x0800000e0d107389 */ /* 0x001064000004000f */
[----:B01----:R-:W-:Y:S05]  /*45f0*/  ENDCOLLECTIVE ;  /* 0x000000000000791b */ /* 0x003fea0003800000 */
.L_x_57:
[----:B------:R-:W-:Y:S01]  /*4600*/  ISETP.GE.AND P0, PT, R37, R15, PT ;  /* 0x0000000f2500720c */ /* 0x000fe20003f06270 */
[----:B------:R-:W-:-:S03]  /*4610*/  IMAD.MOV.U32 R14, RZ, RZ, 0x2 ;  /* 0x00000002ff0e7424 */ /* 0x000fc600078e00ff */
[----:B------:R-:W-:Y:S02]  /*4620*/  SEL R16, R16, RZ, !P0 ;  /* 0x000000ff10107207 */ /* 0x000fe40004000000 */
[----:B------:R-:W-:-:S03]  /*4630*/  ISETP.GT.AND P0, PT, R38, R15, PT ;  /* 0x0000000f2600720c */ /* 0x000fc60003f04270 */
[----:B------:R-:W-:-:S04]  /*4640*/  IMAD.IADD R41, R16, 0x1, R13 ;  /* 0x0000000110297824 */ /* 0x000fc800078e020d */
[----:B------:R-:W-:-:S07]  /*4650*/  IMAD.MOV.U32 R13, RZ, RZ, R41 ;  /* 0x000000ffff0d7224 */ /* 0x000fce00078e0029 */
[----:B------:R-:W-:Y:S05]  /*4660*/  WARPSYNC.COLLECTIVE R10, `(.L_x_58) ;  /* 0x000000000a087348 */ /* 0x000fea0003c00000 */
[----:B------:R0:W1:Y:S02]  /*4670*/  SHFL.DOWN P2, R16, R13, R14, R15 ;  /* 0x0800000e0d107389 */ /* 0x000064000004000f */
[----:B01----:R-:W-:Y:S05]  /*4680*/  ENDCOLLECTIVE ;  /* 0x000000000000791b */ /* 0x003fea0003800000 */
.L_x_58:
[----:B------:R-:W-:Y:S01]  /*4690*/  IMAD.MOV.U32 R14, RZ, RZ, 0x4 ;  /* 0x00000004ff0e7424 */ /* 0x000fe200078e00ff */
[----:B------:R-:W-:Y:S02]  /*46a0*/  SEL R16, R16, RZ, !P0 ;  /* 0x000000ff10107207 */ /* 0x000fe40004000000 */
[----:B------:R-:W-:-:S03]  /*46b0*/  ISETP.GT.AND P0, PT, R19, R15, PT ;  /* 0x0000000f1300720c */ /* 0x000fc60003f04270 */
[----:B------:R-:W-:-:S04]  /*46c0*/  IMAD.IADD R41, R41, 0x1, R16 ;  /* 0x0000000129297824 */ /* 0x000fc800078e0210 */
[----:B------:R-:W-:-:S07]  /*46d0*/  IMAD.MOV.U32 R13, RZ, RZ, R41 ;  /* 0x000000ffff0d7224 */ /* 0x000fce00078e0029 */
[----:B------:R-:W-:Y:S05]  /*46e0*/  WARPSYNC.COLLECTIVE R10, `(.L_x_59) ;  /* 0x000000000a087348 */ /* 0x000fea0003c00000 */
[----:B------:R0:W1:Y:S02]  /*46f0*/  SHFL.DOWN P2, R16, R13, R14, R15 ;  /* 0x0800000e0d107389 */ /* 0x000064000004000f */
[----:B01----:R-:W-:Y:S05]  /*4700*/  ENDCOLLECTIVE ;  /* 0x000000000000791b */ /* 0x003fea0003800000 */
.L_x_59:
[----:B------:R-:W-:Y:S01]  /*4710*/  IMAD.MOV.U32 R14, RZ, RZ, 0x8 ;  /* 0x00000008ff0e7424 */ /* 0x000fe200078e00ff */
[----:B------:R-:W-:Y:S02]  /*4720*/  SEL R16, R16, RZ, !P0 ;  /* 0x000000ff10107207 */ /* 0x000fe40004000000 */
[----:B------:R-:W-:-:S03]  /*4730*/  ISETP.GT.AND P0, PT, R36, R15, PT ;  /* 0x0000000f2400720c */ /* 0x000fc60003f04270 */
[----:B------:R-:W-:-:S10]  /*4740*/  IMAD.IADD R13, R41, 0x1, R16 ;  /* 0x00000001290d7824 */ /* 0x000fd400078e0210 */
[----:B------:R-:W-:Y:S05]  /*4750*/  WARPSYNC.COLLECTIVE R10, `(.L_x_60) ;  /* 0x000000000a087348 */ /* 0x000fea0003c00000 */
[----:B------:R0:W1:Y:S02]  /*4760*/  SHFL.DOWN P2, R16, R13, R14, R15 ;  /* 0x0800000e0d107389 */ /* 0x000064000004000f */
[----:B01----:R-:W-:Y:S05]  /*4770*/  ENDCOLLECTIVE ;  /* 0x000000000000791b */ /* 0x003fea0003800000 */
.L_x_60:
        /* <DEDUP_REMOVED lines=8> */
.L_x_61:
[----:B------:R-:W-:Y:S02]  /*4800*/  SEL R16, R16, RZ, !P0 ;  /* 0x000000ff10107207 */ /* 0x000fe40004000000 */
[----:B------:R-:W-:Y:S02]  /*4810*/  ISETP.NE.AND P0, PT, R12, 0x65, PT ;  /* 0x000000650c00780c */ /* 0x000fe40003f05270 */
[----:B------:R-:W-:-:S11]  /*4820*/  IADD3 R40, PT, PT, R41, R16, R40 ;  /* 0x0000001029287210 */ /* 0x000fd60007ffe028 */
[----:B------:R-:W-:Y:S05]  /*4830*/  WARPSYNC.COLLECTIVE R10, `(.L_x_62) ;  /* 0x000000000a087348 */ /* 0x000fea0003c00000 */
[----:B------:R-:W-:Y:S01]  /*4840*/  VOTE.ALL P0, P0 ;  /* 0x0000000000ff7806 */ /* 0x000fe20000000000 */
[----:B------:R-:W-:-:S12]  /*4850*/  ENDCOLLECTIVE ;  /* 0x000000000000791b */ /* 0x000fd80003800000 */
.L_x_62:
[----:B------:R-:W-:Y:S05]  /*4860*/  BRA `(.L_x_63) ;  /* 0xffffffcc00747947 */ /* 0x000fea000383ffff */
.L_x_22:
[----:B------:R-:W-:Y:S01]  /*4870*/  BSSY B0, `(.L_x_64) ;  /* 0x0000006000007945 */ /* 0x000fe20003800000 */
[----:B------:R-:W-:Y:S01]  /*4880*/  PLOP3.LUT P0, PT, P0, PT, PT, 0x8, 0x80 ;  /* 0x000000000080781c */ /* 0x000fe2000070e170 */
[----:B------:R-:W-:-:S12]  /*4890*/  IMAD.MOV.U32 R10, RZ, RZ, -0x1 ;  /* 0xffffffffff0a7424 */ /* 0x000fd800078e00ff */
[----:B------:R-:W-:Y:S05]  /*48a0*/  WARPSYNC.COLLECTIVE R10, `(.L_x_65) ;  /* 0x000000000a087348 */ /* 0x000fea0003c00000 */
[----:B------:R-:W-:Y:S01]  /*48b0*/  VOTE.ANY P0, P0 ;  /* 0x0000000000ff7806 */ /* 0x000fe20000000100 */
[----:B------:R-:W-:-:S12]  /*48c0*/  ENDCOLLECTIVE ;  /* 0x000000000000791b */ /* 0x000fd80003800000 */
.L_x_65:
[----:B------:R-:W-:Y:S05]  /*48d0*/  BSYNC B0 ;  /* 0x0000000000007941 */ /* 0x000fea0003800000 */
.L_x_64:
[----:B------:R-:W-:Y:S05]  /*48e0*/  BRA `(.L_x_66) ;  /* 0xffffffe400807947 */ /* 0x000fea000383ffff */
.L_x_24:
[----:B------:R-:W-:Y:S01]  /*48f0*/  BSSY B0, `(.L_x_67) ;  /* 0x0000006000007945 */ /* 0x000fe20003800000 */
[----:B------:R-:W-:Y:S01]  /*4900*/  PLOP3.LUT P0, PT, P0, PT, PT, 0x8, 0x80 ;  /* 0x000000000080781c */ /* 0x000fe2000070e170 */
[----:B------:R-:W-:-:S12]  /*4910*/  IMAD.MOV.U32 R10, RZ, RZ, -0x1 ;  /* 0xffffffffff0a7424 */ /* 0x000fd800078e00ff */
[----:B------:R-:W-:Y:S05]  /*4920*/  WARPSYNC.COLLECTIVE R10, `(.L_x_68) ;  /* 0x000000000a087348 */ /* 0x000fea0003c00000 */
[----:B------:R-:W-:Y:S01]  /*4930*/  VOTE.ANY P0, P0 ;  /* 0x0000000000ff7806 */ /* 0x000fe20000000100 */
[----:B------:R-:W-:-:S12]  /*4940*/  ENDCOLLECTIVE ;  /* 0x000000000000791b */ /* 0x000fd80003800000 */
.L_x_68:
[----:B------:R-:W-:Y:S05]  /*4950*/  BSYNC B0 ;  /* 0x0000000000007941 */ /* 0x000fea0003800000 */
.L_x_67:
[----:B------:R-:W-:Y:S05]  /*4960*/  BRA `(.L_x_69) ;  /* 0xffffffe400847947 */ /* 0x000fea000383ffff */
.L_x_26:
[----:B------:R-:W0:Y:S01]  /*4970*/  S2R R19, SR_GEMASK ;  /* 0x0000000000137919 */ /* 0x000e220000003c00 */
[----:B------:R-:W-:Y:S01]  /*4980*/  BSSY B0, `(.L_x_70) ;  /* 0x0000007000007945 */ /* 0x000fe20003800000 */
[----:B------:R-:W-:Y:S01]  /*4990*/  ISETP.NE.AND P0, PT, R8, 0x65, PT ;  /* 0x000000650800780c */ /* 0x000fe20003f05270 */
[----:B------:R-:W-:Y:S01]  /*49a0*/  IMAD.MOV.U32 R10, RZ, RZ, -0x1 ;  /* 0xffffffffff0a7424 */ /* 0x000fe200078e00ff */
[----:B------:R-:W-:-:S13]  /*49b0*/  PLOP3.LUT P2, PT, P2, PT, PT, 0x8, 0x80 ;  /* 0x000000000080781c */ /* 0x000fda000174e170 */
[----:B0-----:R-:W-:Y:S05]  /*49c0*/  WARPSYNC.COLLECTIVE R10, `(.L_x_71) ;  /* 0x000000000a087348 */ /* 0x001fea0003c00000 */
[----:B------:R-:W-:Y:S01]  /*49d0*/  VOTE.ANY R10, PT, P2 ;  /* 0x00000000000a7806 */ /* 0x000fe200010e0100 */
[----:B0-----:R-:W-:Y:S06]  /*49e0*/  ENDCOLLECTIVE ;  /* 0x000000000000791b */ /* 0x001fec0003800000 */
.L_x_71:
[----:B------:R-:W-:Y:S05]  /*49f0*/  BSYNC B0 ;  /* 0x0000000000007941 */ /* 0x000fea0003800000 */
.L_x_70:
[----:B------:R-:W-:Y:S01]  /*4a00*/  LOP3.LUT R10, R10, 0x80000000, R19, 0xec, !PT ;  /* 0x800000000a0a7812 */ /* 0x000fe200078eec13 */
[----:B------:R-:W-:-:S04]  /*4a10*/  IMAD.MOV.U32 R14, RZ, RZ, 0x1 ;  /* 0x00000001ff0e7424 */ /* 0x000fc800078e00ff */
[----:B------:R-:W-:-:S05]  /*4a20*/  VIADD R13, R10, 0xffffffff ;  /* 0xffffffff0a0d7836 */ /* 0x000fca0000000000 */
[----:B------:R-:W-:Y:S01]  /*4a30*/  LOP3.LUT R8, R10, R13, RZ, 0xc, !PT ;  /* 0x0000000d0a087212 */ /* 0x000fe200078e0cff */
[----:B------:R-:W-:Y:S02]  /*4a40*/  IMAD.MOV.U32 R13, RZ, RZ, R9 ;  /* 0x000000ffff0d7224 */ /* 0x000fe400078e0009 */
[----:B------:R-:W-:Y:S01]  /*4a50*/  IMAD.MOV.U32 R10, RZ, RZ, -0x1 ;  /* 0xffffffffff0a7424 */ /* 0x000fe200078e00ff */
[----:B------:R0:W1:Y:S02]  /*4a60*/  POPC R15, R8 ;  /* 0x00000008000f7309 */ /* 0x0000640000000000 */
[----:B0-----:R-:W-:-:S07]  /*4a70*/  VIADD R8, R38, 0x4 ;  /* 0x0000000426087836 */ /* 0x001fce0000000000 */
[----:B-1----:R-:W-:Y:S05]  /*4a80*/  WARPSYNC.COLLECTIVE R10, `(.L_x_72) ;  /* 0x000000000a087348 */ /* 0x002fea0003c00000 */
[----:B-1----:R0:W1:Y:S02]  /*4a90*/  SHFL.DOWN P2, R16, R13, R14, R15 ;  /* 0x0800000e0d107389 */ /* 0x002064000004000f */
[----:B01----:R-:W-:Y:S05]  /*4aa0*/  ENDCOLLECTIVE ;  /* 0x000000000000791b */ /* 0x003fea0003800000 */
.L_x_72:
[----:B------:R-:W-:Y:S01]  /*4ab0*/  IMAD.MOV.U32 R14, RZ, RZ, 0x2 ;  /* 0x00000002ff0e7424 */ /* 0x000fe200078e00ff */
[----:B------:R-:W-:-:S04]  /*4ac0*/  ISETP.GE.AND P2, PT, R38, R15, PT ;  /* 0x0000000f2600720c */ /* 0x000fc80003f46270 */
[----:B------:R-:W-:Y:S01]  /*4ad0*/  SEL R12, R16, RZ, !P2 ;  /* 0x000000ff100c7207 */ /* 0x000fe20005000000 */
[----:B------:R-:W-:-:S04]  /*4ae0*/  VIADD R16, R38, 0x2 ;  /* 0x0000000226107836 */ /* 0x000fc80000000000 */
[----:B------:R-:W-:Y:S01]  /*4af0*/  IMAD.IADD R12, R12, 0x1, R9 ;  /* 0x000000010c0c7824 */ /* 0x000fe200078e0209 */
[----:B------:R-:W-:-:S03]  /*4b00*/  ISETP.GT.AND P3, PT, R16, R15, PT ;  /* 0x0000000f1000720c */ /* 0x000fc60003f64270 */
[----:B------:R-:W-:-:S10]  /*4b10*/  IMAD.MOV.U32 R13, RZ, RZ, R12 ;  /* 0x000000ffff0d7224 */ /* 0x000fd400078e000c */
[----:B------:R-:W-:Y:S05]  /*4b20*/  WARPSYNC.COLLECTIVE R10, `(.L_x_73) ;  /* 0x000000000a087348 */ /* 0x000fea0003c00000 */
[----:B------:R0:W1:Y:S02]  /*4b30*/  SHFL.DOWN P2, R16, R13, R14, R15 ;  /* 0x0800000e0d107389 */ /* 0x000064000004000f */
[----:B01----:R-:W-:Y:S05]  /*4b40*/  ENDCOLLECTIVE ;  /* 0x000000000000791b */ /* 0x003fea0003800000 */
.L_x_73:
[----:B------:R-:W-:Y:S01]  /*4b50*/  IMAD.MOV.U32 R14, RZ, RZ, 0x4 ;  /* 0x00000004ff0e7424 */ /* 0x000fe200078e00ff */
[----:B------:R-:W-:Y:S02]  /*4b60*/  SEL R9, R16, RZ, !P3 ;  /* 0x000000ff10097207 */ /* 0x000fe40005800000 */
[----:B------:R-:W-:Y:S01]  /*4b70*/  ISETP.GT.AND P3, PT, R8, R15, PT ;  /* 0x0000000f0800720c */ /* 0x000fe20003f64270 */
[----:B------:R-:W-:Y:S02]  /*4b80*/  VIADD R8, R38, 0x8 ;  /* 0x0000000826087836 */ /* 0x000fe40000000000 */
[----:B------:R-:W-:-:S04]  /*4b90*/  IMAD.IADD R40, R12, 0x1, R9 ;  /* 0x000000010c287824 */ /* 0x000fc800078e0209 */
[----:B------:R-:W-:-:S07]  /*4ba0*/  IMAD.MOV.U32 R13, RZ, RZ, R40 ;  /* 0x000000ffff0d7224 */ /* 0x000fce00078e0028 */
[----:B------:R-:W-:Y:S05]  /*4bb0*/  WARPSYNC.COLLECTIVE R10, `(.L_x_74) ;  /* 0x000000000a087348 */ /* 0x000fea0003c00000 */
[----:B------:R0:W1:Y:S02]  /*4bc0*/  SHFL.DOWN P2, R16, R13, R14, R15 ;  /* 0x0800000e0d107389 */ /* 0x000064000004000f */
[----:B01----:R-:W-:Y:S05]  /*4bd0*/  ENDCOLLECTIVE ;  /* 0x000000000000791b */ /* 0x003fea0003800000 */
.L_x_74:
        /* <DEDUP_REMOVED lines=9> */
.L_x_75:
[----:B------:R-:W-:Y:S01]  /*4c70*/  IMAD.MOV.U32 R14, RZ, RZ, 0x10 ;  /* 0x00000010ff0e7424 */ /* 0x000fe200078e00ff */
[----:B------:R-:W-:-:S05]  /*4c80*/  SEL R16, R16, RZ, !P3 ;  /* 0x000000ff10107207 */ /* 0x000fca0005800000 */
[----:B------:R-:W-:-:S04]  /*4c90*/  IMAD.IADD R44, R9, 0x1, R16 ;  /* 0x00000001092c7824 */ /* 0x000fc800078e0210 */
[----:B------:R-:W-:-:S07]  /*4ca0*/  IMAD.MOV.U32 R13, RZ, RZ, R44 ;  /* 0x000000ffff0d7224 */ /* 0x000fce00078e002c */
[----:B------:R-:W-:Y:S05]  /*4cb0*/  WARPSYNC.COLLECTIVE R10, `(.L_x_76) ;  /* 0x000000000a087348 */ /* 0x000fea0003c00000 */
[----:B------:R0:W1:Y:S02]  /*4cc0*/  SHFL.DOWN P2, R16, R13, R14, R15 ;  /* 0x0800000e0d107389 */ /* 0x000064000004000f */
[----:B01----:R-:W-:Y:S05]  /*4cd0*/  ENDCOLLECTIVE ;  /* 0x000000000000791b */ /* 0x003fea0003800000 */
.L_x_76:
[----:B------:R-:W-:Y:S05]  /*4ce0*/  WARPSYNC.COLLECTIVE R10, `(.L_x_77) ;  /* 0x000000000a087348 */ /* 0x000fea0003c00000 */
[----:B------:R-:W-:Y:S01]  /*4cf0*/  VOTE.ALL P0, P0 ;  /* 0x0000000000ff7806 */ /* 0x000fe20000000000 */
[----:B------:R-:W-:-:S12]  /*4d00*/  ENDCOLLECTIVE ;  /* 0x000000000000791b */ /* 0x000fd80003800000 */
.L_x_77:
[----:B------:R-:W-:-:S04]  /*4d10*/  ISETP.GT.AND P2, PT, R8, R15, PT ;  /* 0x0000000f0800720c */ /* 0x000fc80003f44270 */
[----:B------:R-:W-:-:S05]  /*4d20*/  SEL R9, R16, RZ, !P2 ;  /* 0x000000ff10097207 */ /* 0x000fca0005000000 */
[----:B------:R-:W-:Y:S02]  /*4d30*/  IMAD.IADD R12, R44, 0x1, R9 ;  /* 0x000000012c0c7824 */ /* 0x000fe400078e0209 */
[----:B------:R-:W0:Y:S02]  /*4d40*/  LDC.64 R8, c[0x0][0x390] ;  /* 0x0000e400ff087b82 */ /* 0x000e240000000a00 */
[----:B0-----:R-:W-:-:S05]  /*4d50*/  IADD3 R40, P2, PT, R8, 0x100, RZ ;  /* 0x0000010008287810 */ /* 0x001fca0007f5e0ff */
[----:B------:R-:W-:Y:S01]  /*4d60*/  IMAD.X R41, RZ, RZ, R9, P2 ;  /* 0x000000ffff297224 */ /* 0x000fe200010e0609 */
[----:B------:R-:W-:Y:S07]  /*4d70*/  BRA `(.L_x_78) ;  /* 0xffffffe4001c7947 */ /* 0x000fee000383ffff */
.L_x_28:
[----:B------:R-:W-:Y:S01]  /*4d80*/  BSSY B0, `(.L_x_79) ;  /* 0x0000006000007945 */ /* 0x000fe20003800000 */
[----:B------:R-:W-:Y:S01]  /*4d90*/  PLOP3.LUT P0, PT, P0, PT, PT, 0x8, 0x80 ;  /* 0x000000000080781c */ /* 0x000fe2000070e170 */
[----:B------:R-:W-:-:S12]  /*4da0*/  IMAD.MOV.U32 R10, RZ, RZ, -0x1 ;  /* 0xffffffffff0a7424 */ /* 0x000fd800078e00ff */
[----:B------:R-:W-:Y:S05]  /*4db0*/  WARPSYNC.COLLECTIVE R10, `(.L_x_80) ;  /* 0x000000000a087348 */ /* 0x000fea0003c00000 */
[----:B------:R-:W-:Y:S01]  /*4dc0*/  VOTE.ANY P0, P0 ;  /* 0x0000000000ff7806 */ /* 0x000fe20000000100 */
[----:B------:R-:W-:-:S12]  /*4dd0*/  ENDCOLLECTIVE ;  /* 0x000000000000791b */ /* 0x000fd80003800000 */
.L_x_80:
[----:B------:R-:W-:Y:S05]  /*4de0*/  BSYNC B0 ;  /* 0x0000000000007941 */ /* 0x000fea0003800000 */
.L_x_79:
[----:B------:R-:W-:Y:S05]  /*4df0*/  BRA `(.L_x_81) ;  /* 0xffffffe400247947 */ /* 0x000fea000383ffff */
.L_x_30:
[----:B------:R-:W-:Y:S01]  /*4e00*/  BSSY B0, `(.L_x_82) ;  /* 0x0000006000007945 */ /* 0x000fe20003800000 */
[----:B------:R-:W-:Y:S01]  /*4e10*/  PLOP3.LUT P0, PT, P0, PT, PT, 0x8, 0x80 ;  /* 0x000000000080781c */ /* 0x000fe2000070e170 */
[----:B------:R-:W-:-:S12]  /*4e20*/  IMAD.MOV.U32 R10, RZ, RZ, -0x1 ;  /* 0xffffffffff0a7424 */ /* 0x000fd800078e00ff */
[----:B------:R-:W-:Y:S05]  /*4e30*/  WARPSYNC.COLLECTIVE R10, `(.L_x_83) ;  /* 0x000000000a087348 */ /* 0x000fea0003c00000 */
[----:B------:R-:W-:Y:S01]  /*4e40*/  VOTE.ANY P0, P0 ;  /* 0x0000000000ff7806 */ /* 0x000fe20000000100 */
[----:B------:R-:W-:-:S12]  /*4e50*/  ENDCOLLECTIVE ;  /* 0x000000000000791b */ /* 0x000fd80003800000 */
.L_x_83:
[----:B------:R-:W-:Y:S05]  /*4e60*/  BSYNC B0 ;  /* 0x0000000000007941 */ /* 0x000fea0003800000 */
.L_x_82:
[----:B------:R-:W-:Y:S05]  /*4e70*/  BRA `(.L_x_84) ;  /* 0xffffffe400287947 */ /* 0x000fea000383ffff */
.L_x_32:
[----:B------:R-:W-:Y:S01]  /*4e80*/  BSSY B0, `(.L_x_85) ;  /* 0x0000006000007945 */ /* 0x000fe20003800000 */
[----:B------:R-:W-:Y:S01]  /*4e90*/  PLOP3.LUT P2, PT, P0, PT, PT, 0x8, 0x80 ;  /* 0x000000000080781c */ /* 0x000fe2000074e170 */
[----:B------:R-:W-:-:S12]  /*4ea0*/  IMAD.MOV.U32 R10, RZ, RZ, -0x1 ;  /* 0xffffffffff0a7424 */ /* 0x000fd800078e00ff */
[----:B------:R-:W-:Y:S05]  /*4eb0*/  WARPSYNC.COLLECTIVE R10, `(.L_x_86) ;  /* 0x000000000a087348 */ /* 0x000fea0003c00000 */
[----:B------:R-:W-:Y:S01]  /*4ec0*/  VOTE.ANY R10, PT, P2 ;  /* 0x00000000000a7806 */ /* 0x000fe200010e0100 */
[----:B------:R-:W-:Y:S06]  /*4ed0*/  ENDCOLLECTIVE ;  /* 0x000000000000791b */ /* 0x000fec0003800000 */
.L_x_86:
[----:B------:R-:W-:Y:S05]  /*4ee0*/  BSYNC B0 ;  /* 0x0000000000007941 */ /* 0x000fea0003800000 */
.L_x_85:
[----:B------:R-:W-:Y:S01]  /*4ef0*/  LOP3.LUT R10, R10, 0x80000000, R19, 0xec, !PT ;  /* 0x800000000a0a7812 */ /* 0x000fe200078eec13 */
[----:B------:R-:W-:Y:S02]  /*4f00*/  IMAD.MOV.U32 R14, RZ, RZ, 0x1 ;  /* 0x00000001ff0e7424 */ /* 0x000fe400078e00ff */
[----:B------:R-:W-:Y:S02]  /*4f10*/  VIADD R18, R18, 0xffffffe0 ;  /* 0xffffffe012127836 */ /* 0x000fe40000000000 */
[----:B------:R-:W-:-:S05]  /*4f20*/  VIADD R13, R10, 0xffffffff ;  /* 0xffffffff0a0d7836 */ /* 0x000fca0000000000 */
[----:B------:R-:W-:Y:S01]  /*4f30*/  LOP3.LUT R45, R10, R13, RZ, 0xc, !PT ;  /* 0x0000000d0a2d7212 */ /* 0x000fe200078e0cff */
[----:B------:R-:W-:Y:S02]  /*4f40*/  IMAD.MOV.U32 R13, RZ, RZ, R9 ;  /* 0x000000ffff0d7224 */ /* 0x000fe400078e0009 */
[----:B------:R-:W-:Y:S01]  /*4f50*/  IMAD.MOV.U32 R10, RZ, RZ, -0x1 ;  /* 0xffffffffff0a7424 */ /* 0x000fe200078e00ff */
[----:B------:R0:W1:Y:S06]  /*4f60*/  POPC R15, R45 ;  /* 0x0000002d000f7309 */ /* 0x00006c0000000000 */
[----:B01----:R-:W-:Y:S05]  /*4f70*/  WARPSYNC.COLLECTIVE R10, `(.L_x_87) ;  /* 0x000000000a087348 */ /* 0x003fea0003c00000 */
[----:B-1----:R1:W2:Y:S02]  /*4f80*/  SHFL.DOWN P2, R16, R13, R14, R15 ;  /* 0x0800000e0d107389 */ /* 0x0022a4000004000f */
[----:B012---:R-:W-:Y:S05]  /*4f90*/  ENDCOLLECTIVE ;  /* 0x000000000000791b */ /* 0x007fea0003800000 */
.L_x_87:
[----:B------:R-:W-:Y:S01]  /*4fa0*/  ISETP.GE.AND P0, PT, R38, R15, PT ;  /* 0x0000000f2600720c */ /* 0x000fe20003f06270 */
[----:B------:R-:W-:-:S03]  /*4fb0*/  IMAD.MOV.U32 R14, RZ, RZ, 0x2 ;  /* 0x00000002ff0e7424 */ /* 0x000fc600078e00ff */
[----:B------:R-:W-:-:S05]  /*4fc0*/  SEL R16, R16, RZ, !P0 ;  /* 0x000000ff10107207 */ /* 0x000fca0004000000 */
[----:B------:R-:W-:Y:S02]  /*4fd0*/  IMAD.IADD R44, R16, 0x1, R9 ;  /* 0x00000001102c7824 */ /* 0x000fe400078e0209 */
[----:B------:R-:W-:Y:S02]  /*4fe0*/  VIADD R16, R38, 0x2 ;  /* 0x0000000226107836 */ /* 0x000fe40000000000 */
[----:B------:R-:W-:-:S03]  /*4ff0*/  IMAD.MOV.U32 R13, RZ, RZ, R44 ;  /* 0x000000ffff0d7224 */ /* 0x000fc600078e002c */
[----:B------:R-:W-:-:S13]  /*5000*/  ISETP.GT.AND P0, PT, R16, R15, PT ;  /* 0x0000000f1000720c */ /* 0x000fda0003f04270 */
[----:B------:R-:W-:Y:S05]  /*5010*/  WARPSYNC.COLLECTIVE R10, `(.L_x_88) ;  /* 0x000000000a087348 */ /* 0x000fea0003c00000 */
[----:B------:R0:W1:Y:S02]  /*5020*/  SHFL.DOWN P2, R16, R13, R14, R15 ;  /* 0x0800000e0d107389 */ /* 0x000064000004000f */
[----:B01----:R-:W-:Y:S05]  /*5030*/  ENDCOLLECTIVE ;  /* 0x000000000000791b */ /* 0x003fea0003800000 */
.L_x_88:
[----:B------:R-:W-:Y:S01]  /*5040*/  IMAD.MOV.U32 R14, RZ, RZ, 0x4 ;  /* 0x00000004ff0e7424 */ /* 0x000fe200078e00ff */
        /* <DEDUP_REMOVED lines=8> */
.L_x_89:
[----:B------:R-:W-:Y:S01]  /*50d0*/  IMAD.MOV.U32 R14, RZ, RZ, 0x8 ;  /* 0x00000008ff0e7424 */ /* 0x000fe200078e00ff */
        /* <DEDUP_REMOVED lines=8> */
.L_x_90:
        /* <DEDUP_REMOVED lines=9> */
.L_x_91:
[----:B------:R-:W-:Y:S02]  /*51f0*/  SEL R9, R16, RZ, !P0 ;  /* 0x000000ff10097207 */ /* 0x000fe40004000000 */
[----:B------:R-:W-:Y:S02]  /*5200*/  ISETP.NE.AND P0, PT, R8, 0x65, PT ;  /* 0x000000650800780c */ /* 0x000fe40003f05270 */
[----:B------:R-:W-:-:S11]  /*5210*/  IADD3 R12, PT, PT, R44, R9, R12 ;  /* 0x000000092c0c7210 */ /* 0x000fd60007ffe00c */
[----:B------:R-:W-:Y:S05]  /*5220*/  WARPSYNC.COLLECTIVE R10, `(.L_x_92) ;  /* 0x000000000a087348 */ /* 0x000fea0003c00000 */
[----:B------:R-:W-:Y:S01]  /*5230*/  VOTE.ALL P0, P0 ;  /* 0x0000000000ff7806 */ /* 0x000fe20000000000 */
[----:B------:R-:W-:-:S12]  /*5240*/  ENDCOLLECTIVE ;  /* 0x000000000000791b */ /* 0x000fd80003800000 */
.L_x_92:
[----:B------:R-:W-:Y:S05]  /*5250*/  BRA `(.L_x_93) ;  /* 0xffffffe000c07947 */ /* 0x000fea000383ffff */
.L_x_94:
        /* <DEDUP_REMOVED lines=10> */
.L_x_194:


//--------------------- .text._ZN3cub18CUB_300001_SM_10006detail4scan16DeviceScanKernelINS2_10policy_hubIiiijN4cuda3std3__44plusIvEEE10Policy1000EN6thrust24THRUST_300001_SM_1000_NS6detail15normal_iteratorINSD_10device_ptrIiEEEESI_NS0_13ScanTileStateIiLb1EEES9_NS1_10InputValueIiPiEEjiLb0EiEEvT0_T1_T2_iT3_T4_T5_ --------------------------
	.section	.text._ZN3cub18CUB_300001_SM_10006detail4scan16DeviceScanKernelINS2_10policy_hubIiiijN4cuda3std3__44plusIvEEE10Policy1000EN6thrust24THRUST_300001_SM_1000_NS6detail15normal_iteratorINSD_10device_ptrIiEEEESI_NS0_13ScanTileStateIiLb1EEES9_NS1_10InputValueIiPiEEjiLb0EiEEvT0_T1_T2_iT3_T4_T5_,"ax",@progbits
	.align	128
        .global         _ZN3cub18CUB_300001_SM_10006detail4scan16DeviceScanKernelINS2_10policy_hubIiiijN4cuda3std3__44plusIvEEE10Policy1000EN6thrust24THRUST_300001_SM_1000_NS6detail15normal_iteratorINSD_10device_ptrIiEEEESI_NS0_13ScanTileStateIiLb1EEES9_NS1_10InputValueIiPiEEjiLb0EiEEvT0_T1_T2_iT3_T4_T5_
        .type           _ZN3cub18CUB_300001_SM_10006detail4scan16DeviceScanKernelINS2_10policy_hubIiiijN4cuda3std3__44plusIvEEE10Policy1000EN6thrust24THRUST_300001_SM_1000_NS6detail15normal_iteratorINSD_10device_ptrIiEEEESI_NS0_13ScanTileStateIiLb1EEES9_NS1_10InputValueIiPiEEjiLb0EiEEvT0_T1_T2_iT3_T4_T5_,@function
        .size           _ZN3cub18CUB_300001_SM_10006detail4scan16DeviceScanKernelINS2_10policy_hubIiiijN4cuda3std3__44plusIvEEE10Policy1000EN6thrust24THRUST_300001_SM_1000_NS6detail15normal_iteratorINSD_10device_ptrIiEEEESI_NS0_13ScanTileStateIiLb1EEES9_NS1_10InputValueIiPiEEjiLb0EiEEvT0_T1_T2_iT3_T4_T5_,(.L_x_195 - _ZN3cub18CUB_300001_SM_10006detail4scan16DeviceScanKernelINS2_10policy_hubIiiijN4cuda3std3__44plusIvEEE10Policy1000EN6thrust24THRUST_300001_SM_1000_NS6detail15normal_iteratorINSD_10device_ptrIiEEEESI_NS0_13ScanTileStateIiLb1EEES9_NS1_10InputValueIiPiEEjiLb0EiEEvT0_T1_T2_iT3_T4_T5_)
        .other          _ZN3cub18CUB_300001_SM_10006detail4scan16DeviceScanKernelINS2_10policy_hubIiiijN4cuda3std3__44plusIvEEE10Policy1000EN6thrust24THRUST_300001_SM_1000_NS6detail15normal_iteratorINSD_10device_ptrIiEEEESI_NS0_13ScanTileStateIiLb1EEES9_NS1_10InputValueIiPiEEjiLb0EiEEvT0_T1_T2_iT3_T4_T5_,@"STO_CUDA_ENTRY STV_DEFAULT"
_ZN3cub18CUB_300001_SM_10006detail4scan16DeviceScanKernelINS2_10policy_hubIiiijN4cuda3std3__44plusIvEEE10Policy1000EN6thrust24THRUST_300001_SM_1000_NS6detail15normal_iteratorINSD_10device_ptrIiEEEESI_NS0_13ScanTileStateIiLb1EEES9_NS1_10InputValueIiPiEEjiLb0EiEEvT0_T1_T2_iT3_T4_T5_:
.text._ZN3cub18CUB_300001_SM_10006detail4scan16DeviceScanKernelINS2_10policy_hubIiiijN4cuda3std3__44plusIvEEE10Policy1000EN6thrust24THRUST_300001_SM_1000_NS6detail15normal_iteratorINSD_10device_ptrIiEEEESI_NS0_13ScanTileStateIiLb1EEES9_NS1_10InputValueIiPiEEjiLb0EiEEvT0_T1_T2_iT3_T4_T5_:
[----:B------:R-:W-:Y:S01]  /*0000*/  LDC R1, c[0x0][0x37c] ;  /* 0x0000df00ff017b82 */ /* 0x000fe20000000800 */
[----:B------:R-:W0:Y:S07]  /*0010*/  LDCU UR4, c[0x0][0x3a0] ;  /* 0x00007400ff0477ac */ /* 0x000e2e0008000800 */
[----:B------:R-:W1:Y:S01]  /*0020*/  LDC R42, c[0x0][0x398] ;  /* 0x0000e600ff2a7b82 */ /* 0x000e620000000800 */
[----:B------:R-:W2:Y:S01]  /*0030*/  LDCU.64 UR8, c[0x0][0x358] ;  /* 0x00006b00ff0877ac */ /* 0x000ea20008000a00 */
[----:B------:R-:W3:Y:S01]  /*0040*/  LDCU UR5, c[0x0][0x3b0] ;  /* 0x00007600ff0577ac */ /* 0x000ee20008000800 */
[----:B0-----:R-:W-:-:S06]  /*0050*/  UPRMT UR4, UR4, 0x7770, URZ ;  /* 0x0000777004047896 */ /* 0x001fcc00080000ff */
[----:B------:R-:W-:-:S13]  /*0060*/  ISETP.NE.AND P0, PT, RZ, UR4, PT ;  /* 0x00000004ff007c0c */ /* 0x000fda000bf05270 */
[----:B------:R-:W2:Y:S02]  /*0070*/  @P0 LDC.64 R2, c[0x0][0x3a8] ;  /* 0x0000ea00ff020b82 */ /* 0x000ea40000000a00 */
[----:B--2---:R0:W5:Y:S06]  /*0080*/  @P0 LDG.E R44, desc[UR8][R2.64] ;  /* 0x00000008022c0981 */ /* 0x00416c000c1e1900 */
[----:B------:R-:W1:Y:S02]  /*0090*/  S2UR UR4, SR_CTAID.X ;  /* 0x00000000000479c3 */ /* 0x000e640000002500 */
[----:B-1----:R-:W-:-:S04]  /*00a0*/  VIADD R42, R42, UR4 ;  /* 0x000000042a2a7c36 */ /* 0x002fc80008000000 */
[----:B------:R-:W-:-:S05]  /*00b0*/  IMAD R7, R42, 0x2100, RZ ;  /* 0x000021002a077824 */ /* 0x000fca00078e02ff */
[----:B---3--:R-:W-:Y:S01]  /*00c0*/  IADD3 R0, PT, PT, -R7, UR5, RZ ;  /* 0x0000000507007c10 */ /* 0x008fe2000fffe1ff */
[----:B------:R-:W1:Y:S03]  /*00d0*/  @!P0 LDC R44, c[0x0][0x3a8] ;  /* 0x0000ea00ff2c8b82 */ /* 0x000e660000000800 */
[----:B------:R-:W-:-:S13]  /*00e0*/  ISETP.GE.U32.AND P0, PT, R0, 0x2101, PT ;  /* 0x000021010000780c */ /* 0x000fda0003f06070 */
[----:B0-----:R-:W-:Y:S05]  /*00f0*/  @!P0 BRA `(.L_x_95) ;  /* 0x0000001c00ac8947 */ /* 0x001fea0003800000 */
[----:B------:R-:W0:Y:S01]  /*0100*/  S2R R16, SR_TID.X ;  /* 0x0000000000107919 */ /* 0x000e220000002100 */
[----:B------:R-:W2:Y:S01]  /*0110*/  LDCU.64 UR4, c[0x0][0x380] ;  /* 0x00007000ff0477ac */ /* 0x000ea20008000a00 */
[C---:B0-----:R-:W-:Y:S02]  /*0120*/  LOP3.LUT R0, R16.reuse, 0x1f, RZ, 0xc0, !PT ;  /* 0x0000001f10007812 */ /* 0x041fe400078ec0ff */
[----:B------:R-:W-:-:S05]  /*0130*/  LOP3.LUT R3, R16, 0x3e0, RZ, 0xc0, !PT ;  /* 0x000003e010037812 */ /* 0x000fca00078ec0ff */
[----:B------:R-:W-:-:S05]  /*0140*/  IMAD R0, R3, 0x16, R0 ;  /* 0x0000001603007824 */ /* 0x000fca00078e0200 */
[----:B------:R-:W-:-:S05]  /*0150*/  IADD3 R0, P0, PT, R7, R0, RZ ;  /* 0x0000000007007210 */ /* 0x000fca0007f1e0ff */
[----:B------:R-:W-:Y:S02]  /*0160*/  IMAD.X R3, RZ, RZ, RZ, P0 ;  /* 0x000000ffff037224 */ /* 0x000fe400000e06ff */
        /* <DEDUP_REMOVED lines=30> */
[----:B------:R-:W-:Y:S01]  /*0350*/  ISETP.NE.AND P0, PT, R42, RZ, PT ;  /* 0x000000ff2a00720c */ /* 0x000fe20003f05270 */
        /* <DEDUP_REMOVED lines=28> */
[----:B------:R0:W1:Y:S04]  /*0520*/  LDS.64 R36, [R27] ;  /* 0x000000001b247984 */ /* 0x0000680000000a00 */
[----:B------:R0:W2:Y:S04]  /*0530*/  LDS.64 R34, [R27+0x8] ;  /* 0x000008001b227984 */ /* 0x0000a80000000a00 */
[----:B------:R0:W3:Y:S04]  /*0540*/  LDS.64 R32, [R27+0x10] ;  /* 0x000010001b207984 */ /* 0x0000e80000000a00 */
[----:B------:R0:W4:Y:S04]  /*0550*/  LDS.64 R18, [R27+0x18] ;  /* 0x000018001b127984 */ /* 0x0001280000000a00 */
[----:B------:R0:W0:Y:S04]  /*0560*/  LDS.64 R14, [R27+0x20] ;  /* 0x000020001b0e7984 */ /* 0x0000280000000a00 */
[----:B------:R0:W0:Y:S04]  /*0570*/  LDS.64 R12, [R27+0x28] ;  /* 0x000028001b0c7984 */ /* 0x0000280000000a00 */
[----:B------:R0:W0:Y:S04]  /*0580*/  LDS.64 R10, [R27+0x30] ;  /* 0x000030001b0a7984 */ /* 0x0000280000000a00 */
[----:B------:R0:W0:Y:S04]  /*0590*/  LDS.64 R8, [R27+0x38] ;  /* 0x000038001b087984 */ /* 0x0000280000000a00 */
[----:B------:R0:W0:Y:S04]  /*05a0*/  LDS.64 R6, [R27+0x40] ;  /* 0x000040001b067984 */ /* 0x0000280000000a00 */
[----:B------:R0:W0:Y:S04]  /*05b0*/  LDS.64 R4, [R27+0x48] ;  /* 0x000048001b047984 */ /* 0x0000280000000a00 */
[----:B------:R0:W0:Y:S01]  /*05c0*/  LDS.64 R2, [R27+0x50] ;  /* 0x000050001b027984 */ /* 0x0000220000000a00 */
[----:B------:R-:W-:Y:S06]  /*05d0*/  BAR.SYNC.DEFER_BLOCKING 0x0 ;  /* 0x0000000000007b1d */ /* 0x000fec0000010000 */
[----:B-1----:R-:W-:Y:S05]  /*05e0*/  @P0 BRA `(.L_x_97) ;  /* 0x00000004001c0947 */ /* 0x002fea0003800000 */
[----:B0-2---:R-:W-:Y:S02]  /*05f0*/  IADD3 R17, PT, PT, R34, R37, R36 ;  /* 0x0000002522117210 */ /* 0x005fe40007ffe024 */
[C---:B------:R-:W-:Y:S02]  /*0600*/  ISETP.NE.AND P1, PT, R39.reuse, 0x1f, PT ;  /* 0x0000001f2700780c */ /* 0x040fe40003f25270 */
[----:B---3--:R-:W-:Y:S02]  /*0610*/  IADD3 R17, PT, PT, R32, R35, R17 ;  /* 0x0000002320117210 */ /* 0x008fe40007ffe011 */
[----:B------:R-:W-:Y:S02]  /*0620*/  ISETP.NE.AND P2, PT, R39, RZ, PT ;  /* 0x000000ff2700720c */ /* 0x000fe40003f45270 */
[----:B----4-:R-:W-:-:S04]  /*0630*/  IADD3 R17, PT, PT, R18, R33, R17 ;  /* 0x0000002112117210 */ /* 0x010fc80007ffe011 */
[----:B------:R-:W-:-:S03]  /*0640*/  IADD3 R17, PT, PT, R14, R19, R17 ;  /* 0x000000130e117210 */ /* 0x000fc60007ffe011 */
[----:B------:R-:W-:Y:S02]  /*0650*/  @!P1 LEA R43, R40, UR4, 0x2 ;  /* 0x00000004282b9c11 */ /* 0x000fe4000f8e10ff */
[----:B------:R-:W-:-:S04]  /*0660*/  IADD3 R17, PT, PT, R12, R15, R17 ;  /* 0x0000000f0c117210 */ /* 0x000fc80007ffe011 */
[----:B------:R-:W-:-:S04]  /*0670*/  IADD3 R17, PT, PT, R10, R13, R17 ;  /* 0x0000000d0a117210 */ /* 0x000fc80007ffe011 */
[----:B------:R-:W-:-:S04]  /*0680*/  IADD3 R17, PT, PT, R8, R11, R17 ;  /* 0x0000000b08117210 */ /* 0x000fc80007ffe011 */
[----:B------:R-:W-:-:S04]  /*0690*/  IADD3 R17, PT, PT, R6, R9, R17 ;  /* 0x0000000906117210 */ /* 0x000fc80007ffe011 */
[----:B------:R-:W-:-:S04]  /*06a0*/  IADD3 R17, PT, PT, R4, R7, R17 ;  /* 0x0000000704117210 */ /* 0x000fc80007ffe011 */
[----:B------:R-:W-:-:S05]  /*06b0*/  IADD3 R20, PT, PT, R2, R5, R17 ;  /* 0x0000000502147210 */ /* 0x000fca0007ffe011 */
[----:B------:R-:W-:-:S05]  /*06c0*/  IMAD.IADD R3, R3, 0x1, R20 ;  /* 0x0000000103037824 */ /* 0x000fca00078e0214 */
        /* <DEDUP_REMOVED lines=37> */
[----:B------:R-:W-:Y:S02]  /*0920*/  SEL R20, R26, R20, !P0 ;  /* 0x000000141a147207 */ /* 0x000fe40004000000 */
[----:B------:R-:W-:-:S04]  /*0930*/  ISETP.NE.AND P0, PT, R40, 0x8, PT ;  /* 0x000000082800780c */ /* 0x000fc80003f05270 */
[----:B------:R-:W-:Y:S02]  /*0940*/  SEL R20, R27, R20, !P0 ;  /* 0x000000141b147207 */ /* 0x000fe40004000000 */
[----:B------:R-:W-:Y:S02]  /*0950*/  ISETP.NE.AND P0, PT, R40, 0xa, PT ;  /* 0x0000000a2800780c */ /* 0x000fe40003f05270 */
[----:B------:R-:W-:Y:S02]  /*0960*/  SEL R20, R28, R20, !P1 ;  /* 0x000000141c147207 */ /* 0x000fe40004800000 */
[----:B------:R-:W-:Y:S02]  /*0970*/  ISETP.NE.AND P1, PT, R40, 0xb, PT ;  /* 0x0000000b2800780c */ /* 0x000fe40003f25270 */
[----:B------:R-:W-:Y:S01]  /*0980*/  SEL R20, R29, R20, !P0 ;  /* 0x000000141d147207 */ /* 0x000fe20004000000 */
[----:B------:R-:W-:Y:S01]  /*0990*/  IMAD.IADD R29, R30, 0x1, R29 ;  /* 0x000000011e1d7824 */ /* 0x000fe200078e021d */
[----:B------:R-:W-:-:S04]  /*09a0*/  ISETP.GE.U32.AND P0, PT, R16, 0x20, PT ;  /* 0x000000201000780c */ /* 0x000fc80003f06070 */
[----:B------:R-:W-:Y:S02]  /*09b0*/  SEL R20, R29, R20, !P1 ;  /* 0x000000141d147207 */ /* 0x000fe40004800000 */
[----:B------:R-:W-:Y:S02]  /*09c0*/  ISETP.NE.AND P1, PT, R16, RZ, PT ;  /* 0x000000ff1000720c */ /* 0x000fe40003f25270 */
[----:B------:R-:W-:Y:S02]  /*09d0*/  SEL R16, R3, RZ, P2 ;  /* 0x000000ff03107207 */ /* 0x000fe40001000000 */
[----:B------:R-:W-:Y:S02]  /*09e0*/  SEL R3, R20, RZ, P0 ;  /* 0x000000ff14037207 */ /* 0x000fe40000000000 */
[--C-:B-----5:R-:W-:Y:S02]  /*09f0*/  IADD3 R31, PT, PT, R29, R31, R44.reuse ;  /* 0x0000001f1d1f7210 */ /* 0x120fe40007ffe02c */
[----:B------:R-:W-:-:S05]  /*0a00*/  IADD3 R44, PT, PT, R3, R16, R44 ;  /* 0x00000010032c7210 */ /* 0x000fca0007ffe02c */
[----:B------:R-:W-:Y:S05]  /*0a10*/  @P1 BRA `(.L_x_98) ;  /* 0x0000000c00f41947 */ /* 0x000fea0003800000 */
[----:B------:R-:W0:Y:S01]  /*0a20*/  LDC.64 R16, c[0x0][0x390] ;  /* 0x0000e400ff107b82 */ /* 0x000e220000000a00 */
[----:B------:R-:W-:-:S05]  /*0a30*/  IMAD.MOV.U32 R30, RZ, RZ, 0x65 ;  /* 0x00000065ff1e7424 */ /* 0x000fca00078e00ff */
[----:B0-----:R0:W-:Y:S01]  /*0a40*/  ST.E.64.STRONG.GPU desc[UR8][R16.64+0x100], R30 ;  /* 0x0001001e10007985 */ /* 0x0011e2000c10fb08 */
[----:B------:R-:W-:Y:S05]  /*0a50*/  BRA `(.L_x_98) ;  /* 0x0000000c00e47947 */ /* 0x000fea0003800000 */
.L_x_97:
        /* <DEDUP_REMOVED lines=57> */
[----:B------:R-:W-:Y:S02]  /*0df0*/  ISETP.NE.AND P0, PT, R40, 0xa, PT ;  /* 0x0000000a2800780c */ /* 0x000fe40003f05270 */
[----:B------:R-:W-:Y:S02]  /*0e00*/  SEL R20, R28, R20, !P1 ;  /* 0x000000141c147207 */ /* 0x000fe40004800000 */
[----:B------:R-:W-:Y:S02]  /*0e10*/  ISETP.NE.AND P1, PT, R40, 0xb, PT ;  /* 0x0000000b2800780c */ /* 0x000fe40003f25270 */
[----:B------:R-:W-:Y:S02]  /*0e20*/  SEL R20, R29, R20, !P0 ;  /* 0x000000141d147207 */ /* 0x000fe40004000000 */
[----:B------:R-:W-:-:S02]  /*0e30*/  ISETP.GT.U32.AND P0, PT, R16, 0x1f, PT ;  /* 0x0000001f1000780c */ /* 0x000fc40003f04070 */
[----:B------:R-:W-:Y:S02]  /*0e40*/  SEL R20, R30, R20, !P1 ;  /* 0x000000141e147207 */ /* 0x000fe40004800000 */
[----:B------:R-:W-:-:S03]  /*0e50*/  ISETP.GE.U32.AND P1, PT, R16, 0x20, PT ;  /* 0x000000201000780c */ /* 0x000fc60003f26070 */
[----:B------:R-:W-:-:S05]  /*0e60*/  IMAD.IADD R20, R20, 0x1, R17 ;  /* 0x0000000114147824 */ /* 0x000fca00078e0211 */
[----:B------:R-:W-:Y:S01]  /*0e70*/  SEL R23, R3, R20, !P1 ;  /* 0x0000001403177207 */ /* 0x000fe20004800000 */
[----:B------:R-:W-:Y:S06]  /*0e80*/  @P0 BRA `(.L_x_99) ;  /* 0x0000000800b00947 */ /* 0x000fec0003800000 */
[----:B------:R-:W0:Y:S01]  /*0e90*/  LDC.64 R20, c[0x0][0x390] ;  /* 0x0000e400ff147b82 */ /* 0x000e220000000a00 */
[----:B------:R-:W-:Y:S02]  /*0ea0*/  ISETP.NE.AND P1, PT, R16, RZ, PT ;  /* 0x000000ff1000720c */ /* 0x000fe40003f25270 */
[----:B------:R-:W-:-:S05]  /*0eb0*/  LOP3.LUT R3, RZ, R16, RZ, 0x33, !PT ;  /* 0x00000010ff037212 */ /* 0x000fca00078e33ff */
[----:B------:R-:W-:-:S06]  /*0ec0*/  IMAD.IADD R40, R42, 0x1, R3 ;  /* 0x000000012a287824 */ /* 0x000fcc00078e0203 */
        /* <DEDUP_REMOVED lines=11> */
.L_x_129:
[----:B------:R-:W-:Y:S05]  /*0f80*/  @!P0 BRA `(.L_x_101) ;  /* 0x0000000000748947 */ /* 0x000fea0003800000 */
[----:B------:R-:W-:-:S07]  /*0f90*/  IMAD.MOV.U32 R3, RZ, RZ, 0x3b8 ;  /* 0x000003b8ff037424 */ /* 0x000fce00078e00ff */
.L_x_103:
[----:B------:R-:W-:Y:S02]  /*0fa0*/  VIADD R27, R3, 0x1 ;  /* 0x00000001031b7836 */ /* 0x000fe40000000000 */
[----:B------:R-:W-:Y:S02]  /*0fb0*/  IMAD R42, R42, 0x41a7, RZ ;  /* 0x000041a72a2a7824 */ /* 0x000fe400078e02ff */
[----:B------:R-:W0:Y:S01]  /*0fc0*/  I2F.U32.RP R22, R27 ;  /* 0x0000001b00167306 */ /* 0x000e220000209000 */
[----:B------:R-:W-:Y:S01]  /*0fd0*/  IMAD.MOV R29, RZ, RZ, -R27 ;  /* 0x000000ffff1d7224 */ /* 0x000fe200078e0a1b */
[----:B------:R-:W-:Y:S02]  /*0fe0*/  ISETP.NE.U32.AND P2, PT, R27, RZ, PT ;  /* 0x000000ff1b00720c */ /* 0x000fe40003f45070 */
[----:B------:R-:W-:-:S04]  /*0ff0*/  LOP3.LUT R42, R42, 0x7fffffff, RZ, 0xc0, !PT ;  /* 0x7fffffff2a2a7812 */ /* 0x000fc800078ec0ff */
[----:B0-----:R-:W0:Y:S02]  /*1000*/  MUFU.RCP R22, R22 ;  /* 0x0000001600167308 */ /* 0x001e240000001000 */
[----:B0-----:R-:W-:-:S06]  /*1010*/  VIADD R20, R22, 0xffffffe ;  /* 0x0ffffffe16147836 */ /* 0x001fcc0000000000 */
[----:B------:R0:W1:Y:S02]  /*1020*/  F2I.FTZ.U32.TRUNC.NTZ R21, R20 ;  /* 0x0000001400157305 */ /* 0x000064000021f000 */
[----:B0-----:R-:W-:Y:S02]  /*1030*/  IMAD.MOV.U32 R20, RZ, RZ, RZ ;  /* 0x000000ffff147224 */ /* 0x001fe400078e00ff */
[----:B-1----:R-:W-:-:S04]  /*1040*/  IMAD R29, R29, R21, RZ ;  /* 0x000000151d1d7224 */ /* 0x002fc800078e02ff */
[----:B------:R-:W-:-:S06]  /*1050*/  IMAD.HI.U32 R21, R21, R29, R20 ;  /* 0x0000001d15157227 */ /* 0x000fcc00078e0014 */
[----:B------:R-:W-:-:S04]  /*1060*/  IMAD.HI.U32 R21, R21, R42, RZ ;  /* 0x0000002a15157227 */ /* 0x000fc800078e00ff */
[----:B------:R-:W-:-:S04]  /*1070*/  IMAD.MOV R21, RZ, RZ, -R21 ;  /* 0x000000ffff157224 */ /* 0x000fc800078e0a15 */
[----:B------:R-:W-:-:S05]  /*1080*/  IMAD R22, R27, R21, R42 ;  /* 0x000000151b167224 */ /* 0x000fca00078e022a */
[----:B------:R-:W-:-:S13]  /*1090*/  ISETP.GE.U32.AND P0, PT, R22, R27, PT ;  /* 0x0000001b1600720c */ /* 0x000fda0003f06070 */
[----:B------:R-:W-:-:S05]  /*10a0*/  @P0 IMAD.IADD R22, R22, 0x1, -R27 ;  /* 0x0000000116160824 */ /* 0x000fca00078e0a1b */
[----:B------:R-:W-:-:S13]  /*10b0*/  ISETP.GE.U32.AND P0, PT, R22, R27, PT ;  /* 0x0000001b1600720c */ /* 0x000fda0003f06070 */
[----:B------:R-:W-:Y:S01]  /*10c0*/  @P0 IMAD.IADD R22, R22, 0x1, -R27 ;  /* 0x0000000116160824 */ /* 0x000fe200078e0a1b */
[----:B------:R-:W-:-:S04]  /*10d0*/  @!P2 LOP3.LUT R22, RZ, R27, RZ, 0x33, !PT ;  /* 0x0000001bff16a212 */ /* 0x000fc800078e33ff */
[----:B------:R-:W-:Y:S05]  /*10e0*/  NANOSLEEP R22 ;  /* 0x000000160000735d */ /* 0x000fea0003800000 */
[----:B------:R-:W2:Y:S01]  /*10f0*/  LD.E.64.STRONG.GPU R26, desc[UR8][R16.64+0x100] ;  /* 0x00010008101a7980 */ /* 0x000ea2000c10fb00 */
[----:B------:R-:W-:Y:S01]  /*1100*/  UMOV UR5, 0xffffffff ;  /* 0xffffffff00057882 */ /* 0x000fe20000000000 */
[----:B------:R-:W-:Y:S02]  /*1110*/  SHF.R.U32.HI R3, RZ, 0x1, R3 ;  /* 0x00000001ff037819 */ /* 0x000fe40000011603 */
[----:B--2---:R-:W-:Y:S01]  /*1120*/  ISETP.NE.AND P0, PT, R26, 0x63, PT ;  /* 0x000000631a00780c */ /* 0x004fe20003f05270 */
[----:B------:R-:W-:-:S12]  /*1130*/  BRA.DIV UR5, `(.L_x_102) ;  /* 0x0000003605187947 */ /* 0x000fd8000b800000 */
[----:B------:R-:W-:-:S13]  /*1140*/  VOTE.ANY P0, !P0 ;  /* 0x0000000000ff7806 */ /* 0x000fda0004000100 */
.L_x_132:
[----:B------:R-:W-:Y:S05]  /*1150*/  @P0 BRA `(.L_x_103) ;  /* 0xfffffffc00900947 */ /* 0x000fea000383ffff */
.L_x_101:
[----:B------:R-:W-:Y:S01]  /*1160*/  UMOV UR5, 0xffffffff ;  /* 0xffffffff00057882 */ /* 0x000fe20000000000 */
[----:B------:R-:W-:Y:S02]  /*1170*/  ISETP.NE.AND P0, PT, R26, 0x65, PT ;  /* 0x000000651a00780c */ /* 0x000fe40003f05270 */
[----:B------:R-:W-:Y:S11]  /*1180*/  BRA.DIV UR5, `(.L_x_104) ;  /* 0x0000003605247947 */ /* 0x000ff6000b800000 */
[----:B------:R-:W0:Y:S01]  /*1190*/  S2R R30, SR_GEMASK ;  /* 0x00000000001e7919 */ /* 0x000e220000003c00 */
[----:B------:R-:W-:Y:S01]  /*11a0*/  VOTE.ANY R21, PT, !P0 ;  /* 0x0000000000157806 */ /* 0x000fe200040e0100 */
[C---:B------:R-:W-:Y:S02]  /*11b0*/  VIADD R41, R39.reuse, 0x2 ;  /* 0x0000000227297836 */ /* 0x040fe40000000000 */
[C---:B------:R-:W-:Y:S02]  /*11c0*/  VIADD R43, R39.reuse, 0x4 ;  /* 0x00000004272b7836 */ /* 0x040fe40000000000 */
[C---:B------:R-:W-:Y:S02]  /*11d0*/  VIADD R44, R39.reuse, 0x8 ;  /* 0x00000008272c7836 */ /* 0x040fe40000000000 */
[----:B------:R-:W-:Y:S01]  /*11e0*/  VIADD R45, R39, 0x10 ;  /* 0x00000010272d7836 */ /* 0x000fe20000000000 */
[----:B0-----:R-:W-:-:S05]  /*11f0*/  LOP3.LUT R21, R21, 0x80000000, R30, 0xec, !PT ;  /* 0x8000000015157812 */ /* 0x001fca00078eec1e */
[----:B------:R-:W-:-:S05]  /*1200*/  VIADD R16, R21, 0xffffffff ;  /* 0xffffffff15107836 */ /* 0x000fca0000000000 */
[----:B------:R-:W-:-:S04]  /*1210*/  LOP3.LUT R16, R21, R16, RZ, 0xc, !PT ;  /* 0x0000001015107212 */ /* 0x000fc800078e0cff */
[----:B------:R0:W1:Y:S02]  /*1220*/  POPC R20, R16 ;  /* 0x0000001000147309 */ /* 0x0000640000000000 */
[----:B0-----:R-:W0:Y:S01]  /*1230*/  LDC.64 R16, c[0x0][0x390] ;  /* 0x0000e400ff107b82 */ /* 0x001e220000000a00 */
[----:B-1----:R-:W1:Y:S01]  /*1240*/  SHFL.DOWN PT, R22, R27, 0x1, R20 ;  /* 0x082000001b167989 */ /* 0x002e6200000e0014 */
[-C--:B------:R-:W-:Y:S02]  /*1250*/  ISETP.GE.AND P0, PT, R39, R20.reuse, PT ;  /* 0x000000142700720c */ /* 0x080fe40003f06270 */
[----:B------:R-:W-:Y:S02]  /*1260*/  ISETP.GT.AND P2, PT, R45, R20, PT ;  /* 0x000000142d00720c */ /* 0x000fe40003f44270 */
[----:B0-----:R-:W-:Y:S02]  /*1270*/  IADD3 R28, P3, PT, R16, 0x100, RZ ;  /* 0x00000100101c7810 */ /* 0x001fe40007f7e0ff */
[----:B-1----:R-:W-:-:S02]  /*1280*/  SEL R22, R22, RZ, !P0 ;  /* 0x000000ff16167207 */ /* 0x002fc40004000000 */
[----:B------:R-:W-:-:S03]  /*1290*/  ISETP.GT.AND P0, PT, R41, R20, PT ;  /* 0x000000142900720c */ /* 0x000fc60003f04270 */
[----:B------:R-:W-:-:S05]  /*12a0*/  IMAD.IADD R3, R22, 0x1, R27 ;  /* 0x0000000116037824 */ /* 0x000fca00078e021b */
[----:B------:R-:W0:Y:S02]  /*12b0*/  SHFL.DOWN PT, R22, R3, 0x2, R20 ;  /* 0x0840000003167989 */ /* 0x000e2400000e0014 */
[----:B0-----:R-:W-:Y:S02]  /*12c0*/  SEL R22, R22, RZ, !P0 ;  /* 0x000000ff16167207 */ /* 0x001fe40004000000 */
[----:B------:R-:W-:-:S03]  /*12d0*/  ISETP.GT.AND P0, PT, R43, R20, PT ;  /* 0x000000142b00720c */ /* 0x000fc60003f04270 */
[----:B------:R-:W-:Y:S02]  /*12e0*/  IMAD.IADD R29, R3, 0x1, R22 ;  /* 0x00000001031d7824 */ /* 0x000fe400078e0216 */
[----:B------:R-:W-:-:S03]  /*12f0*/  IMAD.X R3, RZ, RZ, R17, P3 ;  /* 0x000000ffff037224 */ /* 0x000fc600018e0611 */
        /* <DEDUP_REMOVED lines=10> */
[----:B0-----:R-:W-:-:S05]  /*13a0*/  SEL R22, R22, RZ, !P2 ;  /* 0x000000ff16167207 */ /* 0x001fca0005000000 */
[----:B------:R-:W-:-:S07]  /*13b0*/  IMAD.IADD R46, R47, 0x1, R22 ;  /* 0x000000012f2e7824 */ /* 0x000fce00078e0216 */
.L_x_141:
[----:B------:R-:W-:Y:S05]  /*13c0*/  @!P0 BRA `(.L_x_105) ;  /* 0x0000000400248947 */ /* 0x000fea0003800000 */
[----:B------:R-:W-:-:S07]  /*13d0*/  IMAD.MOV.U32 R29, RZ, RZ, 0x3b8 ;  /* 0x000003b8ff1d7424 */ /* 0x000fce00078e00ff */
.L_x_111:
[----:B------:R-:W-:Y:S02]  /*13e0*/  IMAD.MOV.U32 R16, RZ, RZ, R28 ;  /* 0x000000ffff107224 */ /* 0x000fe400078e001c */
[----:B------:R-:W-:Y:S02]  /*13f0*/  IMAD.MOV.U32 R17, RZ, RZ, R3 ;  /* 0x000000ffff117224 */ /* 0x000fe400078e0003 */
        /* <DEDUP_REMOVED lines=8> */
.L_x_144:
[----:B------:R-:W-:Y:S05]  /*1480*/  @!P0 BRA `(.L_x_107) ;  /* 0x0000000000748947 */ /* 0x000fea0003800000 */
[----:B------:R-:W-:-:S07]  /*1490*/  IMAD.MOV.U32 R22, RZ, RZ, R29 ;  /* 0x000000ffff167224 */ /* 0x000fce00078e001d */
.L_x_109:
        /* <DEDUP_REMOVED lines=27> */
.L_x_147:
[----:B------:R-:W-:Y:S05]  /*1650*/  @P0 BRA `(.L_x_109) ;  /* 0xfffffffc00900947 */ /* 0x000fea000383ffff */
.L_x_107:
[----:B------:R-:W-:Y:S01]  /*1660*/  UMOV UR5, 0xffffffff ;  /* 0xffffffff00057882 */ /* 0x000fe20000000000 */
[----:B------:R-:W-:Y:S02]  /*1670*/  ISETP.NE.AND P0, PT, R26, 0x65, PT ;  /* 0x000000651a00780c */ /* 0x000fe40003f05270 */
[----:B------:R-:W-:Y:S11]  /*1680*/  BRA.DIV UR5, `(.L_x_110) ;  /* 0x0000003605287947 */ /* 0x000ff6000b800000 */
[----:B------:R-:W-:Y:S01]  /*1690*/  VOTE.ANY R21, PT, !P0 ;  /* 0x0000000000157806 */ /* 0x000fe200040e0100 */
[----:B------:R-:W-:-:S03]  /*16a0*/  VIADD R40, R40, 0xffffffe0 ;  /* 0xffffffe028287836 */ /* 0x000fc60000000000 */
[----:B------:R-:W-:-:S05]  /*16b0*/  LOP3.LUT R21, R21, 0x80000000, R30, 0xec, !PT ;  /* 0x8000000015157812 */ /* 0x000fca00078eec1e */
        /* <DEDUP_REMOVED lines=25> */
.L_x_156:
[----:B------:R-:W-:Y:S05]  /*1850*/  @P0 BRA `(.L_x_111) ;  /* 0xfffffff800e00947 */ /* 0x000fea000383ffff */
.L_x_105:
        /* <DEDUP_REMOVED lines=8> */
[----:B0-----:R-:W-:-:S05]  /*18e0*/  @!P1 LEA R3, R16, R3, 0x18 ;  /* 0x0000000310039211 */ /* 0x001fca00078ec0ff */
[----:B------:R1:W-:Y:S04]  /*18f0*/  @!P1 STS [R3+0x8], R31 ;  /* 0x0000081f03009388 */ /* 0x0003e80000000800 */
[----:B------:R1:W-:Y:S01]  /*1900*/  @!P1 STS [R3+0x4], R46 ;  /* 0x0000042e03009388 */ /* 0x0003e20000000800 */
[----:B--2---:R-:W-:Y:S01]  /*1910*/  @!P0 LEA R17, R20, R17, 0x18 ;  /* 0x0000001114118211 */ /* 0x004fe200078ec0ff */
[----:B------:R-:W-:Y:S02]  /*1920*/  IMAD.MOV.U32 R20, RZ, RZ, R23 ;  /* 0x000000ffff147224 */ /* 0x000fe400078e0017 */
[----:B------:R-:W-:Y:S02]  /*1930*/  @!P0 IMAD.MOV.U32 R20, RZ, RZ, R46 ;  /* 0x000000ffff148224 */ /* 0x000fe400078e002e */
[----:B------:R1:W-:Y:S05]  /*1940*/  @!P0 STS [R17+0x4c], R46 ;  /* 0x00004c2e11008388 */ /* 0x0003ea0000000800 */
.L_x_99:
[----:B------:R-:W-:Y:S05]  /*1950*/  WARPSYNC.ALL ;  /* 0x0000000000007948 */ /* 0x000fea0003800000 */
[----:B------:R-:W0:Y:S08]  /*1960*/  S2UR UR6, SR_CgaCtaId ;  /* 0x00000000000679c3 */ /* 0x000e300000008800 */
[----:B------:R-:W-:Y:S06]  /*1970*/  BAR.SYNC.DEFER_BLOCKING 0x0 ;  /* 0x0000000000007b1d */ /* 0x000fec0000010000 */
[----:B------:R-:W-:Y:S01]  /*1980*/  UMOV UR5, 0x400 ;  /* 0x0000040000057882 */ /* 0x000fe20000000000 */
[----:B------:R-:W2:Y:S01]  /*1990*/  S2R R16, SR_TID.X ;  /* 0x0000000000107919 */ /* 0x000ea20000002100 */
[----:B0-----:R-:W-:-:S09]  /*19a0*/  ULEA UR5, UR6, UR5, 0x18 ;  /* 0x0000000506057291 */ /* 0x001fd2000f8ec0ff */
[----:B-1----:R-:W0:Y:S01]  /*19b0*/  LDS R3, [UR5+0x4c] ;  /* 0x00004c05ff037984 */ /* 0x002e220008000800 */
[----:B--2---:R-:W-:-:S04]  /*19c0*/  ISETP.NE.AND P0, PT, R16, RZ, PT ;  /* 0x000000ff1000720c */ /* 0x004fc80003f05270 */
[----:B0-----:R-:W-:-:S05]  /*19d0*/  SEL R3, R3, RZ, P0 ;  /* 0x000000ff03037207 */ /* 0x001fca0000000000 */
[----:B------:R-:W-:-:S07]  /*19e0*/  IMAD.IADD R44, R3, 0x1, R20 ;  /* 0x00000001032c7824 */ /* 0x000fce00078e0214 */
.L_x_98:
[----:B------:R-:W-:Y:S05]  /*19f0*/  BSYNC.RECONVERGENT B0 ;  /* 0x0000000000007941 */ /* 0x000fea0003800200 */
.L_x_96:
[----:B------:R-:W-:Y:S01]  /*1a00*/  IMAD.IADD R45, R36, 0x1, R44 ;  /* 0x00000001242d7824 */ /* 0x000fe200078e022c */
[----:B------:R-:W1:Y:S01]  /*1a10*/  S2R R3, SR_TID.X ;  /* 0x0000000000037919 */ /* 0x000e620000002100 */
[----:B------:R-:W2:Y:S01]  /*1a20*/  S2UR UR6, SR_CgaCtaId ;  /* 0x00000000000679c3 */ /* 0x000ea20000008800 */
[----:B------:R-:W-:Y:S01]  /*1a30*/  UMOV UR5, 0x400 ;  /* 0x0000040000057882 */ /* 0x000fe20000000000 */
[----:B0-----:R-:W-:Y:S01]  /*1a40*/  IMAD.IADD R16, R37, 0x1, R45 ;  /* 0x0000000125107824 */ /* 0x001fe200078e022d */
[----:B------:R-:W0:Y:S03]  /*1a50*/  S2R R24, SR_LANEID ;  /* 0x0000000000187919 */ /* 0x000e260000000000 */
[----:B------:R-:W-:Y:S02]  /*1a60*/  IMAD.IADD R17, R34, 0x1, R16 ;  /* 0x0000000122117824 */ /* 0x000fe400078e0210 */
[----:B------:R-:W-:Y:S02]  /*1a70*/  BAR.SYNC.DEFER_BLOCKING 0x0 ;  /* 0x0000000000007b1d */ /* 0x000fe40000010000 */
[----:B------:R-:W-:-:S04]  /*1a80*/  IMAD.IADD R22, R35, 0x1, R17 ;  /* 0x0000000123167824 */ /* 0x000fc800078e0211 */
[----:B------:R-:W-:-:S04]  /*1a90*/  IMAD.IADD R23, R32, 0x1, R22 ;  /* 0x0000000120177824 */ /* 0x000fc800078e0216 */
[----:B------:R-:W-:-:S04]  /*1aa0*/  IMAD.IADD R20, R33, 0x1, R23 ;  /* 0x0000000121147824 */ /* 0x000fc800078e0217 */
[----:B------:R-:W-:Y:S01]  /*1ab0*/  IMAD.IADD R21, R18, 0x1, R20 ;  /* 0x0000000112157824 */ /* 0x000fe200078e0214 */
[----:B--2---:R-:W-:-:S03]  /*1ac0*/  ULEA UR5, UR6, UR5, 0x18 ;  /* 0x0000000506057291 */ /* 0x004fc6000f8ec0ff */
[----:B------:R-:W-:Y:S01]  /*1ad0*/  IMAD.IADD R18, R19, 0x1, R21 ;  /* 0x0000000113127824 */ /* 0x000fe200078e0215 */
[----:B------:R-:W2:Y:S03]  /*1ae0*/  LDCU.64 UR6, c[0x0][0x388] ;  /* 0x00007100ff0677ac */ /* 0x000ea60008000a00 */
[----:B------:R-:W-:Y:S01]  /*1af0*/  IMAD.IADD R19, R14, 0x1, R18 ;  /* 0x000000010e137824 */ /* 0x000fe200078e0212 */
[----:B-1----:R-:W-:-:S03]  /*1b00*/  SHF.R.U32.HI R3, RZ, 0x5, R3 ;  /* 0x00000005ff037819 */ /* 0x002fc60000011603 */
[----:B------:R-:W-:Y:S02]  /*1b10*/  IMAD.IADD R14, R15, 0x1, R19 ;  /* 0x000000010f0e7824 */ /* 0x000fe400078e0213 */
[----:B0-----:R-:W-:Y:S02]  /*1b20*/  IMAD R3, R3, 0x2c0, R24 ;  /* 0x000002c003037824 */ /* 0x001fe400078e0218 */
[----:B------:R-:W-:-:S03]  /*1b30*/  IMAD.IADD R15, R12, 0x1, R14 ;  /* 0x000000010c0f7824 */ /* 0x000fc600078e020e */
[----:B------:R-:W-:Y:S01]  /*1b40*/  LEA R49, R3, UR5, 0x2 ;  /* 0x0000000503317c11 */ /* 0x000fe2000f8e10ff */
[----:B------:R-:W-:Y:S01]  /*1b50*/  IMAD.IADD R12, R13, 0x1, R15 ;  /* 0x000000010d0c7824 */ /* 0x000fe200078e020f */
[----:B--2---:R-:W-:-:S03]  /*1b60*/  IADD3 R38, P0, PT, R38, UR6, RZ ;  /* 0x0000000626267c10 */ /* 0x004fc6000ff1e0ff */
[----:B------:R-:W-:Y:S02]  /*1b70*/  IMAD.IADD R13, R10, 0x1, R12 ;  /* 0x000000010a0d7824 */ /* 0x000fe400078e020c */
[----:B------:R-:W-:Y:S01]  /*1b80*/  IMAD R24, R24, 0x54, R49 ;  /* 0x0000005418187824 */ /* 0x000fe200078e0231 */
[----:B------:R-:W-:Y:S01]  /*1b90*/  IADD3.X R39, PT, PT, R0, UR7, RZ, P0, !PT ;  /* 0x0000000700277c10 */ /* 0x000fe200087fe4ff */
[----:B------:R-:W-:-:S03]  /*1ba0*/  IMAD.IADD R10, R11, 0x1, R13 ;  /* 0x000000010b0a7824 */ /* 0x000fc600078e020d */
[----:B------:R-:W-:Y:S01]  /*1bb0*/  STS.64 [R24], R44 ;  /* 0x0000002c18007388 */ /* 0x000fe20000000a00 */
[----:B------:R-:W-:-:S03]  /*1bc0*/  IMAD.IADD R11, R8, 0x1, R10 ;  /* 0x00000001080b7824 */ /* 0x000fc600078e020a */
[----:B------:R-:W-:Y:S01]  /*1bd0*/  STS.64 [R24+0x8], R16 ;  /* 0x0000081018007388 */ /* 0x000fe20000000a00 */
        /* <DEDUP_REMOVED lines=11> */
[----:B------:R-:W-:Y:S04]  /*1c90*/  STS.64 [R24+0x38], R10 ;  /* 0x0000380a18007388 */ /* 0x000fe80000000a00 */
[----:B------:R-:W-:Y:S04]  /*1ca0*/  STS.64 [R24+0x40], R8 ;  /* 0x0000400818007388 */ /* 0x000fe80000000a00 */
[----:B------:R-:W-:Y:S04]  /*1cb0*/  STS.64 [R24+0x48], R6 ;  /* 0x0000480618007388 */ /* 0x000fe80000000a00 */
[----:B------:R-:W-:Y:S01]  /*1cc0*/  STS.64 [R24+0x50], R4 ;  /* 0x0000500418007388 */ /* 0x000fe20000000a00 */
[----:B------:R-:W-:-:S03]  /*1cd0*/  NOP ;  /* 0x0000000000007918 */ /* 0x000fc60000000000 */
[----:B------:R-:W0:Y:S04]  /*1ce0*/  LDS R3, [R49] ;  /* 0x0000000031037984 */ /* 0x000e280000000800 */
[----:B------:R-:W1:Y:S04]  /*1cf0*/  LDS R17, [R49+0x80] ;  /* 0x0000800031117984 */ /* 0x000e680000000800 */
        /* <DEDUP_REMOVED lines=43> */
.L_x_95:
[----:B------:R-:W-:-:S13]  /*1fb0*/  ISETP.NE.AND P0, PT, R0, RZ, PT ;  /* 0x000000ff0000720c */ /* 0x000fda0003f05270 */
[----:B------:R-:W-:Y:S05]  /*1fc0*/  @!P0 EXIT ;  /* 0x000000000000894d */ /* 0x000fea0003800000 */
[----:B------:R-:W0:Y:S02]  /*1fd0*/  LDC.64 R4, c[0x0][0x380] ;  /* 0x0000e000ff047b82 */ /* 0x000e240000000a00 */
[----:B0-----:R-:W-:-:S05]  /*1fe0*/  IMAD.WIDE.U32 R4, R7, 0x4, R4 ;  /* 0x0000000407047825 */ /* 0x001fca00078e0004 */
[----:B------:R0:W2:Y:S01]  /*1ff0*/  LDG.E R6, desc[UR8][R4.64] ;  /* 0x0000000804067981 */ /* 0x0000a2000c1e1900 */
[----:B------:R-:W3:Y:S02]  /*2000*/  S2R R2, SR_TID.X ;  /* 0x0000000000027919 */ /* 0x000ee40000002100 */
[C---:B---3--:R-:W-:Y:S02]  /*2010*/  LOP3.LUT R3, R2.reuse, 0x1f, RZ, 0xc0, !PT ;  /* 0x0000001f02037812 */ /* 0x048fe400078ec0ff */
[----:B------:R-:W-:-:S05]  /*2020*/  LOP3.LUT R8, R2, 0x3e0, RZ, 0xc0, !PT ;  /* 0x000003e002087812 */ /* 0x000fca00078ec0ff */
[----:B------:R-:W-:-:S04]  /*2030*/  IMAD R3, R8, 0x16, R3 ;  /* 0x0000001608037824 */ /* 0x000fc800078e0203 */
[C---:B------:R-:W-:Y:S01]  /*2040*/  VIADD R7, R3.reuse, 0x20 ;  /* 0x0000002003077836 */ /* 0x040fe20000000000 */
[C---:B------:R-:W-:Y:S01]  /*2050*/  ISETP.GE.U32.AND P6, PT, R3.reuse, R0, PT ;  /* 0x000000000300720c */ /* 0x040fe20003fc6070 */
[C---:B------:R-:W-:Y:S01]  /*2060*/  VIADD R9, R3.reuse, 0x40 ;  /* 0x0000004003097836 */ /* 0x040fe20000000000 */
[C---:B0-----:R-:W-:Y:S01]  /*2070*/  LEA R4, P1, R3.reuse, R4, 0x2 ;  /* 0x0000000403047211 */ /* 0x041fe200078210ff */
[----:B------:R-:W-:Y:S01]  /*2080*/  VIADD R11, R3, 0x60 ;  /* 0x00000060030b7836 */ /* 0x000fe20000000000 */
[-C--:B------:R-:W-:Y:S01]  /*2090*/  ISETP.GE.U32.AND P5, PT, R7, R0.reuse, PT ;  /* 0x000000000700720c */ /* 0x080fe20003fa6070 */
[----:B------:R-:W-:Y:S01]  /*20a0*/  VIADD R7, R3, 0x80 ;  /* 0x0000008003077836 */ /* 0x000fe20000000000 */
[-C--:B------:R-:W-:Y:S01]  /*20b0*/  ISETP.GE.U32.AND P0, PT, R9, R0.reuse, PT ;  /* 0x000000000900720c */ /* 0x080fe20003f06070 */
[----:B------:R-:W-:Y:S01]  /*20c0*/  IMAD.X R5, RZ, RZ, R5, P1 ;  /* 0x000000ffff057224 */ /* 0x000fe200008e0605 */
[-C--:B------:R-:W-:Y:S01]  /*20d0*/  ISETP.GE.U32.AND P4, PT, R11, R0.reuse, PT ;  /* 0x000000000b00720c */ /* 0x080fe20003f86070 */
[----:B------:R-:W-:Y:S01]  /*20e0*/  VIADD R9, R3, 0xa0 ;  /* 0x000000a003097836 */ /* 0x000fe20000000000 */
[----:B------:R-:W-:Y:S01]  /*20f0*/  ISETP.GE.U32.AND P3, PT, R7, R0, PT ;  /* 0x000000000700720c */ /* 0x000fe20003f66070 */
[----:B------:R-:W-:-:S03]  /*2100*/  VIADD R7, R3, 0xc0 ;  /* 0x000000c003077836 */ /* 0x000fc60000000000 */
[-C--:B------:R-:W-:Y:S01]  /*2110*/  ISETP.GE.U32.AND P2, PT, R9, R0.reuse, PT ;  /* 0x000000000900720c */ /* 0x080fe20003f46070 */
[----:B------:R-:W-:Y:S01]  /*2120*/  VIADD R9, R3, 0x100 ;  /* 0x0000010003097836 */ /* 0x000fe20000000000 */
[-C--:B------:R-:W-:Y:S01]  /*2130*/  ISETP.GE.U32.AND P1, PT, R7, R0.reuse, PT ;  /* 0x000000000700720c */ /* 0x080fe20003f26070 */
[C---:B------:R-:W-:Y:S02]  /*2140*/  VIADD R7, R3.reuse, 0xe0 ;  /* 0x000000e003077836 */ /* 0x040fe40000000000 */
[----:B------:R-:W-:Y:S02]  /*2150*/  VIADD R39, R3, 0x2a0 ;  /* 0x000002a003277836 */ /* 0x000fe40000000000 */
[----:B--2---:R-:W-:Y:S02]  /*2160*/  IMAD.MOV.U32 R16, RZ, RZ, R6 ;  /* 0x000000ffff107224 */ /* 0x004fe400078e0006 */
[----:B------:R-:W2:Y:S01]  /*2170*/  @!P6 LDG.E R6, desc[UR8][R4.64] ;  /* 0x000000080406e981 */ /* 0x000ea2000c1e1900 */
[----:B------:R-:W-:Y:S01]  /*2180*/  ISETP.GE.U32.AND P6, PT, R7, R0, PT ;  /* 0x000000000700720c */ /* 0x000fe20003fc6070 */
[----:B------:R-:W-:-:S02]  /*2190*/  IMAD.MOV.U32 R10, RZ, RZ, R16 ;  /* 0x000000ffff0a7224 */ /* 0x000fc400078e0010 */
[----:B------:R-:W-:Y:S02]  /*21a0*/  VIADD R7, R3, 0x120 ;  /* 0x0000012003077836 */ /* 0x000fe40000000000 */
[--C-:B------:R-:W-:Y:S02]  /*21b0*/  IMAD.MOV.U32 R12, RZ, RZ, R16.reuse ;  /* 0x000000ffff0c7224 */ /* 0x100fe400078e0010 */
[----:B------:R-:W3:Y:S01]  /*21c0*/  @!P0 LDG.E R10, desc[UR8][R4.64+0x100] ;  /* 0x00010008040a8981 */ /* 0x000ee2000c1e1900 */
[-C--:B------:R-:W-:Y:S01]  /*21d0*/  ISETP.GE.U32.AND P0, PT, R7, R0.reuse, PT ;  /* 0x000000000700720c */ /* 0x080fe20003f06070 */
[----:B------:R-:W-:Y:S02]  /*21e0*/  VIADD R7, R3, 0x140 ;  /* 0x0000014003077836 */ /* 0x000fe40000000000 */
[--C-:B------:R-:W-:Y:S01]  /*21f0*/  IMAD.MOV.U32 R8, RZ, RZ, R16.reuse ;  /* 0x000000ffff087224 */ /* 0x100fe200078e0010 */
[----:B------:R-:W4:Y:S01]  /*2200*/  @!P4 LDG.E R12, desc[UR8][R4.64+0x180] ;  /* 0x00018008040cc981 */ /* 0x000f22000c1e1900 */
[----:B------:R-:W-:Y:S01]  /*2210*/  IMAD.MOV.U32 R18, RZ, RZ, R16 ;  /* 0x000000ffff127224 */ /* 0x000fe200078e0010 */
[----:B------:R-:W-:Y:S01]  /*2220*/  ISETP.GE.U32.AND P4, PT, R7, R0, PT ;  /* 0x000000000700720c */ /* 0x000fe20003f86070 */
[----:B------:R-:W-:-:S02]  /*2230*/  VIADD R7, R3, 0x180 ;  /* 0x0000018003077836 */ /* 0x000fc40000000000 */
[----:B------:R-:W4:Y:S01]  /*2240*/  @!P5 LDG.E R8, desc[UR8][R4.64+0x80] ;  /* 0x000080080408d981 */ /* 0x000f22000c1e1900 */
[-C--:B------:R-:W-:Y:S01]  /*2250*/  ISETP.GE.U32.AND P5, PT, R9, R0.reuse, PT ;  /* 0x000000000900720c */ /* 0x080fe20003fa6070 */
[--C-:B------:R-:W-:Y:S02]  /*2260*/  IMAD.MOV.U32 R20, RZ, RZ, R16.reuse ;  /* 0x000000ffff147224 */ /* 0x100fe400078e0010 */
[----:B------:R-:W4:Y:S01]  /*2270*/  @!P2 LDG.E R18, desc[UR8][R4.64+0x280] ;  /* 0x000280080412a981 */ /* 0x000f22000c1e1900 */
[-C--:B------:R-:W-:Y:S01]  /*2280*/  ISETP.GE.U32.AND P2, PT, R7, R0.reuse, PT ;  /* 0x000000000700720c */ /* 0x080fe20003f46070 */
[C---:B------:R-:W-:Y:S02]  /*2290*/  VIADD R7, R3.reuse, 0x1a0 ;  /* 0x000001a003077836 */ /* 0x040fe40000000000 */
[--C-:B------:R-:W-:Y:S01]  /*22a0*/  IMAD.MOV.U32 R14, RZ, RZ, R16.reuse ;  /* 0x000000ffff0e7224 */ /* 0x100fe200078e0010 */
[----:B------:R-:W4:Y:S01]  /*22b0*/  @!P1 LDG.E R20, desc[UR8][R4.64+0x300] ;  /* 0x0003000804149981 */ /* 0x000f22000c1e1900 */
[----:B------:R-:W-:Y:S01]  /*22c0*/  VIADD R9, R3, 0x160 ;  /* 0x0000016003097836 */ /* 0x000fe20000000000 */
[----:B------:R-:W-:Y:S01]  /*22d0*/  ISETP.GE.U32.AND P1, PT, R7, R0, PT ;  /* 0x000000000700720c */ /* 0x000fe20003f26070 */
[----:B------:R-:W-:-:S02]  /*22e0*/  IMAD.MOV.U32 R24, RZ, RZ, R16 ;  /* 0x000000ffff187224 */ /* 0x000fc400078e0010 */
[----:B------:R-:W-:Y:S01]  /*22f0*/  VIADD R7, R3, 0x1e0 ;  /* 0x000001e003077836 */ /* 0x000fe20000000000 */
[----:B------:R-:W4:Y:S01]  /*2300*/  @!P3 LDG.E R14, desc[UR8][R4.64+0x200] ;  /* 0x00020008040eb981 */ /* 0x000f22000c1e1900 */
[--C-:B------:R-:W-:Y:S01]  /*2310*/  IMAD.MOV.U32 R22, RZ, RZ, R16.reuse ;  /* 0x000000ffff167224 */ /* 0x100fe200078e0010 */
[-C--:B------:R-:W-:Y:S01]  /*2320*/  ISETP.GE.U32.AND P3, PT, R9, R0.reuse, PT ;  /* 0x000000000900720c */ /* 0x080fe20003f66070 */
[----:B------:R-:W-:Y:S01]  /*2330*/  VIADD R9, R3, 0x1c0 ;  /* 0x000001c003097836 */ /* 0x000fe20000000000 */
[----:B------:R-:W4:Y:S01]  /*2340*/  @!P5 LDG.E R24, desc[UR8][R4.64+0x400] ;  /* 0x000400080418d981 */ /* 0x000f22000c1e1900 */
[--C-:B------:R-:W-:Y:S01]  /*2350*/  IMAD.MOV.U32 R26, RZ, RZ, R16.reuse ;  /* 0x000000ffff1a7224 */ /* 0x100fe200078e0010 */
[-C--:B------:R-:W-:Y:S01]  /*2360*/  ISETP.GE.U32.AND P5, PT, R7, R0.reuse, PT ;  /* 0x000000000700720c */ /* 0x080fe20003fa6070 */
[----:B------:R-:W-:Y:S01]  /*2370*/  VIADD R7, R3, 0x200 ;  /* 0x0000020003077836 */ /* 0x000fe20000000000 */
[----:B------:R-:W4:Y:S01]  /*2380*/  @!P6 LDG.E R22, desc[UR8][R4.64+0x380] ;  /* 0x000380080416e981 */ /* 0x000f22000c1e1900 */
[----:B------:R-:W-:Y:S01]  /*2390*/  ISETP.GE.U32.AND P6, PT, R9, R0, PT ;  /* 0x000000000900720c */ /* 0x000fe20003fc6070 */
[----:B------:R-:W-:-:S02]  /*23a0*/  IMAD.MOV.U32 R28, RZ, RZ, R16 ;  /* 0x000000ffff1c7224 */ /* 0x000fc400078e0010 */
[--C-:B------:R-:W-:Y:S01]  /*23b0*/  IMAD.MOV.U32 R30, RZ, RZ, R16.reuse ;  /* 0x000000ffff1e7224 */ /* 0x100fe200078e0010 */
[----:B------:R-:W4:Y:S01]  /*23c0*/  @!P0 LDG.E R26, desc[UR8][R4.64+0x480] ;  /* 0x00048008041a8981 */ /* 0x000f22000c1e1900 */
[-C--:B------:R-:W-:Y:S01]  /*23d0*/  ISETP.GE.U32.AND P0, PT, R7, R0.reuse, PT ;  /* 0x000000000700720c */ /* 0x080fe20003f06070 */
[C---:B------:R-:W-:Y:S02]  /*23e0*/  VIADD R9, R3.reuse, 0x220 ;  /* 0x0000022003097836 */ /* 0x040fe40000000000 */
[----:B------:R-:W-:Y:S01]  /*23f0*/  VIADD R7, R3, 0x240 ;  /* 0x0000024003077836 */ /* 0x000fe20000000000 */
[----:B------:R-:W4:Y:S01]  /*2400*/  @!P4 LDG.E R28, desc[UR8][R4.64+0x500] ;  /* 0x00050008041cc981 */ /* 0x000f22000c1e1900 */
[--C-:B------:R-:W-:Y:S01]  /*2410*/  IMAD.MOV.U32 R32, RZ, RZ, R16.reuse ;  /* 0x000000ffff207224 */ /* 0x100fe200078e0010 */
[-C--:B------:R-:W-:Y:S01]  /*2420*/  ISETP.GE.U32.AND P4, PT, R9, R0.reuse, PT ;  /* 0x000000000900720c */ /* 0x080fe20003f86070 */
[--C-:B------:R-:W-:Y:S01]  /*2430*/  IMAD.MOV.U32 R34, RZ, RZ, R16.reuse ;  /* 0x000000ffff227224 */ /* 0x100fe200078e0010 */
[----:B------:R-:W4:Y:S01]  /*2440*/  @!P3 LDG.E R30, desc[UR8][R4.64+0x580] ;  /* 0x00058008041eb981 */ /* 0x000f22000c1e1900 */
[----:B------:R-:W-:Y:S01]  /*2450*/  IMAD.MOV.U32 R36, RZ, RZ, R16 ;  /* 0x000000ffff247224 */ /* 0x000fe200078e0010 */
[----:B------:R-:W-:Y:S01]  /*2460*/  ISETP.GE.U32.AND P3, PT, R7, R0, PT ;  /* 0x000000000700720c */ /* 0x000fe20003f66070 */
[C---:B------:R-:W-:Y:S01]  /*2470*/  VIADD R7, R3.reuse, 0x260 ;  /* 0x0000026003077836 */ /* 0x040fe20000000000 */
[----:B------:R-:W4:Y:S01]  /*2480*/  @!P2 LDG.E R32, desc[UR8][R4.64+0x600] ;  /* 0x000600080420a981 */ /* 0x000f22000c1e1900 */
[----:B------:R-:W-:-:S03]  /*2490*/  VIADD R9, R3, 0x280 ;  /* 0x0000028003097836 */ /* 0x000fc60000000000 */
[----:B------:R-:W4:Y:S01]  /*24a0*/  @!P1 LDG.E R34, desc[UR8][R4.64+0x680] ;  /* 0x0006800804229981 */ /* 0x000f22000c1e1900 */
[-C--:B------:R-:W-:Y:S02]  /*24b0*/  ISETP.GE.U32.AND P2, PT, R7, R0.reuse, PT ;  /* 0x000000000700720c */ /* 0x080fe40003f46070 */
[-C--:B------:R-:W-:Y:S01]  /*24c0*/  ISETP.GE.U32.AND P1, PT, R9, R0.reuse, PT ;  /* 0x000000000900720c */ /* 0x080fe20003f26070 */
[----:B------:R-:W4:Y:S01]  /*24d0*/  @!P6 LDG.E R36, desc[UR8][R4.64+0x700] ;  /* 0x000700080424e981 */ /* 0x000f22000c1e1900 */
[----:B------:R-:W-:Y:S01]  /*24e0*/  ISETP.GE.U32.AND P6, PT, R39, R0, PT ;  /* 0x000000002700720c */ /* 0x000fe20003fc6070 */
[--C-:B------:R-:W-:Y:S02]  /*24f0*/  IMAD.MOV.U32 R46, RZ, RZ, R16.reuse ;  /* 0x000000ffff2e7224 */ /* 0x100fe400078e0010 */
[--C-:B------:R-:W-:Y:S02]  /*2500*/  IMAD.MOV.U32 R48, RZ, RZ, R16.reuse ;  /* 0x000000ffff307224 */ /* 0x100fe400078e0010 */
[----:B------:R-:W-:-:S02]  /*2510*/  IMAD.MOV.U32 R50, RZ, RZ, R16 ;  /* 0x000000ffff327224 */ /* 0x000fc400078e0010 */
        /* <DEDUP_REMOVED lines=13> */
[----:B------:R-:W-:Y:S01]  /*25f0*/  UMOV UR4, 0x400 ;  /* 0x0000040000047882 */ /* 0x000fe20000000000 */
[----:B------:R-:W-:Y:S01]  /*2600*/  ISETP.NE.AND P0, PT, R42, RZ, PT ;  /* 0x000000ff2a00720c */ /* 0x000fe20003f05270 */
[----:B-1----:R-:W-:-:S02]  /*2610*/  ULEA UR4, UR5, UR4, 0x18 ;  /* 0x0000000405047291 */ /* 0x002fc4000f8ec0ff */
[----:B0-----:R-:W-:-:S05]  /*2620*/  IMAD R41, R43, 0x2c0, R38 ;  /* 0x000002c02b297824 */ /* 0x001fca00078e0226 */
        /* <DEDUP_REMOVED lines=39> */
[----:B------:R-:W-:Y:S02]  /*28a0*/  ISETP.NE.AND P1, PT, R38, 0x1f, PT ;  /* 0x0000001f2600780c */ /* 0x000fe40003f25270 */
[----:B---3--:R-:W-:Y:S02]  /*28b0*/  IADD3 R16, PT, PT, R8, R7, R16 ;  /* 0x0000000708107210 */ /* 0x008fe40007ffe010 */
[----:B------:R-:W-:Y:S02]  /*28c0*/  ISETP.NE.AND P2, PT, R43, 0xb, PT ;  /* 0x0000000b2b00780c */ /* 0x000fe40003f45270 */
        /* <DEDUP_REMOVED lines=52> */
[----:B------:R-:W-:Y:S02]  /*2c10*/  ISETP.NE.AND P1, PT, R38, RZ, PT ;  /* 0x000000ff2600720c */ /* 0x000fe40003f25270 */
[----:B------:R-:W-:Y:S01]  /*2c20*/  SEL R16, R25, R16, !P0 ;  /* 0x0000001019107207 */ /* 0x000fe20004000000 */
[----:B------:R-:W-:Y:S01]  /*2c30*/  @!P2 IMAD.IADD R16, R26, 0x1, R25 ;  /* 0x000000011a10a824 */ /* 0x000fe200078e0219 */
[----:B------:R-:W-:-:S02]  /*2c40*/  ISETP.GE.U32.AND P0, PT, R2, 0x20, PT ;  /* 0x000000200200780c */ /* 0x000fc40003f06070 */
[----:B------:R-:W-:Y:S02]  /*2c50*/  SEL R37, R37, RZ, P1 ;  /* 0x000000ff25257207 */ /* 0x000fe40000800000 */
[----:B------:R-:W-:-:S04]  /*2c60*/  SEL R17, R16, RZ, P0 ;  /* 0x000000ff10117207 */ /* 0x000fc80000000000 */
[----:B-----5:R-:W-:Y:S01]  /*2c70*/  IADD3 R44, PT, PT, R17, R37, R44 ;  /* 0x00000025112c7210 */ /* 0x020fe20007ffe02c */
[----:B------:R-:W-:Y:S06]  /*2c80*/  BRA `(.L_x_113) ;  /* 0x0000000c00e87947 */ /* 0x000fec0003800000 */
.L_x_112:
[----:B0-2---:R-:W-:Y:S02]  /*2c90*/  IADD3 R16, PT, PT, R6, R5, R4 ;  /* 0x0000000506107210 */ /* 0x005fe40007ffe004 */
[----:B------:R-:W-:Y:S02]  /*2ca0*/  ISETP.NE.AND P1, PT, R38, 0x1f, PT ;  /* 0x0000001f2600780c */ /* 0x000fe40003f25270 */
        /* <DEDUP_REMOVED lines=52> */
[----:B------:R-:W-:Y:S01]  /*2ff0*/  SEL R16, R23, R16, !P0 ;  /* 0x0000001017107207 */ /* 0x000fe20004000000 */
[----:B------:R-:W-:Y:S01]  /*3000*/  IMAD.IADD R23, R44, 0x1, -R37 ;  /* 0x000000012c177824 */ /* 0x000fe200078e0a25 */
[C---:B------:R-:W-:Y:S02]  /*3010*/  ISETP.NE.AND P0, PT, R43.reuse, 0xa, PT ;  /* 0x0000000a2b00780c */ /* 0x040fe40003f05270 */
[----:B------:R-:W-:Y:S02]  /*3020*/  SEL R16, R24, R16, !P1 ;  /* 0x0000001018107207 */ /* 0x000fe40004800000 */
[----:B------:R-:W-:Y:S02]  /*3030*/  ISETP.NE.AND P1, PT, R43, 0xb, PT ;  /* 0x0000000b2b00780c */ /* 0x000fe40003f25270 */
[----:B------:R-:W-:Y:S02]  /*3040*/  SEL R16, R25, R16, !P0 ;  /* 0x0000001019107207 */ /* 0x000fe40004000000 */
[----:B------:R-:W-:-:S02]  /*3050*/  ISETP.GT.U32.AND P0, PT, R2, 0x1f, PT ;  /* 0x0000001f0200780c */ /* 0x000fc40003f04070 */
[----:B------:R-:W-:Y:S02]  /*3060*/  SEL R17, R23, RZ, P2 ;  /* 0x000000ff17117207 */ /* 0x000fe40001000000 */
        /* <DEDUP_REMOVED lines=20> */
.L_x_159:
[----:B------:R-:W-:Y:S05]  /*31b0*/  @!P0 BRA `(.L_x_116) ;  /* 0x0000000000748947 */ /* 0x000fea0003800000 */
[----:B------:R-:W-:-:S07]  /*31c0*/  IMAD.MOV.U32 R20, RZ, RZ, 0x3b8 ;  /* 0x000003b8ff147424 */ /* 0x000fce00078e00ff */
.L_x_118:
        /* <DEDUP_REMOVED lines=27> */
.L_x_162:
[----:B------:R-:W-:Y:S05]  /*3380*/  @P0 BRA `(.L_x_118) ;  /* 0xfffffffc00900947 */ /* 0x000fea000383ffff */
.L_x_116:
[----:B------:R-:W-:Y:S01]  /*3390*/  UMOV UR5, 0xffffffff ;  /* 0xffffffff00057882 */ /* 0x000fe20000000000 */
[----:B------:R-:W-:Y:S02]  /*33a0*/  ISETP.NE.AND P0, PT, R18, 0x65, PT ;  /* 0x000000651200780c */ /* 0x000fe40003f05270 */
[----:B------:R-:W-:Y:S11]  /*33b0*/  BRA.DIV UR5, `(.L_x_119) ;  /* 0x0000001e05047947 */ /* 0x000ff6000b800000 */
[----:B------:R-:W0:Y:S01]  /*33c0*/  S2R R26, SR_GEMASK ;  /* 0x00000000001a7919 */ /* 0x000e220000003c00 */
[----:B------:R-:W-:Y:S01]  /*33d0*/  VOTE.ANY R21, PT, !P0 ;  /* 0x0000000000157806 */ /* 0x000fe200040e0100 */
[----:B------:R-:W-:-:S03]  /*33e0*/  VIADD R17, R38, 0x2 ;  /* 0x0000000226117836 */ /* 0x000fc60000000000 */
[----:B0-----:R-:W-:-:S05]  /*33f0*/  LOP3.LUT R21, R21, 0x80000000, R26, 0xec, !PT ;  /* 0x8000000015157812 */ /* 0x001fca00078eec1a */
[----:B------:R-:W-:-:S05]  /*3400*/  VIADD R16, R21, 0xffffffff ;  /* 0xffffffff15107836 */ /* 0x000fca0000000000 */
[----:B------:R-:W-:Y:S01]  /*3410*/  LOP3.LUT R16, R21, R16, RZ, 0xc, !PT ;  /* 0x0000001015107212 */ /* 0x000fe200078e0cff */
[----:B------:R-:W-:-:S03]  /*3420*/  VIADD R21, R38, 0x10 ;  /* 0x0000001026157836 */ /* 0x000fc60000000000 */
[----:B------:R-:W0:Y:S02]  /*3430*/  POPC R20, R16 ;  /* 0x0000001000147309 */ /* 0x000e240000000000 */
[----:B0-----:R-:W0:Y:S01]  /*3440*/  SHFL.DOWN PT, R22, R19, 0x1, R20 ;  /* 0x0820000013167989 */ /* 0x001e2200000e0014 */
[-C--:B------:R-:W-:Y:S02]  /*3450*/  ISETP.GE.AND P0, PT, R38, R20.reuse, PT ;  /* 0x000000142600720c */ /* 0x080fe40003f06270 */
[-C--:B------:R-:W-:Y:S02]  /*3460*/  ISETP.GT.AND P2, PT, R21, R20.reuse, PT ;  /* 0x000000141500720c */ /* 0x080fe40003f44270 */
[----:B0-----:R-:W-:Y:S02]  /*3470*/  SEL R22, R22, RZ, !P0 ;  /* 0x000000ff16167207 */ /* 0x001fe40004000000 */
[----:B------:R-:W-:Y:S01]  /*3480*/  ISETP.GT.AND P0, PT, R17, R20, PT ;  /* 0x000000141100720c */ /* 0x000fe20003f04270 */
[----:B------:R-:W-:-:S02]  /*3490*/  VIADD R17, R38, 0x4 ;  /* 0x0000000426117836 */ /* 0x000fc40000000000 */
        /* <DEDUP_REMOVED lines=8> */
[----:B------:R-:W-:Y:S02]  /*3520*/  ISETP.GT.AND P0, PT, R17, R20, PT ;  /* 0x000000141100720c */ /* 0x000fe40003f04270 */
[----:B------:R-:W0:Y:S01]  /*3530*/  LDC.64 R16, c[0x0][0x390] ;  /* 0x0000e400ff107b82 */ /* 0x000e220000000a00 */
[----:B------:R-:W-:-:S05]  /*3540*/  IMAD.IADD R19, R45, 0x1, R22 ;  /* 0x000000012d137824 */ /* 0x000fca00078e0216 */
[----:B------:R-:W1:Y:S01]  /*3550*/  SHFL.DOWN PT, R22, R19, 0x8, R20 ;  /* 0x0900000013167989 */ /* 0x000e6200000e0014 */
[----:B0-----:R-:W-:-:S05]  /*3560*/  IADD3 R44, P3, PT, R16, 0x100, RZ ;  /* 0x00000100102c7810 */ /* 0x001fca0007f7e0ff */
[----:B------:R-:W-:Y:S01]  /*3570*/  IMAD.X R45, RZ, RZ, R17, P3 ;  /* 0x000000ffff2d7224 */ /* 0x000fe200018e0611 */
[----:B-1----:R-:W-:Y:S02]  /*3580*/  SEL R22, R22, RZ, !P0 ;  /* 0x000000ff16167207 */ /* 0x002fe40004000000 */
[----:B------:R-:W-:-:S03]  /*3590*/  ISETP.NE.AND P0, PT, R18, 0x65, PT ;  /* 0x000000651200780c */ /* 0x000fc60003f05270 */
[----:B------:R-:W-:-:S05]  /*35a0*/  IMAD.IADD R43, R19, 0x1, R22 ;  /* 0x00000001132b7824 */ /* 0x000fca00078e0216 */
[----:B------:R-:W0:Y:S05]  /*35b0*/  SHFL.DOWN PT, R22, R43, 0x10, R20 ;  /* 0x0a0000002b167989 */ /* 0x000e2a00000e0014 */
[----:B------:R-:W-:Y:S02]  /*35c0*/  VOTE.ALL P0, P0 ;  /* 0x0000000000ff7806 */ /* 0x000fe40000000000 */
[----:B0-----:R-:W-:-:S05]  /*35d0*/  SEL R22, R22, RZ, !P2 ;  /* 0x000000ff16167207 */ /* 0x001fca0005000000 */
[----:B------:R-:W-:-:S07]  /*35e0*/  IMAD.IADD R46, R43, 0x1, R22 ;  /* 0x000000012b2e7824 */ /* 0x000fce00078e0216 */
.L_x_171:
[----:B------:R-:W-:Y:S05]  /*35f0*/  @!P0 BRA `(.L_x_120) ;  /* 0x00000004002c8947 */ /* 0x000fea0003800000 */
[----:B------:R-:W-:-:S07]  /*3600*/  IMAD.MOV.U32 R43, RZ, RZ, 0x3b8 ;  /* 0x000003b8ff2b7424 */ /* 0x000fce00078e00ff */
.L_x_126:
        /* <DEDUP_REMOVED lines=8> */
.L_x_174:
[----:B------:R-:W-:Y:S05]  /*3690*/  @!P0 BRA `(.L_x_122) ;  /* 0x0000000000748947 */ /* 0x000fea0003800000 */
[----:B------:R-:W-:-:S07]  /*36a0*/  IMAD.MOV.U32 R20, RZ, RZ, R43 ;  /* 0x000000ffff147224 */ /* 0x000fce00078e002b */
.L_x_124:
        /* <DEDUP_REMOVED lines=27> */
.L_x_177:
[----:B------:R-:W-:Y:S05]  /*3860*/  @P0 BRA `(.L_x_124) ;  /* 0xfffffffc00900947 */ /* 0x000fea000383ffff */
.L_x_122:
[----:B------:R-:W-:Y:S01]  /*3870*/  UMOV UR5, 0xffffffff ;  /* 0xffffffff00057882 */ /* 0x000fe20000000000 */
[----:B------:R-:W-:Y:S02]  /*3880*/  ISETP.NE.AND P0, PT, R18, 0x65, PT ;  /* 0x000000651200780c */ /* 0x000fe40003f05270 */
[----:B------:R-:W-:Y:S11]  /*3890*/  BRA.DIV UR5, `(.L_x_125) ;  /* 0x0000001e05107947 */ /* 0x000ff6000b800000 */
[----:B------:R-:W-:Y:S01]  /*38a0*/  VOTE.ANY R21, PT, !P0 ;  /* 0x0000000000157806 */ /* 0x000fe200040e0100 */
[----:B------:R-:W-:Y:S02]  /*38b0*/  VIADD R17, R38, 0x2 ;  /* 0x0000000226117836 */ /* 0x000fe40000000000 */
[----:B------:R-:W-:Y:S01]  /*38c0*/  VIADD R37, R37, 0xffffffe0 ;  /* 0xffffffe025257836 */ /* 0x000fe20000000000 */
[----:B------:R-:W-:-:S05]  /*38d0*/  LOP3.LUT R21, R21, 0x80000000, R26, 0xec, !PT ;  /* 0x8000000015157812 */ /* 0x000fca00078eec1a */
[----:B------:R-:W-:-:S05]  /*38e0*/  VIADD R16, R21, 0xffffffff ;  /* 0xffffffff15107836 */ /* 0x000fca0000000000 */
[----:B------:R-:W-:-:S04]  /*38f0*/  LOP3.LUT R16, R21, R16, RZ, 0xc, !PT ;  /* 0x0000001015107212 */ /* 0x000fc800078e0cff */
        /* <DEDUP_REMOVED lines=16> */
[----:B------:R-:W-:-:S03]  /*3a00*/  IMAD.IADD R19, R49, 0x1, R22 ;  /* 0x0000000131137824 */ /* 0x000fc600078e0216 */
[----:B------:R-:W-:Y:S02]  /*3a10*/  ISETP.GT.AND P2, PT, R17, R20, PT ;  /* 0x000000141100720c */ /* 0x000fe40003f44270 */
        /* <DEDUP_REMOVED lines=8> */
.L_x_186:
[----:B------:R-:W-:Y:S05]  /*3aa0*/  @P0 BRA `(.L_x_126) ;  /* 0xfffffff800d80947 */ /* 0x000fea000383ffff */
.L_x_120:
        /* <DEDUP_REMOVED lines=15> */
.L_x_114:
        /* <DEDUP_REMOVED lines=9> */
.L_x_113:
[----:B------:R-:W-:Y:S01]  /*3c30*/  IMAD.IADD R45, R4, 0x1, R44 ;  /* 0x00000001042d7824 */ /* 0x000fe200078e022c */
[----:B------:R-:W-:Y:S01]  /*3c40*/  BAR.SYNC.DEFER_BLOCKING 0x0 ;  /* 0x0000000000007b1d */ /* 0x000fe20000010000 */
[----:B------:R-:W-:Y:S02]  /*3c50*/  ISETP.NE.AND P0, PT, R2, RZ, PT ;  /* 0x000000ff0200720c */ /* 0x000fe40003f05270 */
[----:B------:R-:W-:-:S05]  /*3c60*/  IMAD.IADD R4, R5, 0x1, R45 ;  /* 0x0000000105047824 */ /* 0x000fca00078e022d */
[----:B------:R-:W0:Y:S01]  /*3c70*/  S2UR UR5, SR_CTAID.X ;  /* 0x00000000000579c3 */ /* 0x000e220000002500 */
[----:B------:R-:W-:Y:S01]  /*3c80*/  IMAD.IADD R5, R6, 0x1, R4 ;  /* 0x0000000106057824 */ /* 0x000fe200078e0204 */
[----:B------:R-:W1:Y:S03]  /*3c90*/  LDCU.64 UR6, c[0x0][0x388] ;  /* 0x00007100ff0677ac */ /* 0x000e660008000a00 */
[----:B------:R-:W-:-:S04]  /*3ca0*/  IMAD.IADD R6, R7, 0x1, R5 ;  /* 0x0000000107067824 */ /* 0x000fc800078e0205 */
[----:B------:R-:W-:-:S04]  /*3cb0*/  IMAD.IADD R7, R8, 0x1, R6 ;  /* 0x0000000108077824 */ /* 0x000fc800078e0206 */
[----:B------:R-:W-:-:S04]  /*3cc0*/  IMAD.IADD R8, R9, 0x1, R7 ;  /* 0x0000000109087824 */ /* 0x000fc800078e0207 */
[----:B------:R-:W-:Y:S01]  /*3cd0*/  IMAD.IADD R9, R10, 0x1, R8 ;  /* 0x000000010a097824 */ /* 0x000fe200078e0208 */
[----:B------:R-:W-:Y:S03]  /*3ce0*/  STS.64 [R40], R44 ;  /* 0x0000002c28007388 */ /* 0x000fe60000000a00 */
[----:B------:R-:W-:Y:S01]  /*3cf0*/  IMAD.IADD R10, R11, 0x1, R9 ;  /* 0x000000010b0a7824 */ /* 0x000fe200078e0209 */
[----:B------:R2:W-:Y:S03]  /*3d00*/  STS.64 [R40+0x8], R4 ;  /* 0x0000080428007388 */ /* 0x0005e60000000a00 */
[----:B------:R-:W-:Y:S01]  /*3d10*/  IMAD.IADD R11, R12, 0x1, R10 ;  /* 0x000000010c0b7824 */ /* 0x000fe200078e020a */
[----:B------:R3:W-:Y:S03]  /*3d20*/  STS.64 [R40+0x10], R6 ;  /* 0x0000100628007388 */ /* 0x0007e60000000a00 */
[----:B------:R-:W-:Y:S01]  /*3d30*/  IMAD.IADD R12, R13, 0x1, R11 ;  /* 0x000000010d0c7824 */ /* 0x000fe200078e020b */
[----:B------:R-:W-:Y:S03]  /*3d40*/  STS.64 [R40+0x18], R8 ;  /* 0x0000180828007388 */ /* 0x000fe60000000a00 */
[----:B------:R-:W-:Y:S01]  /*3d50*/  IMAD.IADD R13, R14, 0x1, R12 ;  /* 0x000000010e0d7824 */ /* 0x000fe200078e020c */
[----:B------:R-:W-:Y:S01]  /*3d60*/  STS.64 [R40+0x20], R10 ;  /* 0x0000200a28007388 */ /* 0x000fe20000000a00 */
[----:B--2---:R-:W0:Y:S02]  /*3d70*/  LDC R4, c[0x0][0x398] ;  /* 0x0000e600ff047b82 */ /* 0x004e240000000800 */
[----:B------:R-:W-:Y:S01]  /*3d80*/  IMAD.IADD R14, R15, 0x1, R13 ;  /* 0x000000010f0e7824 */ /* 0x000fe200078e020d */
[----:B------:R2:W-:Y:S03]  /*3d90*/  STS.64 [R40+0x28], R12 ;  /* 0x0000280c28007388 */ /* 0x0005e60000000a00 */
[----:B------:R-:W-:Y:S01]  /*3da0*/  IMAD.IADD R15, R28, 0x1, R14 ;  /* 0x000000011c0f7824 */ /* 0x000fe200078e020e */
[----:B------:R-:W4:Y:S03]  /*3db0*/  S2R R5, SR_TID.X ;  /* 0x0000000000057919 */ /* 0x000f260000002100 */
[----:B------:R-:W-:Y:S01]  /*3dc0*/  IMAD.IADD R16, R29, 0x1, R15 ;  /* 0x000000011d107824 */ /* 0x000fe200078e020f */
[----:B------:R-:W-:Y:S03]  /*3dd0*/  STS.64 [R40+0x30], R14 ;  /* 0x0000300e28007388 */ /* 0x000fe60000000a00 */
[----:B------:R-:W-:Y:S01]  /*3de0*/  IMAD.IADD R17, R30, 0x1, R16 ;  /* 0x000000011e117824 */ /* 0x000fe200078e0210 */
[----:B---3--:R-:W3:Y:S03]  /*3df0*/  S2R R6, SR_TID.X ;  /* 0x0000000000067919 */ /* 0x008ee60000002100 */
[----:B------:R-:W-:Y:S01]  /*3e00*/  IMAD.IADD R18, R31, 0x1, R17 ;  /* 0x000000011f127824 */ /* 0x000fe200078e0211 */
[----:B------:R-:W-:Y:S03]  /*3e10*/  STS.64 [R40+0x38], R16 ;  /* 0x0000381028007388 */ /* 0x000fe60000000a00 */
[----:B------:R-:W-:-:S02]  /*3e20*/  IMAD.IADD R19, R32, 0x1, R18 ;  /* 0x0000000120137824 */ /* 0x000fc400078e0212 */
[----:B0-----:R-:W-:Y:S02]  /*3e30*/  VIADD R4, R4, UR5 ;  /* 0x0000000504047c36 */ /* 0x001fe40008000000 */
[----:B------:R-:W-:Y:S01]  /*3e40*/  IMAD.IADD R20, R33, 0x1, R19 ;  /* 0x0000000121147824 */ /* 0x000fe200078e0213 */
[----:B------:R-:W-:Y:S01]  /*3e50*/  STS.64 [R40+0x40], R18 ;  /* 0x0000401228007388 */ /* 0x000fe20000000a00 */
[----:B--2---:R-:W-:Y:S02]  /*3e60*/  IMAD R12, R4, 0x2100, RZ ;  /* 0x00002100040c7824 */ /* 0x004fe400078e02ff */
[----:B------:R-:W-:-:S04]  /*3e70*/  IMAD.IADD R21, R34, 0x1, R20 ;  /* 0x0000000122157824 */ /* 0x000fc800078e0214 */
[----:B------:R-:W-:Y:S01]  /*3e80*/  IMAD.IADD R22, R35, 0x1, R21 ;  /* 0x0000000123167824 */ /* 0x000fe200078e0215 */
[----:B------:R-:W-:Y:S03]  /*3e90*/  STS.64 [R40+0x48], R20 ;  /* 0x0000481428007388 */ /* 0x000fe60000000a00 */
[----:B------:R-:W-:Y:S01]  /*3ea0*/  IMAD.IADD R23, R36, 0x1, R22 ;  /* 0x0000000124177824 */ /* 0x000fe200078e0216 */
[C---:B----4-:R-:W-:Y:S02]  /*3eb0*/  LOP3.LUT R4, R5.reuse, 0x1f, RZ, 0xc0, !PT ;  /* 0x0000001f05047812 */ /* 0x050fe400078ec0ff */
[----:B------:R-:W-:Y:S02]  /*3ec0*/  LOP3.LUT R10, R5, 0x3e0, RZ, 0xc0, !PT ;  /* 0x000003e0050a7812 */ /* 0x000fe400078ec0ff */
[----:B------:R-:W-:Y:S01]  /*3ed0*/  STS.64 [R40+0x50], R22 ;  /* 0x0000501628007388 */ /* 0x000fe20000000a00 */
[----:B------:R-:W-:-:S03]  /*3ee0*/  NOP ;  /* 0x0000000000007918 */ /* 0x000fc60000000000 */
[----:B------:R-:W-:Y:S01]  /*3ef0*/  LDS R45, [R41] ;  /* 0x00000000292d7984 */ /* 0x000fe20000000800 */
[----:B---3--:R-:W-:Y:S01]  /*3f00*/  LOP3.LUT R8, R6, 0x3e0, RZ, 0xc0, !PT ;  /* 0x000003e006087812 */ /* 0x008fe200078ec0ff */
[----:B------:R-:W-:Y:S02]  /*3f10*/  IMAD R10, R10, 0x16, R4 ;  /* 0x000000160a0a7824 */ /* 0x000fe400078e0204 */
        /* <DEDUP_REMOVED lines=20> */
[----:B------:R0:W-:Y:S04]  /*4060*/  LDS R25, [R41+0xa80] ;  /* 0x000a800029197984 */ /* 0x0001e80000000800 */
[----:B------:R2:W-:Y:S01]  /*4070*/  @!P0 STS [UR4+0x8400], R0 ;  /* 0x00840000ff008988 */ /* 0x0005e20008000804 */
[----:B------:R-:W-:Y:S01]  /*4080*/  BAR.SYNC.DEFER_BLOCKING 0x0 ;  /* 0x0000000000007b1d */ /* 0x000fe20000010000 */
[----:B0-----:R-:W-:Y:S01]  /*4090*/  LOP3.LUT R41, R6, 0x1f, RZ, 0xc0, !PT ;  /* 0x0000001f06297812 */ /* 0x001fe200078ec0ff */
[----:B------:R-:W-:Y:S01]  /*40a0*/  VIADD R6, R10, 0x60 ;  /* 0x000000600a067836 */ /* 0x000fe20000000000 */
[----:B------:R-:W-:-:S03]  /*40b0*/  IADD3 R5, P0, PT, R12, R3, RZ ;  /* 0x000000030c057210 */ /* 0x000fc60007f1e0ff */
[----:B------:R-:W-:Y:S02]  /*40c0*/  IMAD R8, R8, 0x16, R41 ;  /* 0x0000001608087824 */ /* 0x000fe400078e0229 */
[----:B--2---:R-:W-:Y:S01]  /*40d0*/  IMAD.X R0, RZ, RZ, RZ, P0 ;  /* 0x000000ffff007224 */ /* 0x004fe200000e06ff */
[----:B-1----:R-:W-:Y:S01]  /*40e0*/  LEA R4, P0, R5, UR6, 0x2 ;  /* 0x0000000605047c11 */ /* 0x002fe2000f8010ff */
[----:B------:R-:W-:-:S03]  /*40f0*/  VIADD R41, R10, 0x20 ;  /* 0x000000200a297836 */ /* 0x000fc60000000000 */
[----:B------:R-:W-:Y:S01]  /*4100*/  LEA.HI.X R5, R5, UR7, R0, 0x2, P0 ;  /* 0x0000000705057c11 */ /* 0x000fe200080f1400 */
[C---:B------:R-:W-:Y:S01]  /*4110*/  VIADD R0, R8.reuse, 0xc0 ;  /* 0x000000c008007836 */ /* 0x040fe20000000000 */
[----:B------:R-:W0:Y:S02]  /*4120*/  LDS R2, [UR4+0x8400] ;  /* 0x00840004ff027984 */ /* 0x000e240008000800 */
[-C--:B0-----:R-:W-:Y:S01]  /*4130*/  ISETP.GE.AND P6, PT, R3, R2.reuse, PT ;  /* 0x000000020300720c */ /* 0x081fe20003fc6270 */
[C---:B------:R-:W-:Y:S01]  /*4140*/  VIADD R3, R8.reuse, 0x80 ;  /* 0x0000008008037836 */ /* 0x040fe20000000000 */
[-C--:B------:R-:W-:Y:S01]  /*4150*/  ISETP.GE.AND P5, PT, R41, R2.reuse, PT ;  /* 0x000000022900720c */ /* 0x080fe20003fa6270 */
[----:B------:R-:W-:Y:S01]  /*4160*/  VIADD R41, R8, 0xa0 ;  /* 0x000000a008297836 */ /* 0x000fe20000000000 */
[-C--:B------:R-:W-:Y:S01]  /*4170*/  ISETP.GE.AND P0, PT, R6, R2.reuse, PT ;  /* 0x000000020600720c */ /* 0x080fe20003f06270 */
[C---:B------:R-:W-:Y:S01]  /*4180*/  VIADD R6, R8.reuse, 0xe0 ;  /* 0x000000e008067836 */ /* 0x040fe20000000000 */
[-C--:B------:R-:W-:Y:S01]  /*4190*/  ISETP.GE.AND P3, PT, R3, R2.reuse, PT ;  /* 0x000000020300720c */ /* 0x080fe20003f66270 */
[----:B------:R-:W-:Y:S01]  /*41a0*/  VIADD R3, R8, 0x100 ;  /* 0x0000010008037836 */ /* 0x000fe20000000000 */
[-C--:B------:R-:W-:Y:S01]  /*41b0*/  ISETP.GE.AND P2, PT, R0, R2.reuse, PT ;  /* 0x000000020000720c */ /* 0x080fe20003f46270 */
[----:B------:R-:W-:Y:S01]  /*41c0*/  VIADD R0, R10, 0x40 ;  /* 0x000000400a007836 */ /* 0x000fe20000000000 */
[-C--:B------:R-:W-:Y:S01]  /*41d0*/  ISETP.GE.AND P4, PT, R41, R2.reuse, PT ;  /* 0x000000022900720c */ /* 0x080fe20003f86270 */
[----:B------:R-:W-:Y:S01]  /*41e0*/  VIADD R41, R8, 0x120 ;  /* 0x0000012008297836 */ /* 0x000fe20000000000 */
[-C--:B------:R-:W-:Y:S01]  /*41f0*/  ISETP.GE.AND P1, PT, R6, R2.reuse, PT ;  /* 0x000000020600720c */ /* 0x080fe20003f26270 */
[----:B------:R-:W-:Y:S01]  /*4200*/  @!P6 STG.E desc[UR8][R4.64], R45 ;  /* 0x0000002d0400e986 */ /* 0x000fe2000c101908 */
[----:B------:R-:W-:Y:S01]  /*4210*/  ISETP.GE.AND P6, PT, R3, R2, PT ;  /* 0x000000020300720c */ /* 0x000fe20003fc6270 */
[----:B------:R-:W-:-:S02]  /*4220*/  VIADD R3, R10, 0x140 ;  /* 0x000001400a037836 */ /* 0x000fc40000000000 */
[----:B------:R-:W-:Y:S01]  /*4230*/  @!P5 STG.E desc[UR8][R4.64+0x80], R47 ;  /* 0x0000802f0400d986 */ /* 0x000fe2000c101908 */
[-C--:B------:R-:W-:Y:S01]  /*4240*/  ISETP.GE.AND P5, PT, R41, R2.reuse, PT ;  /* 0x000000022900720c */ /* 0x080fe20003fa6270 */
[C---:B------:R-:W-:Y:S02]  /*4250*/  VIADD R41, R10.reuse, 0x160 ;  /* 0x000001600a297836 */ /* 0x040fe40000000000 */
[----:B------:R-:W-:Y:S01]  /*4260*/  @!P0 STG.E desc[UR8][R4.64+0x180], R49 ;  /* 0x0001803104008986 */ /* 0x000fe2000c101908 */
[-C--:B------:R-:W-:Y:S01]  /*4270*/  ISETP.GE.AND P0, PT, R3, R2.reuse, PT ;  /* 0x000000020300720c */ /* 0x080fe20003f06270 */
[C---:B------:R-:W-:Y:S02]  /*4280*/  VIADD R3, R10.reuse, 0x180 ;  /* 0x000001800a037836 */ /* 0x040fe40000000000 */
[----:B------:R-:W-:Y:S01]  /*4290*/  @!P3 STG.E desc[UR8][R4.64+0x200], R51 ;  /* 0x000200330400b986 */ /* 0x000fe2000c101908 */
[----:B------:R-:W-:Y:S01]  /*42a0*/  ISETP.GE.AND P3, PT, R41, R2, PT ;  /* 0x000000022900720c */ /* 0x000fe20003f66270 */
[----:B------:R-:W-:-:S02]  /*42b0*/  VIADD R41, R10, 0x1a0 ;  /* 0x000001a00a297836 */ /* 0x000fc40000000000 */
[----:B------:R-:W-:Y:S01]  /*42c0*/  @!P2 STG.E desc[UR8][R4.64+0x300], R43 ;  /* 0x0003002b0400a986 */ /* 0x000fe2000c101908 */
[-C--:B------:R-:W-:Y:S01]  /*42d0*/  ISETP.GE.AND P2, PT, R3, R2.reuse, PT ;  /* 0x000000020300720c */ /* 0x080fe20003f46270 */
[----:B------:R-:W-:Y:S02]  /*42e0*/  VIADD R3, R8, 0x1c0 ;  /* 0x000001c008037836 */ /* 0x000fe40000000000 */
[----:B------:R-:W-:Y:S01]  /*42f0*/  @!P4 STG.E desc[UR8][R4.64+0x280], R53 ;  /* 0x000280350400c986 */ /* 0x000fe2000c101908 */
[----:B------:R-:W-:-:S03]  /*4300*/  ISETP.GE.AND P4, PT, R0, R2, PT ;  /* 0x000000020000720c */ /* 0x000fc60003f86270 */
[----:B------:R0:W-:Y:S01]  /*4310*/  @!P1 STG.E desc[UR8][R4.64+0x380], R37 ;  /* 0x0003802504009986 */ /* 0x0001e2000c101908 */
[-C--:B------:R-:W-:Y:S01]  /*4320*/  ISETP.GE.AND P1, PT, R41, R2.reuse, PT ;  /* 0x000000022900720c */ /* 0x080fe20003f26270 */
[C---:B------:R-:W-:Y:S02]  /*4330*/  VIADD R41, R8.reuse, 0x1e0 ;  /* 0x000001e008297836 */ /* 0x040fe40000000000 */
[----:B------:R-:W-:Y:S01]  /*4340*/  @!P6 STG.E desc[UR8][R4.64+0x400], R35 ;  /* 0x000400230400e986 */ /* 0x000fe2000c101908 */
[-C--:B------:R-:W-:Y:S01]  /*4350*/  ISETP.GE.AND P6, PT, R3, R2.reuse, PT ;  /* 0x000000020300720c */ /* 0x080fe20003fc6270 */
[----:B------:R-:W-:Y:S02]  /*4360*/  VIADD R3, R8, 0x200 ;  /* 0x0000020008037836 */ /* 0x000fe40000000000 */
[----:B------:R1:W-:Y:S01]  /*4370*/  @!P5 STG.E desc[UR8][R4.64+0x480], R33 ;  /* 0x000480210400d986 */ /* 0x0003e2000c101908 */
[----:B------:R-:W-:Y:S01]  /*4380*/  ISETP.GE.AND P5, PT, R41, R2, PT ;  /* 0x000000022900720c */ /* 0x000fe20003fa6270 */
[----:B------:R-:W-:-:S02]  /*4390*/  VIADD R41, R10, 0x220 ;  /* 0x000002200a297836 */ /* 0x000fc40000000000 */
[----:B------:R2:W-:Y:S01]  /*43a0*/  @!P0 STG.E desc[UR8][R4.64+0x500], R31 ;  /* 0x0005001f04008986 */ /* 0x0005e2000c101908 */
[-C--:B------:R-:W-:Y:S01]  /*43b0*/  ISETP.GE.AND P0, PT, R3, R2.reuse, PT ;  /* 0x000000020300720c */ /* 0x080fe20003f06270 */
[----:B0-----:R-:W-:Y:S02]  /*43c0*/  VIADD R37, R10, 0x240 ;  /* 0x000002400a257836 */ /* 0x001fe40000000000 */
[C---:B------:R-:W-:Y:S01]  /*43d0*/  VIADD R3, R8.reuse, 0x260 ;  /* 0x0000026008037836 */ /* 0x040fe20000000000 */
[----:B------:R2:W-:Y:S01]  /*43e0*/  @!P4 STG.E desc[UR8][R4.64+0x100], R29 ;  /* 0x0001001d0400c986 */ /* 0x0005e2000c101908 */
[-C--:B------:R-:W-:Y:S01]  /*43f0*/  ISETP.GE.AND P4, PT, R41, R2.reuse, PT ;  /* 0x000000022900720c */ /* 0x080fe20003f86270 */
[----:B-1----:R-:W-:Y:S02]  /*4400*/  VIADD R33, R8, 0x280 ;  /* 0x0000028008217836 */ /* 0x002fe40000000000 */
        /* <DEDUP_REMOVED lines=17> */
.L_x_100:
[----:B------:R-:W-:Y:S01]  /*4520*/  BSSY B1, `(.L_x_127) ;  /* 0x0000006000017945 */ /* 0x000fe20003800000 */
[----:B------:R-:W-:Y:S01]  /*4530*/  PLOP3.LUT P0, PT, P0, PT, PT, 0x8, 0x80 ;  /* 0x000000000080781c */ /* 0x000fe2000070e170 */
[----:B------:R-:W-:-:S12]  /*4540*/  IMAD.MOV.U32 R21, RZ, RZ, -0x1 ;  /* 0xffffffffff157424 */ /* 0x000fd800078e00ff */
[----:B------:R-:W-:Y:S05]  /*4550*/  WARPSYNC.COLLECTIVE R21, `(.L_x_128) ;  /* 0x0000000015087348 */ /* 0x000fea0003c00000 */
[----:B------:R-:W-:Y:S01]  /*4560*/  VOTE.ANY P0, P0 ;  /* 0x0000000000ff7806 */ /* 0x000fe20000000100 */
[----:B------:R-:W-:-:S12]  /*4570*/  ENDCOLLECTIVE ;  /* 0x000000000000791b */ /* 0x000fd80003800000 */
.L_x_128:
[----:B------:R-:W-:Y:S05]  /*4580*/  BSYNC B1 ;  /* 0x0000000000017941 */ /* 0x000fea0003800000 */
.L_x_127:
[----:B------:R-:W-:Y:S05]  /*4590*/  BRA `(.L_x_129) ;  /* 0xffffffc800787947 */ /* 0x000fea000383ffff */
.L_x_102:
[----:B------:R-:W-:Y:S01]  /*45a0*/  BSSY B1, `(.L_x_130) ;  /* 0x0000006000017945 */ /* 0x000fe20003800000 */
[----:B------:R-:W-:Y:S01]  /*45b0*/  PLOP3.LUT P0, PT, P0, PT, PT, 0x8, 0x80 ;  /* 0x000000000080781c */ /* 0x000fe2000070e170 */
[----:B------:R-:W-:-:S12]  /*45c0*/  IMAD.MOV.U32 R21, RZ, RZ, -0x1 ;  /* 0xffffffffff157424 */ /* 0x000fd800078e00ff */
[----:B------:R-:W-:Y:S05]  /*45d0*/  WARPSYNC.COLLECTIVE R21, `(.L_x_131) ;  /* 0x0000000015087348 */ /* 0x000fea0003c00000 */
[----:B------:R-:W-:Y:S01]  /*45e0*/  VOTE.ANY P0, P0 ;  /* 0x0000000000ff7806 */ /* 0x000fe20000000100 */
[----:B------:R-:W-:-:S12]  /*45f0*/  ENDCOLLECTIVE ;  /* 0x000000000000791b */ /* 0x000fd80003800000 */
.L_x_131:
[----:B------:R-:W-:Y:S05]  /*4600*/  BSYNC B1 ;  /* 0x0000000000017941 */ /* 0x000fea0003800000 */
.L_x_130:
[----:B------:R-:W-:Y:S05]  /*4610*/  BRA `(.L_x_132) ;  /* 0xffffffc800cc7947 */ /* 0x000fea000383ffff */
.L_x_104:
[----:B------:R-:W0:Y:S01]  /*4620*/  S2R R30, SR_GEMASK ;  /* 0x00000000001e7919 */ /* 0x000e220000003c00 */
[----:B------:R-:W-:Y:S01]  /*4630*/  BSSY B1, `(.L_x_133) ;  /* 0x0000006000017945 */ /* 0x000fe20003800000 */
[----:B------:R-:W-:Y:S01]  /*4640*/  PLOP3.LUT P0, PT, P0, PT, PT, 0x8, 0x80 ;  /* 0x000000000080781c */ /* 0x000fe2000070e170 */
[----:B------:R-:W-:-:S12]  /*4650*/  IMAD.MOV.U32 R21, RZ, RZ, -0x1 ;  /* 0xffffffffff157424 */ /* 0x000fd800078e00ff */
[----:B0-----:R-:W-:Y:S05]  /*4660*/  WARPSYNC.COLLECTIVE R21, `(.L_x_134) ;  /* 0x0000000015087348 */ /* 0x001fea0003c00000 */
[----:B------:R-:W-:Y:S01]  /*4670*/  VOTE.ANY R21, PT, P0 ;  /* 0x0000000000157806 */ /* 0x000fe200000e0100 */
[----:B0-----:R-:W-:Y:S06]  /*4680*/  ENDCOLLECTIVE ;  /* 0x000000000000791b */ /* 0x001fec0003800000 */
.L_x_134:
[----:B------:R-:W-:Y:S05]  /*4690*/  BSYNC B1 ;  /* 0x0000000000017941 */ /* 0x000fea0003800000 */
.L_x_133:
[----:B------:R-:W-:Y:S01]  /*46a0*/  LOP3.LUT R21, R21, 0x80000000, R30, 0xec, !PT ;  /* 0x8000000015157812 */ /* 0x000fe200078eec1e */
[----:B------:R-:W-:Y:S02]  /*46b0*/  IMAD.MOV.U32 R17, RZ, RZ, 0x1 ;  /* 0x00000001ff117424 */ /* 0x000fe400078e00ff */
[----:B------:R-:W-:Y:S02]  /*46c0*/  VIADD R41, R39, 0x2 ;  /* 0x0000000227297836 */ /* 0x000fe40000000000 */
[----:B------:R-:W-:Y:S02]  /*46d0*/  VIADD R16, R21, 0xffffffff ;  /* 0xffffffff15107836 */ /* 0x000fe40000000000 */
[C---:B------:R-:W-:Y:S02]  /*46e0*/  VIADD R43, R39.reuse, 0x4 ;  /* 0x00000004272b7836 */ /* 0x040fe40000000000 */
[----:B------:R-:W-:Y:S01]  /*46f0*/  VIADD R44, R39, 0x8 ;  /* 0x00000008272c7836 */ /* 0x000fe20000000000 */
[----:B------:R-:W-:Y:S01]  /*4700*/  LOP3.LUT R28, R21, R16, RZ, 0xc, !PT ;  /* 0x00000010151c7212 */ /* 0x000fe200078e0cff */
[----:B------:R-:W-:-:S02]  /*4710*/  IMAD.MOV.U32 R16, RZ, RZ, R27 ;  /* 0x000000ffff107224 */ /* 0x000fc400078e001b */
[----:B------:R-:W-:Y:S01]  /*4720*/  IMAD.MOV.U32 R21, RZ, RZ, -0x1 ;  /* 0xffffffffff157424 */ /* 0x000fe200078e00ff */
[----:B------:R0:W1:Y:S01]  /*4730*/  POPC R20, R28 ;  /* 0x0000001c00147309 */ /* 0x0000620000000000 */
[----:B------:R-:W-:-:S07]  /*4740*/  VIADD R45, R39, 0x10 ;  /* 0x00000010272d7836 */ /* 0x000fce0000000000 */
[----:B01----:R-:W-:Y:S05]  /*4750*/  WARPSYNC.COLLECTIVE R21, `(.L_x_135) ;  /* 0x0000000015087348 */ /* 0x003fea0003c00000 */
[----:B-1----:R1:W2:Y:S02]  /*4760*/  SHFL.DOWN P3, R22, R16, R17, R20 ;  /* 0x0800001110167389 */ /* 0x0022a40000060014 */
[----:B012---:R-:W-:Y:S05]  /*4770*/  ENDCOLLECTIVE ;  /* 0x000000000000791b */ /* 0x007fea0003800000 */
.L_x_135:
[-C--:B------:R-:W-:Y:S02]  /*4780*/  ISETP.GE.AND P0, PT, R39, R20.reuse, PT ;  /* 0x000000142700720c */ /* 0x080fe40003f06270 */
[-C--:B------:R-:W-:Y:S01]  /*4790*/  ISETP.GT.AND P2, PT, R45, R20.reuse, PT ;  /* 0x000000142d00720c */ /* 0x080fe20003f44270 */
        /* <DEDUP_REMOVED lines=8> */
.L_x_136:
        /* <DEDUP_REMOVED lines=8> */
.L_x_137:
[----:B------:R-:W-:Y:S01]  /*48a0*/  IMAD.MOV.U32 R17, RZ, RZ, 0x8 ;  /* 0x00000008ff117424 */ /* 0x000fe200078e00ff */
[----:B------:R-:W-:Y:S02]  /*48b0*/  SEL R22, R22, RZ, !P0 ;  /* 0x000000ff16167207 */ /* 0x000fe40004000000 */
[----:B------:R-:W-:-:S03]  /*48c0*/  ISETP.GT.AND P0, PT, R44, R20, PT ;  /* 0x000000142c00720c */ /* 0x000fc60003f04270 */
[----:B------:R-:W-:Y:S02]  /*48d0*/  IMAD.IADD R27, R29, 0x1, R22 ;  /* 0x000000011d1b7824 */ /* 0x000fe400078e0216 */
[----:B------:R-:W0:Y:S02]  /*48e0*/  LDC.64 R28, c[0x0][0x390] ;  /* 0x0000e400ff1c7b82 */ /* 0x000e240000000a00 */
[----:B------:R-:W-:-:S07]  /*48f0*/  IMAD.MOV.U32 R16, RZ, RZ, R27 ;  /* 0x000000ffff107224 */ /* 0x000fce00078e001b */
[----:B0-----:R-:W-:Y:S05]  /*4900*/  WARPSYNC.COLLECTIVE R21, `(.L_x_138) ;  /* 0x0000000015087348 */ /* 0x001fea0003c00000 */
[----:B------:R1:W2:Y:S02]  /*4910*/  SHFL.DOWN P3, R22, R16, R17, R20 ;  /* 0x0800001110167389 */ /* 0x0002a40000060014 */
[----:B012---:R-:W-:Y:S05]  /*4920*/  ENDCOLLECTIVE ;  /* 0x000000000000791b */ /* 0x007fea0003800000 */
.L_x_138:
[----:B------:R-:W-:Y:S01]  /*4930*/  IMAD.MOV.U32 R17, RZ, RZ, 0x10 ;  /* 0x00000010ff117424 */ /* 0x000fe200078e00ff */
[----:B------:R-:W-:Y:S02]  /*4940*/  SEL R22, R22, RZ, !P0 ;  /* 0x000000ff16167207 */ /* 0x000fe40004000000 */
[----:B------:R-:W-:-:S03]  /*4950*/  ISETP.NE.AND P0, PT, R26, 0x65, PT ;  /* 0x000000651a00780c */ /* 0x000fc60003f05270 */
[----:B------:R-:W-:-:S04]  /*4960*/  IMAD.IADD R47, R27, 0x1, R22 ;  /* 0x000000011b2f7824 */ /* 0x000fc800078e0216 */
[----:B------:R-:W-:-:S07]  /*4970*/  IMAD.MOV.U32 R16, RZ, RZ, R47 ;  /* 0x000000ffff107224 */ /* 0x000fce00078e002f */
[----:B------:R-:W-:Y:S05]  /*4980*/  WARPSYNC.COLLECTIVE R21, `(.L_x_139) ;  /* 0x0000000015087348 */ /* 0x000fea0003c00000 */
[----:B------:R0:W1:Y:S02]  /*4990*/  SHFL.DOWN P3, R22, R16, R17, R20 ;  /* 0x0800001110167389 */ /* 0x0000640000060014 */
[----:B01----:R-:W-:Y:S05]  /*49a0*/  ENDCOLLECTIVE ;  /* 0x000000000000791b */ /* 0x003fea0003800000 */
.L_x_139:
[----:B------:R-:W-:Y:S05]  /*49b0*/  WARPSYNC.COLLECTIVE R21, `(.L_x_140) ;  /* 0x0000000015087348 */ /* 0x000fea0003c00000 */
[----:B------:R-:W-:Y:S01]  /*49c0*/  VOTE.ALL P0, P0 ;  /* 0x0000000000ff7806 */ /* 0x000fe20000000000 */
[----:B------:R-:W-:-:S12]  /*49d0*/  ENDCOLLECTIVE ;  /* 0x000000000000791b */ /* 0x000fd80003800000 */
.L_x_140:
[----:B------:R-:W-:Y:S02]  /*49e0*/  IADD3 R28, P3, PT, R28, 0x100, RZ ;  /* 0x000001001c1c7810 */ /* 0x000fe40007f7e0ff */
[----:B------:R-:W-:-:S03]  /*49f0*/  SEL R22, R22, RZ, !P2 ;  /* 0x000000ff16167207 */ /* 0x000fc60005000000 */
[----:B------:R-:W-:Y:S02]  /*4a00*/  IMAD.X R3, RZ, RZ, R29, P3 ;  /* 0x000000ffff037224 */ /* 0x000fe400018e061d */
[----:B------:R-:W-:Y:S01]  /*4a10*/  IMAD.IADD R46, R47, 0x1, R22 ;  /* 0x000000012f2e7824 */ /* 0x000fe200078e0216 */
[----:B------:R-:W-:Y:S06]  /*4a20*/  BRA `(.L_x_141) ;  /* 0xffffffc800647947 */ /* 0x000fec000383ffff */
.L_x_106:
[----:B------:R-:W-:Y:S01]  /*4a30*/  BSSY B1, `(.L_x_142) ;  /* 0x0000006000017945 */ /* 0x000fe20003800000 */
[----:B------:R-:W-:Y:S01]  /*4a40*/  PLOP3.LUT P0, PT, P0, PT, PT, 0x8, 0x80 ;  /* 0x000000000080781c */ /* 0x000fe2000070e170 */
[----:B------:R-:W-:-:S12]  /*4a50*/  IMAD.MOV.U32 R21, RZ, RZ, -0x1 ;  /* 0xffffffffff157424 */ /* 0x000fd800078e00ff */
[----:B------:R-:W-:Y:S05]  /*4a60*/  WARPSYNC.COLLECTIVE R21, `(.L_x_143) ;  /* 0x0000000015087348 */ /* 0x000fea0003c00000 */
[----:B------:R-:W-:Y:S01]  /*4a70*/  VOTE.ANY P0, P0 ;  /* 0x0000000000ff7806 */ /* 0x000fe20000000100 */
[----:B------:R-:W-:-:S12]  /*4a80*/  ENDCOLLECTIVE ;  /* 0x000000000000791b */ /* 0x000fd80003800000 */
.L_x_143:
[----:B------:R-:W-:Y:S05]  /*4a90*/  BSYNC B1 ;  /* 0x0000000000017941 */ /* 0x000fea0003800000 */
.L_x_142:
[----:B------:R-:W-:Y:S05]  /*4aa0*/  BRA `(.L_x_144) ;  /* 0xffffffc800747947 */ /* 0x000fea000383ffff */
.L_x_108:
[----:B------:R-:W-:Y:S01]  /*4ab0*/  BSSY B1, `(.L_x_145) ;  /* 0x0000006000017945 */ /* 0x000fe20003800000 */
[----:B------:R-:W-:Y:S01]  /*4ac0*/  PLOP3.LUT P0, PT, P0, PT, PT, 0x8, 0x80 ;  /* 0x000000000080781c */ /* 0x000fe2000070e170 */
[----:B------:R-:W-:-:S12]  /*4ad0*/  IMAD.MOV.U32 R21, RZ, RZ, -0x1 ;  /* 0xffffffffff157424 */ /* 0x000fd800078e00ff */
[----:B------:R-:W-:Y:S05]  /*4ae0*/  WARPSYNC.COLLECTIVE R21, `(.L_x_146) ;  /* 0x0000000015087348 */ /* 0x000fea0003c00000 */
[----:B------:R-:W-:Y:S01]  /*4af0*/  VOTE.ANY P0, P0 ;  /* 0x0000000000ff7806 */ /* 0x000fe20000000100 */
[----:B------:R-:W-:-:S12]  /*4b00*/  ENDCOLLECTIVE ;  /* 0x000000000000791b */ /* 0x000fd80003800000 */
.L_x_146:
[----:B------:R-:W-:Y:S05]  /*4b10*/  BSYNC B1 ;  /* 0x0000000000017941 */ /* 0x000fea0003800000 */
.L_x_145:
[----:B------:R-:W-:Y:S05]  /*4b20*/  BRA `(.L_x_147) ;  /* 0xffffffc800c87947 */ /* 0x000fea000383ffff */
.L_x_110:
[----:B------:R-:W-:Y:S01]  /*4b30*/  BSSY B1, `(.L_x_148) ;  /* 0x0000006000017945 */ /* 0x000fe20003800000 */
[----:B------:R-:W-:Y:S01]  /*4b40*/  PLOP3.LUT P0, PT, P0, PT, PT, 0x8, 0x80 ;  /* 0x000000000080781c */ /* 0x000fe2000070e170 */
[----:B------:R-:W-:-:S12]  /*4b50*/  IMAD.MOV.U32 R21, RZ, RZ, -0x1 ;  /* 0xffffffffff157424 */ /* 0x000fd800078e00ff */
[----:B------:R-:W-:Y:S05]  /*4b60*/  WARPSYNC.COLLECTIVE R21, `(.L_x_149) ;  /* 0x0000000015087348 */ /* 0x000fea0003c00000 */
[----:B------:R-:W-:Y:S01]  /*4b70*/  VOTE.ANY R21, PT, P0 ;  /* 0x0000000000157806 */ /* 0x000fe200000e0100 */
[----:B------:R-:W-:Y:S06]  /*4b80*/  ENDCOLLECTIVE ;  /* 0x000000000000791b */ /* 0x000fec0003800000 */
.L_x_149:
[----:B------:R-:W-:Y:S05]  /*4b90*/  BSYNC B1 ;  /* 0x0000000000017941 */ /* 0x000fea0003800000 */
.L_x_148:
        /* <DEDUP_REMOVED lines=11> */
.L_x_150:
        /* <DEDUP_REMOVED lines=9> */
.L_x_151:
        /* <DEDUP_REMOVED lines=8> */
.L_x_152:
        /* <DEDUP_REMOVED lines=8> */
.L_x_153:
        /* <DEDUP_REMOVED lines=8> */
.L_x_154:
[----:B------:R-:W-:Y:S02]  /*4e60*/  SEL R22, R22, RZ, !P0 ;  /* 0x000000ff16167207 */ /* 0x000fe40004000000 */
[----:B------:R-:W-:Y:S02]  /*4e70*/  ISETP.NE.AND P0, PT, R26, 0x65, PT ;  /* 0x000000651a00780c */ /* 0x000fe40003f05270 */
[----:B------:R-:W-:-:S11]  /*4e80*/  IADD3 R46, PT, PT, R47, R22, R46 ;  /* 0x000000162f2e7210 */ /* 0x000fd60007ffe02e */
[----:B------:R-:W-:Y:S05]  /*4e90*/  WARPSYNC.COLLECTIVE R21, `(.L_x_155) ;  /* 0x0000000015087348 */ /* 0x000fea0003c00000 */
[----:B------:R-:W-:Y:S01]  /*4ea0*/  VOTE.ALL P0, P0 ;  /* 0x0000000000ff7806 */ /* 0x000fe20000000000 */
[----:B------:R-:W-:-:S12]  /*4eb0*/  ENDCOLLECTIVE ;  /* 0x000000000000791b */ /* 0x000fd80003800000 */
.L_x_155:
[----:B------:R-:W-:Y:S05]  /*4ec0*/  BRA `(.L_x_156) ;  /* 0xffffffc800607947 */ /* 0x000fea000383ffff */
.L_x_115:
[----:B------:R-:W-:Y:S01]  /*4ed0*/  BSSY B0, `(.L_x_157) ;  /* 0x0000006000007945 */ /* 0x000fe20003800000 */
[----:B------:R-:W-:Y:S01]  /*4ee0*/  PLOP3.LUT P0, PT, P0, PT, PT, 0x8, 0x80 ;  /* 0x000000000080781c */ /* 0x000fe2000070e170 */
[----:B------:R-:W-:-:S12]  /*4ef0*/  IMAD.MOV.U32 R21, RZ, RZ, -0x1 ;  /* 0xffffffffff157424 */ /* 0x000fd800078e00ff */
[----:B------:R-:W-:Y:S05]  /*4f00*/  WARPSYNC.COLLECTIVE R21, `(.L_x_158) ;  /* 0x0000000015087348 */ /* 0x000fea0003c00000 */
[----:B------:R-:W-:Y:S01]  /*4f10*/  VOTE.ANY P0, P0 ;  /* 0x0000000000ff7806 */ /* 0x000fe20000000100 */
[----:B------:R-:W-:-:S12]  /*4f20*/  ENDCOLLECTIVE ;  /* 0x000000000000791b */ /* 0x000fd80003800000 */
.L_x_158:
[----:B------:R-:W-:Y:S05]  /*4f30*/  BSYNC B0 ;  /* 0x0000000000007941 */ /* 0x000fea0003800000 */
.L_x_157:
[----:B------:R-:W-:Y:S05]  /*4f40*/  BRA `(.L_x_159) ;  /* 0xffffffe000987947 */ /* 0x000fea000383ffff */
.L_x_117:
[----:B------:R-:W-:Y:S01]  /*4f50*/  BSSY B0, `(.L_x_160) ;  /* 0x0000006000007945 */ /* 0x000fe20003800000 */
[----:B------:R-:W-:Y:S01]  /*4f60*/  PLOP3.LUT P0, PT, P0, PT, PT, 0x8, 0x80 ;  /* 0x000000000080781c */ /* 0x000fe2000070e170 */
[----:B------:R-:W-:-:S12]  /*4f70*/  IMAD.MOV.U32 R21, RZ, RZ, -0x1 ;  /* 0xffffffffff157424 */ /* 0x000fd800078e00ff */
[----:B------:R-:W-:Y:S05]  /*4f80*/  WARPSYNC.COLLECTIVE R21, `(.L_x_161) ;  /* 0x0000000015087348 */ /* 0x000fea0003c00000 */
[----:B------:R-:W-:Y:S01]  /*4f90*/  VOTE.ANY P0, P0 ;  /* 0x0000000000ff7806 */ /* 0x000fe20000000100 */
[----:B------:R-:W-:-:S12]  /*4fa0*/  ENDCOLLECTIVE ;  /* 0x000000000000791b */ /* 0x000fd80003800000 */
.L_x_161:
[----:B------:R-:W-:Y:S05]  /*4fb0*/  BSYNC B0 ;  /* 0x0000000000007941 */ /* 0x000fea0003800000 */
.L_x_160:
[----:B------:R-:W-:Y:S05]  /*4fc0*/  BRA `(.L_x_162) ;  /* 0xffffffe000ec7947 */ /* 0x000fea000383ffff */
.L_x_119:
[----:B------:R-:W0:Y:S01]  /*4fd0*/  S2R R26, SR_GEMASK ;  /* 0x00000000001a7919 */ /* 0x000e220000003c00 */
[----:B------:R-:W-:Y:S01]  /*4fe0*/  BSSY B0, `(.L_x_163) ;  /* 0x0000006000007945 */ /* 0x000fe20003800000 */
[----:B------:R-:W-:Y:S01]  /*4ff0*/  PLOP3.LUT P0, PT, P0, PT, PT, 0x8, 0x80 ;  /* 0x000000000080781c */ /* 0x000fe2000070e170 */
[----:B------:R-:W-:-:S12]  /*5000*/  IMAD.MOV.U32 R21, RZ, RZ, -0x1 ;  /* 0xffffffffff157424 */ /* 0x000fd800078e00ff */
[----:B0-----:R-:W-:Y:S05]  /*5010*/  WARPSYNC.COLLECTIVE R21, `(.L_x_164) ;  /* 0x0000000015087348 */ /* 0x001fea0003c00000 */
[----:B------:R-:W-:Y:S01]  /*5020*/  VOTE.ANY R21, PT, P0 ;  /* 0x0000000000157806 */ /* 0x000fe200000e0100 */
[----:B0-----:R-:W-:Y:S06]  /*5030*/  ENDCOLLECTIVE ;  /* 0x000000000000791b */ /* 0x001fec0003800000 */
.L_x_164:
[----:B------:R-:W-:Y:S05]  /*5040*/  BSYNC B0 ;  /* 0x0000000000007941 */ /* 0x000fea0003800000 */
.L_x_163:
[----:B------:R-:W-:Y:S01]  /*5050*/  LOP3.LUT R21, R21, 0x80000000, R26, 0xec, !PT ;  /* 0x8000000015157812 */ /* 0x000fe200078eec1a */
[----:B------:R-:W-:-:S04]  /*5060*/  IMAD.MOV.U32 R17, RZ, RZ, 0x1 ;  /* 0x00000001ff117424 */ /* 0x000fc800078e00ff */
        /* <DEDUP_REMOVED lines=8> */
.L_x_165:
[----:B------:R-:W-:Y:S01]  /*50f0*/  ISETP.GE.AND P0, PT, R38, R20, PT ;  /* 0x000000142600720c */ /* 0x000fe20003f06270 */
[----:B------:R-:W-:-:S03]  /*5100*/  IMAD.MOV.U32 R17, RZ, RZ, 0x2 ;  /* 0x00000002ff117424 */ /* 0x000fc600078e00ff */
[----:B------:R-:W-:-:S05]  /*5110*/  SEL R22, R22, RZ, !P0 ;  /* 0x000000ff16167207 */ /* 0x000fca0004000000 */
[----:B------:R-:W-:Y:S02]  /*5120*/  IMAD.IADD R43, R22, 0x1, R19 ;  /* 0x00000001162b7824 */ /* 0x000fe400078e0213 */
[----:B------:R-:W-:Y:S02]  /*5130*/  VIADD R19, R38, 0x2 ;  /* 0x0000000226137836 */ /* 0x000fe40000000000 */
[----:B------:R-:W-:-:S03]  /*5140*/  IMAD.MOV.U32 R16, RZ, RZ, R43 ;  /* 0x000000ffff107224 */ /* 0x000fc600078e002b */
[----:B------:R-:W-:Y:S01]  /*5150*/  ISETP.GT.AND P0, PT, R19, R20, PT ;  /* 0x000000141300720c */ /* 0x000fe20003f04270 */
[----:B------:R-:W-:-:S12]  /*5160*/  VIADD R19, R38, 0x4 ;  /* 0x0000000426137836 */ /* 0x000fd80000000000 */
[----:B------:R-:W-:Y:S05]  /*5170*/  WARPSYNC.COLLECTIVE R21, `(.L_x_166) ;  /* 0x0000000015087348 */ /* 0x000fea0003c00000 */
[----:B------:R0:W1:Y:S02]  /*5180*/  SHFL.DOWN P3, R22, R16, R17, R20 ;  /* 0x0800001110167389 */ /* 0x0000640000060014 */
[----:B01----:R-:W-:Y:S05]  /*5190*/  ENDCOLLECTIVE ;  /* 0x000000000000791b */ /* 0x003fea0003800000 */
.L_x_166:
[----:B------:R-:W-:Y:S01]  /*51a0*/  IMAD.MOV.U32 R17, RZ, RZ, 0x4 ;  /* 0x00000004ff117424 */ /* 0x000fe200078e00ff */
[----:B------:R-:W-:Y:S02]  /*51b0*/  SEL R22, R22, RZ, !P0 ;  /* 0x000000ff16167207 */ /* 0x000fe40004000000 */
[----:B------:R-:W-:-:S03]  /*51c0*/  ISETP.GT.AND P0, PT, R19, R20, PT ;  /* 0x000000141300720c */ /* 0x000fc60003f04270 */
[----:B------:R-:W-:Y:S02]  /*51d0*/  IMAD.IADD R45, R43, 0x1, R22 ;  /* 0x000000012b2d7824 */ /* 0x000fe400078e0216 */
[----:B------:R-:W-:Y:S02]  /*51e0*/  VIADD R43, R38, 0x8 ;  /* 0x00000008262b7836 */ /* 0x000fe40000000000 */
[----:B------:R-:W-:-:S07]  /*51f0*/  IMAD.MOV.U32 R16, RZ, RZ, R45 ;  /* 0x000000ffff107224 */ /* 0x000fce00078e002d */
[----:B------:R-:W-:Y:S05]  /*5200*/  WARPSYNC.COLLECTIVE R21, `(.L_x_167) ;  /* 0x0000000015087348 */ /* 0x000fea0003c00000 */
[----:B------:R0:W1:Y:S02]  /*5210*/  SHFL.DOWN P3, R22, R16, R17, R20 ;  /* 0x0800001110167389 */ /* 0x0000640000060014 */
[----:B01----:R-:W-:Y:S05]  /*5220*/  ENDCOLLECTIVE ;  /* 0x000000000000791b */ /* 0x003fea0003800000 */
.L_x_167:
        /* <DEDUP_REMOVED lines=9> */
.L_x_168:
[----:B------:R-:W-:Y:S01]  /*52c0*/  IMAD.MOV.U32 R17, RZ, RZ, 0x10 ;  /* 0x00000010ff117424 */ /* 0x000fe200078e00ff */
[----:B------:R-:W-:Y:S02]  /*52d0*/  SEL R22, R22, RZ, !P0 ;  /* 0x000000ff16167207 */ /* 0x000fe40004000000 */
[----:B------:R-:W-:-:S03]  /*52e0*/  ISETP.NE.AND P0, PT, R18, 0x65, PT ;  /* 0x000000651200780c */ /* 0x000fc60003f05270 */
[----:B------:R-:W-:Y:S02]  /*52f0*/  IMAD.IADD R43, R19, 0x1, R22 ;  /* 0x00000001132b7824 */ /* 0x000fe400078e0216 */
[----:B------:R-:W-:Y:S02]  /*5300*/  VIADD R19, R38, 0x10 ;  /* 0x0000001026137836 */ /* 0x000fe40000000000 */
[----:B------:R-:W-:-:S03]  /*5310*/  IMAD.MOV.U32 R16, RZ, RZ, R43 ;  /* 0x000000ffff107224 */ /* 0x000fc600078e002b */
[----:B------:R-:W-:-:S13]  /*5320*/  ISETP.GT.AND P2, PT, R19, R20, PT ;  /* 0x000000141300720c */ /* 0x000fda0003f44270 */
[----:B------:R-:W-:Y:S05]  /*5330*/  WARPSYNC.COLLECTIVE R21, `(.L_x_169) ;  /* 0x0000000015087348 */ /* 0x000fea0003c00000 */
[----:B------:R0:W1:Y:S02]  /*5340*/  SHFL.DOWN P3, R22, R16, R17, R20 ;  /* 0x0800001110167389 */ /* 0x0000640000060014 */
[----:B01----:R-:W-:Y:S05]  /*5350*/  ENDCOLLECTIVE ;  /* 0x000000000000791b */ /* 0x003fea0003800000 */
.L_x_169:
[----:B------:R-:W-:Y:S05]  /*5360*/  WARPSYNC.COLLECTIVE R21, `(.L_x_170) ;  /* 0x0000000015087348 */ /* 0x000fea0003c00000 */
[----:B------:R-:W-:Y:S01]  /*5370*/  VOTE.ALL P0, P0 ;  /* 0x0000000000ff7806 */ /* 0x000fe20000000000 */
[----:B------:R-:W-:-:S12]  /*5380*/  ENDCOLLECTIVE ;  /* 0x000000000000791b */ /* 0x000fd80003800000 */
.L_x_170:
[----:B------:R-:W-:Y:S02]  /*5390*/  IADD3 R44, P3, PT, R44, 0x100, RZ ;  /* 0x000001002c2c7810 */ /* 0x000fe40007f7e0ff */
[----:B------:R-:W-:-:S03]  /*53a0*/  SEL R22, R22, RZ, !P2 ;  /* 0x000000ff16167207 */ /* 0x000fc60005000000 */
[----:B------:R-:W-:Y:S02]  /*53b0*/  IMAD.X R45, RZ, RZ, R45, P3 ;  /* 0x000000ffff2d7224 */ /* 0x000fe400018e062d */
[----:B------:R-:W-:Y:S01]  /*53c0*/  IMAD.IADD R46, R43, 0x1, R22 ;  /* 0x000000012b2e7824 */ /* 0x000fe200078e0216 */
[----:B------:R-:W-:Y:S06]  /*53d0*/  BRA `(.L_x_171) ;  /* 0xffffffe000847947 */ /* 0x000fec000383ffff */
.L_x_121:
[----:B------:R-:W-:Y:S01]  /*53e0*/  BSSY B0, `(.L_x_172) ;  /* 0x0000006000007945 */ /* 0x000fe20003800000 */
[----:B------:R-:W-:Y:S01]  /*53f0*/  PLOP3.LUT P0, PT, P0, PT, PT, 0x8, 0x80 ;  /* 0x000000000080781c */ /* 0x000fe2000070e170 */
[----:B------:R-:W-:-:S12]  /*5400*/  IMAD.MOV.U32 R21, RZ, RZ, -0x1 ;  /* 0xffffffffff157424 */ /* 0x000fd800078e00ff */
[----:B------:R-:W-:Y:S05]  /*5410*/  WARPSYNC.COLLECTIVE R21, `(.L_x_173) ;  /* 0x0000000015087348 */ /* 0x000fea0003c00000 */
[----:B------:R-:W-:Y:S01]  /*5420*/  VOTE.ANY P0, P0 ;  /* 0x0000000000ff7806 */ /* 0x000fe20000000100 */
[----:B------:R-:W-:-:S12]  /*5430*/  ENDCOLLECTIVE ;  /* 0x000000000000791b */ /* 0x000fd80003800000 */
.L_x_173:
[----:B------:R-:W-:Y:S05]  /*5440*/  BSYNC B0 ;  /* 0x0000000000007941 */ /* 0x000fea0003800000 */
.L_x_172:
[----:B------:R-:W-:Y:S05]  /*5450*/  BRA `(.L_x_174) ;  /* 0xffffffe0008c7947 */ /* 0x000fea000383ffff */
.L_x_123:
[----:B------:R-:W-:Y:S01]  /*5460*/  BSSY B0, `(.L_x_175) ;  /* 0x0000006000007945 */ /* 0x000fe20003800000 */
[----:B------:R-:W-:Y:S01]  /*5470*/  PLOP3.LUT P0, PT, P0, PT, PT, 0x8, 0x80 ;  /* 0x000000000080781c */ /* 0x000fe2000070e170 */
[----:B------:R-:W-:-:S12]  /*5480*/  IMAD.MOV.U32 R21, RZ, RZ, -0x1 ;  /* 0xffffffffff157424 */ /* 0x000fd800078e00ff */
[----:B------:R-:W-:Y:S05]  /*5490*/  WARPSYNC.COLLECTIVE R21, `(.L_x_176) ;  /* 0x0000000015087348 */ /* 0x000fea0003c00000 */
[----:B------:R-:W-:Y:S01]  /*54a0*/  VOTE.ANY P0, P0 ;  /* 0x0000000000ff7806 */ /* 0x000fe20000000100 */
[----:B------:R-:W-:-:S12]  /*54b0*/  ENDCOLLECTIVE ;  /* 0x000000000000791b */ /* 0x000fd80003800000 */
.L_x_176:
[----:B------:R-:W-:Y:S05]  /*54c0*/  BSYNC B0 ;  /* 0x0000000000007941 */ /* 0x000fea0003800000 */
.L_x_175:
[----:B------:R-:W-:Y:S05]  /*54d0*/  BRA `(.L_x_177) ;  /* 0xffffffe000e07947 */ /* 0x000fea000383ffff */
.L_x_125:
[----:B------:R-:W-:Y:S01]  /*54e0*/  BSSY B0, `(.L_x_178) ;  /* 0x0000006000007945 */ /* 0x000fe20003800000 */
[----:B------:R-:W-:Y:S01]  /*54f0*/  PLOP3.LUT P0, PT, P0, PT, PT, 0x8, 0x80 ;  /* 0x000000000080781c */ /* 0x000fe2000070e170 */
[----:B------:R-:W-:-:S12]  /*5500*/  IMAD.MOV.U32 R21, RZ, RZ, -0x1 ;  /* 0xffffffffff157424 */ /* 0x000fd800078e00ff */
[----:B------:R-:W-:Y:S05]  /*5510*/  WARPSYNC.COLLECTIVE R21, `(.L_x_179) ;  /* 0x0000000015087348 */ /* 0x000fea0003c00000 */
[----:B------:R-:W-:Y:S01]  /*5520*/  VOTE.ANY R21, PT, P0 ;  /* 0x0000000000157806 */ /* 0x000fe200000e0100 */
[----:B------:R-:W-:Y:S06]  /*5530*/  ENDCOLLECTIVE ;  /* 0x000000000000791b */ /* 0x000fec0003800000 */
.L_x_179:
[----:B------:R-:W-:Y:S05]  /*5540*/  BSYNC B0 ;  /* 0x0000000000007941 */ /* 0x000fea0003800000 */
.L_x_178:
        /* <DEDUP_REMOVED lines=11> */
.L_x_180:
        /* <DEDUP_REMOVED lines=11> */
.L_x_181:
        /* <DEDUP_REMOVED lines=9> */
.L_x_182:
        /* <DEDUP_REMOVED lines=8> */
.L_x_183:
        /* <DEDUP_REMOVED lines=9> */
.L_x_184:
[----:B------:R-:W-:Y:S02]  /*5850*/  SEL R22, R22, RZ, !P0 ;  /* 0x000000ff16167207 */ /* 0x000fe40004000000 */
[----:B------:R-:W-:Y:S02]  /*5860*/  ISETP.NE.AND P0, PT, R18, 0x65, PT ;  /* 0x000000651200780c */ /* 0x000fe40003f05270 */
[----:B------:R-:W-:-:S11]  /*5870*/  IADD3 R46, PT, PT, R47, R22, R46 ;  /* 0x000000162f2e7210 */ /* 0x000fd60007ffe02e */
[----:B------:R-:W-:Y:S05]  /*5880*/  WARPSYNC.COLLECTIVE R21, `(.L_x_185) ;  /* 0x0000000015087348 */ /* 0x000fea0003c00000 */
[----:B------:R-:W-:Y:S01]  /*5890*/  VOTE.ALL P0, P0 ;  /* 0x0000000000ff7806 */ /* 0x000fe20000000000 */
[----:B------:R-:W-:-:S12]  /*58a0*/  ENDCOLLECTIVE ;  /* 0x000000000000791b */ /* 0x000fd80003800000 */
.L_x_185:
[----:B------:R-:W-:Y:S05]  /*58b0*/  BRA `(.L_x_186) ;  /* 0xffffffe000787947 */ /* 0x000fea000383ffff */
.L_x_187:
        /* <DEDUP_REMOVED lines=12> */
.L_x_195:


//--------------------- .text._ZN3cub18CUB_300001_SM_10006detail4scan20DeviceScanInitKernelINS0_13ScanTileStateIiLb1EEEEEvT_i --------------------------
	.section	.text._ZN3cub18CUB_300001_SM_10006detail4scan20DeviceScanInitKernelINS0_13ScanTileStateIiLb1EEEEEvT_i,"ax",@progbits
	.align	128
        .global         _ZN3cub18CUB_300001_SM_10006detail4scan20DeviceScanInitKernelINS0_13ScanTileStateIiLb1EEEEEvT_i
        .type           _ZN3cub18CUB_300001_SM_10006detail4scan20DeviceScanInitKernelINS0_13ScanTileStateIiLb1EEEEEvT_i,@function
        .size           _ZN3cub18CUB_300001_SM_10006detail4scan20DeviceScanInitKernelINS0_13ScanTileStateIiLb1EEEEEvT_i,(.L_x_196 - _ZN3cub18CUB_300001_SM_10006detail4scan20DeviceScanInitKernelINS0_13ScanTileStateIiLb1EEEEEvT_i)
        .other          _ZN3cub18CUB_300001_SM_10006detail4scan20DeviceScanInitKernelINS0_13ScanTileStateIiLb1EEEEEvT_i,@"STO_CUDA_ENTRY STV_DEFAULT"
_ZN3cub18CUB_300001_SM_10006detail4scan20DeviceScanInitKernelINS0_13ScanTileStateIiLb1EEEEEvT_i:
.text._ZN3cub18CUB_300001_SM_10006detail4scan20DeviceScanInitKernelINS0_13ScanTileStateIiLb1EEEEEvT_i:
[----:B------:R-:W-:Y:S01]  /*0000*/  LDC R1, c[0x0][0x37c] ;  /* 0x0000df00ff017b82 */ /* 0x000fe20000000800 */
[----:B------:R-:W0:Y:S07]  /*0010*/  S2R R0, SR_TID.X ;  /* 0x0000000000007919 */ /* 0x000e2e0000002100 */
[----:B------:R-:W1:Y:S01]  /*0020*/  S2UR UR6, SR_CTAID.X ;  /* 0x00000000000679c3 */ /* 0x000e620000002500 */
[----:B------:R-:W2:Y:S07]  /*0030*/  LDCU UR4, c[0x0][0x388] ;  /* 0x00007100ff0477ac */ /* 0x000eae0008000800 */
[----:B------:R-:W1:Y:S01]  /*0040*/  LDC R5, c[0x0][0x360] ;  /* 0x0000d800ff057b82 */ /* 0x000e620000000800 */
[----:B0-----:R-:W-:Y:S01]  /*0050*/  ISETP.GT.U32.AND P0, PT, R0, 0x1f, PT ;  /* 0x0000001f0000780c */ /* 0x001fe20003f04070 */
[----:B-1----:R-:W-:-:S03]  /*0060*/  IMAD R5, R5, UR6, R0 ;  /* 0x0000000605057c24 */ /* 0x002fc6000f8e0200 */
[----:B------:R-:W-:Y:S02]  /*0070*/  ISETP.NE.OR P0, PT, RZ, UR6, P0 ;  /* 0x00000006ff007c0c */ /* 0x000fe40008705670 */
[----:B--2---:R-:W-:Y:S01]  /*0080*/  ISETP.GE.AND P1, PT, R5, UR4, PT ;  /* 0x0000000405007c0c */ /* 0x004fe2000bf26270 */
[----:B------:R-:W0:-:S12]  /*0090*/  LDCU.64 UR4, c[0x0][0x358] ;  /* 0x00006b00ff0477ac */ /* 0x000e180008000a00 */
[----:B------:R-:W1:Y:S01]  /*00a0*/  @!P1 LDC.64 R2, c[0x0][0x380] ;  /* 0x0000e000ff029b82 */ /* 0x000e620000000a00 */
[----:B------:R-:W-:Y:S01]  /*00b0*/  @!P1 MOV R4, 0x63 ;  /* 0x0000006300049802 */ /* 0x000fe20000000f00 */
[----:B-1----:R-:W-:-:S04]  /*00c0*/  @!P1 IMAD.WIDE R2, R5, 0x8, R2 ;  /* 0x0000000805029825 */ /* 0x002fc800078e0202 */
[----:B------:R-:W-:-:S05]  /*00d0*/  HFMA2 R5, -RZ, RZ, 0, 0 ;  /* 0x00000000ff057431 */ /* 0x000fca00000001ff */
[----:B0-----:R0:W-:Y:S01]  /*00e0*/  @!P1 STG.E.64 desc[UR4][R2.64+0x100], R4 ;  /* 0x0001000402009986 */ /* 0x0011e2000c101b04 */
[----:B------:R-:W-:Y:S05]  /*00f0*/  @P0 EXIT ;  /* 0x000000000000094d */ /* 0x000fea0003800000 */
[----:B0-----:R-:W0:Y:S02]  /*0100*/  LDC.64 R2, c[0x0][0x380] ;  /* 0x0000e000ff027b82 */ /* 0x001e240000000a00 */
[----:B0-----:R-:W-:-:S05]  /*0110*/  IMAD.WIDE.U32 R2, R0, 0x8, R2 ;  /* 0x0000000800027825 */ /* 0x001fca00078e0002 */
[----:B------:R-:W-:Y:S01]  /*0120*/  STG.E.64 desc[UR4][R2.64], RZ ;  /* 0x000000ff02007986 */ /* 0x000fe2000c101b04 */
[----:B------:R-:W-:Y:S05]  /*0130*/  EXIT ;  /* 0x000000000000794d */ /* 0x000fea0003800000 */
.L_x_188:
        /* <DEDUP_REMOVED lines=12> */
.L_x_196:


//--------------------- .text._ZN3cub18CUB_300001_SM_10006detail11EmptyKernelIvEEvv --------------------------
	.section	.text._ZN3cub18CUB_300001_SM_10006detail11EmptyKernelIvEEvv,"ax",@progbits
	.align	128
        .global         _ZN3cub18CUB_300001_SM_10006detail11EmptyKernelIvEEvv
        .type           _ZN3cub18CUB_300001_SM_10006detail11EmptyKernelIvEEvv,@function
        .size           _ZN3cub18CUB_300001_SM_10006detail11EmptyKernelIvEEvv,(.L_x_197 - _ZN3cub18CUB_300001_SM_10006detail11EmptyKernelIvEEvv)
        .other          _ZN3cub18CUB_300001_SM_10006detail11EmptyKernelIvEEvv,@"STO_CUDA_ENTRY STV_DEFAULT"
_ZN3cub18CUB_300001_SM_10006detail11EmptyKernelIvEEvv:
.text._ZN3cub18CUB_300001_SM_10006detail11EmptyKernelIvEEvv:
[----:B------:R-:W-:Y:S01]  /*0000*/  LDC R1, c[0x0][0x37c] ;  /* 0x0000df00ff017b82 */ /* 0x000fe20000000800 */
[----:B------:R-:W-:Y:S05]  /*0010*/  EXIT ;  /* 0x000000000000794d */ /* 0x000fea0003800000 */
.L_x_189:
        /* <DEDUP_REMOVED lines=14> */
.L_x_197:


//--------------------- .text._Z15seperate_valuesPKiS0_S0_Piii --------------------------
	.section	.text._Z15seperate_valuesPKiS0_S0_Piii,"ax",@progbits
	.align	128
        .global         _Z15seperate_valuesPKiS0_S0_Piii
        .type           _Z15seperate_valuesPKiS0_S0_Piii,@function
        .size           _Z15seperate_valuesPKiS0_S0_Piii,(.L_x_198 - _Z15seperate_valuesPKiS0_S0_Piii)
        .other          _Z15seperate_valuesPKiS0_S0_Piii,@"STO_CUDA_ENTRY STV_DEFAULT"
_Z15seperate_valuesPKiS0_S0_Piii:
.text._Z15seperate_valuesPKiS0_S0_Piii:
[----:B------:R-:W-:Y:S01]  /*0000*/  LDC R1, c[0x0][0x37c] ;  /* 0x0000df00ff017b82 */ /* 0x000fe20000000800 */
[----:B------:R-:W0:Y:S07]  /*0010*/  S2R R9, SR_TID.X ;  /* 0x0000000000097919 */ /* 0x000e2e0000002100 */
[----:B------:R-:W0:Y:S01]  /*0020*/  S2UR UR4, SR_CTAID.X ;  /* 0x00000000000479c3 */ /* 0x000e220000002500 */
[----:B------:R-:W1:Y:S07]  /*0030*/  LDCU UR5, c[0x0][0x3a0] ;  /* 0x00007400ff0577ac */ /* 0x000e6e0008000800 */
[----:B------:R-:W0:Y:S02]  /*0040*/  LDC R0, c[0x0][0x360] ;  /* 0x0000d800ff007b82 */ /* 0x000e240000000800 */
[----:B0-----:R-:W-:-:S05]  /*0050*/  IMAD R9, R0, UR4, R9 ;  /* 0x0000000400097c24 */ /* 0x001fca000f8e0209 */
[----:B-1----:R-:W-:-:S13]  /*0060*/  ISETP.GE.AND P0, PT, R9, UR5, PT ;  /* 0x0000000509007c0c */ /* 0x002fda000bf06270 */
[----:B------:R-:W-:Y:S05]  /*0070*/  @P0 EXIT ;  /* 0x000000000000094d */ /* 0x000fea0003800000 */
[----:B------:R-:W0:Y:S01]  /*0080*/  LDC.64 R2, c[0x0][0x388] ;  /* 0x0000e200ff027b82 */ /* 0x000e220000000a00 */
[----:B------:R-:W1:Y:S01]  /*0090*/  LDCU.64 UR4, c[0x0][0x358] ;  /* 0x00006b00ff0477ac */ /* 0x000e620008000a00 */
[----:B0-----:R-:W-:-:S06]  /*00a0*/  IMAD.WIDE R2, R9, 0x4, R2 ;  /* 0x0000000409027825 */ /* 0x001fcc00078e0202 */
[----:B-1----:R-:W2:Y:S02]  /*00b0*/  LDG.E R2, desc[UR4][R2.64] ;  /* 0x0000000402027981 */ /* 0x002ea4000c1e1900 */
[----:B--2---:R-:W-:-:S13]  /*00c0*/  ISETP.NE.AND P0, PT, R2, RZ, PT ;  /* 0x000000ff0200720c */ /* 0x004fda0003f05270 */
[----:B------:R-:W-:Y:S05]  /*00d0*/  @!P0 BRA `(.L_x_190) ;  /* 0x0000000000288947 */ /* 0x000fea0003800000 */
[----:B------:R-:W0:Y:S08]  /*00e0*/  LDC.64 R4, c[0x0][0x390] ;  /* 0x0000e400ff047b82 */ /* 0x000e300000000a00 */
[----:B------:R-:W1:Y:S08]  /*00f0*/  LDC.64 R2, c[0x0][0x380] ;  /* 0x0000e000ff027b82 */ /* 0x000e700000000a00 */
[----:B------:R-:W2:Y:S01]  /*0100*/  LDC.64 R6, c[0x0][0x398] ;  /* 0x0000e600ff067b82 */ /* 0x000ea20000000a00 */
[----:B0-----:R-:W-:-:S06]  /*0110*/  IMAD.WIDE R4, R9, 0x4, R4 ;  /* 0x0000000409047825 */ /* 0x001fcc00078e0204 */
[----:B------:R-:W2:Y:S01]  /*0120*/  LDG.E R5, desc[UR4][R4.64] ;  /* 0x0000000404057981 */ /* 0x000ea2000c1e1900 */
[----:B-1----:R-:W-:-:S06]  /*0130*/  IMAD.WIDE R2, R9, 0x4, R2 ;  /* 0x0000000409027825 */ /* 0x002fcc00078e0202 */
[----:B------:R-:W3:Y:S01]  /*0140*/  LDG.E R3, desc[UR4][R2.64] ;  /* 0x0000000402037981 */ /* 0x000ee2000c1e1900 */
[----:B--2---:R-:W-:-:S05]  /*0150*/  IMAD.WIDE R6, R5, 0x4, R6 ;  /* 0x0000000405067825 */ /* 0x004fca00078e0206 */
[----:B---3--:R-:W-:Y:S01]  /*0160*/  STG.E desc[UR4][R6.64], R3 ;  /* 0x0000000306007986 */ /* 0x008fe2000c101904 */
[----:B------:R-:W-:Y:S05]  /*0170*/  EXIT ;  /* 0x000000000000794d */ /* 0x000fea0003800000 */
.L_x_190:
[----:B------:R-:W0:Y:S01]  /*0180*/  LDC.64 R2, c[0x0][0x390] ;  /* 0x0000e400ff027b82 */ /* 0x000e220000000a00 */
[----:B------:R-:W1:Y:S07]  /*0190*/  LDCU UR6, c[0x0][0x3a4] ;  /* 0x00007480ff0677ac */ /* 0x000e6e0008000800 */
[----:B------:R-:W2:Y:S01]  /*01a0*/  LDC.64 R6, c[0x0][0x380] ;  /* 0x0000e000ff067b82 */ /* 0x000ea20000000a00 */
[----:B0-----:R-:W-:-:S07]  /*01b0*/  IMAD.WIDE R4, R9, 0x4, R2 ;  /* 0x0000000409047825 */ /* 0x001fce00078e0202 */
[----:B------:R-:W0:Y:S01]  /*01c0*/  LDC.64 R2, c[0x0][0x398] ;  /* 0x0000e600ff027b82 */ /* 0x000e220000000a00 */
[----:B------:R-:W1:Y:S01]  /*01d0*/  LDG.E R4, desc[UR4][R4.64] ;  /* 0x0000000404047981 */ /* 0x000e62000c1e1900 */
[----:B--2---:R-:W-:-:S06]  /*01e0*/  IMAD.WIDE R6, R9, 0x4, R6 ;  /* 0x0000000409067825 */ /* 0x004fcc00078e0206 */
[----:B------:R-:W2:Y:S01]  /*01f0*/  LDG.E R7, desc[UR4][R6.64] ;  /* 0x0000000406077981 */ /* 0x000ea2000c1e1900 */
[----:B-1----:R-:W-:-:S05]  /*0200*/  IADD3 R9, PT, PT, -R4, UR6, R9 ;  /* 0x0000000604097c10 */ /* 0x002fca000fffe109 */
[----:B0-----:R-:W-:-:S05]  /*0210*/  IMAD.WIDE R2, R9, 0x4, R2 ;  /* 0x0000000409027825 */ /* 0x001fca00078e0202 */
[----:B--2---:R-:W-:Y:S01]  /*0220*/  STG.E desc[UR4][R2.64], R7 ;  /* 0x0000000702007986 */ /* 0x004fe2000c101904 */
[----:B------:R-:W-:Y:S05]  /*0230*/  EXIT ;  /* 0x000000000000794d */ /* 0x000fea0003800000 */
.L_x_191:
        /* <DEDUP_REMOVED lines=12> */
.L_x_198:


//--------------------- .text._Z15calculate_flagsPiS_ii --------------------------
	.section	.text._Z15calculate_flagsPiS_ii,"ax",@progbits
	.align	128
        .global         _Z15calculate_flagsPiS_ii
        .type           _Z15calculate_flagsPiS_ii,@function
        .size           _Z15calculate_flagsPiS_ii,(.L_x_199 - _Z15calculate_flagsPiS_ii)
        .other          _Z15calculate_flagsPiS_ii,@"STO_CUDA_ENTRY STV_DEFAULT"
_Z15calculate_flagsPiS_ii:
.text._Z15calculate_flagsPiS_ii:
        /* <DEDUP_REMOVED lines=10> */
[----:B------:R-:W2:Y:S06]  /*00a0*/  LDCU UR6, c[0x0][0x394] ;  /* 0x00007280ff0677ac */ /* 0x000eac0008000800 */
[----:B------:R-:W3:Y:S01]  /*00b0*/  LDC.64 R4, c[0x0][0x388] ;  /* 0x0000e200ff047b82 */ /* 0x000ee20000000a00 */
[----:B0-----:R-:W-:-:S06]  /*00c0*/  IMAD.WIDE R2, R7, 0x4, R2 ;  /* 0x0000000407027825 */ /* 0x001fcc00078e0202 */
[----:B-1----:R-:W2:Y:S01]  /*00d0*/  LDG.E R2, desc[UR4][R2.64] ;  /* 0x0000000402027981 */ /* 0x002ea2000c1e1900 */
[----:B---3--:R-:W-:Y:S01]  /*00e0*/  IMAD.WIDE R4, R7, 0x4, R4 ;  /* 0x0000000407047825 */ /* 0x008fe200078e0204 */
[----:B--2---:R-:W-:-:S04]  /*00f0*/  SHF.R.U32.HI R0, RZ, UR6, R2 ;  /* 0x00000006ff007c19 */ /* 0x004fc80008011602 */
[----:B------:R-:W-:-:S05]  /*0100*/  LOP3.LUT R7, R0, 0x1, RZ, 0xc0, !PT ;  /* 0x0000000100077812 */ /* 0x000fca00078ec0ff */
[----:B------:R-:W-:Y:S01]  /*0110*/  STG.E desc[UR4][R4.64], R7 ;  /* 0x0000000704007986 */ /* 0x000fe2000c101904 */
[----:B------:R-:W-:Y:S05]  /*0120*/  EXIT ;  /* 0x000000000000794d */ /* 0x000fea0003800000 */
.L_x_192:
        /* <DEDUP_REMOVED lines=13> */
.L_x_199:


//--------------------- .nv.shared.reserved.0     --------------------------
	.section	.nv.shared.reserved.0,"aw",@nobits
	.weak		__nv_reservedSMEM_offset_0_alias
	.size		__nv_reservedSMEM_offset_0_alias, 0, 64
	.other		__nv_reservedSMEM_offset_0_alias,@"STO_CUDA_RESERVED_SHARED STV_DEFAULT"
__nv_reservedSMEM_offset_0_alias:
	.zero		0
	.zero		64


//--------------------- .nv.global                --------------------------
	.section	.nv.global,"aw",@nobits
.nv.global:
	.type		_ZN34_INTERNAL_3a33f330_4_k_cu_5e93b83f6thrust24THRUST_300001_SM_1000_NS12placeholders2_8E,@object
	.size		_ZN34_INTERNAL_3a33f330_4_k_cu_5e93b83f6thrust24THRUST_300001_SM_1000_NS12placeholders2_8E,(_ZN34_INTERNAL_3a33f330_4_k_cu_5e93b83f4cuda3std3__436_GLOBAL__N__3a33f330_4_k_cu_5e93b83f6ignoreE - _ZN34_INTERNAL_3a33f330_4_k_cu_5e93b83f6thrust24THRUST_300001_SM_1000_NS12placeholders2_8E)
_ZN34_INTERNAL_3a33f330_4_k_cu_5e93b83f6thrust24THRUST_300001_SM_1000_NS12placeholders2_8E:
	.zero		1
	.type		_ZN34_INTERNAL_3a33f330_4_k_cu_5e93b83f4cuda3std3__436_GLOBAL__N__3a33f330_4_k_cu_5e93b83f6ignoreE,@object
	.size		_ZN34_INTERNAL_3a33f330_4_k_cu_5e93b83f4cuda3std3__436_GLOBAL__N__3a33f330_4_k_cu_5e93b83f6ignoreE,(_ZN34_INTERNAL_3a33f330_4_k_cu_5e93b83f4cuda3std6ranges3__45__cpo4dataE - _ZN34_INTERNAL_3a33f330_4_k_cu_5e93b83f4cuda3std3__436_GLOBAL__N__3a33f330_4_k_cu_5e93b83f6ignoreE)
_ZN34_INTERNAL_3a33f330_4_k_cu_5e93b83f4cuda3std3__436_GLOBAL__N__3a33f330_4_k_cu_5e93b83f6ignoreE:
	.zero		1
	.type		_ZN34_INTERNAL_3a33f330_4_k_cu_5e93b83f4cuda3std6ranges3__45__cpo4dataE,@object
	.size		_ZN34_INTERNAL_3a33f330_4_k_cu_5e93b83f4cuda3std6ranges3__45__cpo4dataE,(_ZN34_INTERNAL_3a33f330_4_k_cu_5e93b83f6thrust24THRUST_300001_SM_1000_NS6system3cpp3parE - _ZN34_INTERNAL_3a33f330_4_k_cu_5e93b83f4cuda3std6ranges3__45__cpo4dataE)
_ZN34_INTERNAL_3a33f330_4_k_cu_5e93b83f4cuda3std6ranges3__45__cpo4dataE:
	.zero		1
	.type		_ZN34_INTERNAL_3a33f330_4_k_cu_5e93b83f6thrust24THRUST_300001_SM_1000_NS6system3cpp3parE,@object
	.size		_ZN34_INTERNAL_3a33f330_4_k_cu_5e93b83f6thrust24THRUST_300001_SM_1000_NS6system3cpp3parE,(_ZN34_INTERNAL_3a33f330_4_k_cu_5e93b83f4cuda3std3__45__cpo5beginE - _ZN34_INTERNAL_3a33f330_4_k_cu_5e93b83f6thrust24THRUST_300001_SM_1000_NS6system3cpp3parE)
_ZN34_INTERNAL_3a33f330_4_k_cu_5e93b83f6thrust24THRUST_300001_SM_1000_NS6system3cpp3parE:
	.zero		1
	.type		_ZN34_INTERNAL_3a33f330_4_k_cu_5e93b83f4cuda3std3__45__cpo5beginE,@object
	.size		_ZN34_INTERNAL_3a33f330_4_k_cu_5e93b83f4cuda3std3__45__cpo5beginE,(_ZN34_INTERNAL_3a33f330_4_k_cu_5e93b83f4cuda3std6ranges3__45__cpo5beginE - _ZN34_INTERNAL_3a33f330_4_k_cu_5e93b83f4cuda3std3__45__cpo5beginE)
_ZN34_INTERNAL_3a33f330_4_k_cu_5e93b83f4cuda3std3__45__cpo5beginE:
	.zero		1
	.type		_ZN34_INTERNAL_3a33f330_4_k_cu_5e93b83f4cuda3std6ranges3__45__cpo5beginE,@object
	.size		_ZN34_INTERNAL_3a33f330_4_k_cu_5e93b83f4cuda3std6ranges3__45__cpo5beginE,(_ZN34_INTERNAL_3a33f330_4_k_cu_5e93b83f6thrust24THRUST_300001_SM_1000_NS6deviceE - _ZN34_INTERNAL_3a33f330_4_k_cu_5e93b83f4cuda3std6ranges3__45__cpo5beginE)
_ZN34_INTERNAL_3a33f330_4_k_cu_5e93b83f4cuda3std6ranges3__45__cpo5beginE:
	.zero		1
	.type		_ZN34_INTERNAL_3a33f330_4_k_cu_5e93b83f6thrust24THRUST_300001_SM_1000_NS6deviceE,@object
	.size		_ZN34_INTERNAL_3a33f330_4_k_cu_5e93b83f6thrust24THRUST_300001_SM_1000_NS6deviceE,(_ZN34_INTERNAL_3a33f330_4_k_cu_5e93b83f4cuda3std3__47nulloptE - _ZN34_INTERNAL_3a33f330_4_k_cu_5e93b83f6thrust24THRUST_300001_SM_1000_NS6deviceE)
_ZN34_INTERNAL_3a33f330_4_k_cu_5e93b83f6thrust24THRUST_300001_SM_1000_NS6deviceE:
	.zero		1
	.type		_ZN34_INTERNAL_3a33f330_4_k_cu_5e93b83f4cuda3std3__47nulloptE,@object
	.size		_ZN34_INTERNAL_3a33f330_4_k_cu_5e93b83f4cuda3std3__47nulloptE,(_ZN34_INTERNAL_3a33f330_4_k_cu_5e93b83f4cuda3std6ranges3__45__cpo8distanceE - _ZN34_INTERNAL_3a33f330_4_k_cu_5e93b83f4cuda3std3__47nulloptE)
_ZN34_INTERNAL_3a33f330_4_k_cu_5e93b83f4cuda3std3__47nulloptE:
	.zero		1
	.type		_ZN34_INTERNAL_3a33f330_4_k_cu_5e93b83f4cuda3std6ranges3__45__cpo8distanceE,@object
	.size		_ZN34_INTERNAL_3a33f330_4_k_cu_5e93b83f4cuda3std6ranges3__45__cpo8distanceE,(_ZN34_INTERNAL_3a33f330_4_k_cu_5e93b83f6thrust24THRUST_300001_SM_1000_NS12placeholders2_4E - _ZN34_INTERNAL_3a33f330_4_k_cu_5e93b83f4cuda3std6ranges3__45__cpo8distanceE)
_ZN34_INTERNAL_3a33f330_4_k_cu_5e93b83f4cuda3std6ranges3__45__cpo8distanceE:
	.zero		1
	.type		_ZN34_INTERNAL_3a33f330_4_k_cu_5e93b83f6thrust24THRUST_300001_SM_1000_NS12placeholders2_4E,@object
	.size		_ZN34_INTERNAL_3a33f330_4_k_cu_5e93b83f6thrust24THRUST_300001_SM_1000_NS12placeholders2_4E,(_ZN34_INTERNAL_3a33f330_4_k_cu_5e93b83f4cuda3std3__45__cpo6rbeginE - _ZN34_INTERNAL_3a33f330_4_k_cu_5e93b83f6thrust24THRUST_300001_SM_1000_NS12placeholders2_4E)
_ZN34_INTERNAL_3a33f330_4_k_cu_5e93b83f6thrust24THRUST_300001_SM_1000_NS12placeholders2_4E:
	.zero		1
	.type		_ZN34_INTERNAL_3a33f330_4_k_cu_5e93b83f4cuda3std3__45__cpo6rbeginE,@object
	.size		_ZN34_INTERNAL_3a33f330_4_k_cu_5e93b83f4cuda3std3__45__cpo6rbeginE,(_ZN34_INTERNAL_3a33f330_4_k_cu_5e93b83f4cuda3std6ranges3__45__cpo7advanceE - _ZN34_INTERNAL_3a33f330_4_k_cu_5e93b83f4cuda3std3__45__cpo6rbeginE)
_ZN34_INTERNAL_3a33f330_4_k_cu_5e93b83f4cuda3std3__45__cpo6rbeginE:
	.zero		1
	.type		_ZN34_INTERNAL_3a33f330_4_k_cu_5e93b83f4cuda3std6ranges3__45__cpo7advanceE,@object
	.size		_ZN34_INTERNAL_3a33f330_4_k_cu_5e93b83f4cuda3std6ranges3__45__cpo7advanceE,(_ZN34_INTERNAL_3a33f330_4_k_cu_5e93b83f6thrust24THRUST_300001_SM_1000_NS12placeholders3_10E - _ZN34_INTERNAL_3a33f330_4_k_cu_5e93b83f4cuda3std6ranges3__45__cpo7advanceE)
_ZN34_INTERNAL_3a33f330_4_k_cu_5e93b83f4cuda3std6ranges3__45__cpo7advanceE:
	.zero		1
	.type		_ZN34_INTERNAL_3a33f330_4_k_cu_5e93b83f6thrust24THRUST_300001_SM_1000_NS12placeholders3_10E,@object
	.size		_ZN34_INTERNAL_3a33f330_4_k_cu_5e93b83f6thrust24THRUST_300001_SM_1000_NS12placeholders3_10E,(_ZN34_INTERNAL_3a33f330_4_k_cu_5e93b83f4cuda3std3__48in_placeE - _ZN34_INTERNAL_3a33f330_4_k_cu_5e93b83f6thrust24THRUST_300001_SM_1000_NS12placeholders3_10E)
_ZN34_INTERNAL_3a33f330_4_k_cu_5e93b83f6thrust24THRUST_300001_SM_1000_NS12placeholders3_10E:
	.zero		1
	.type		_ZN34_INTERNAL_3a33f330_4_k_cu_5e93b83f4cuda3std3__48in_placeE,@object
	.size		_ZN34_INTERNAL_3a33f330_4_k_cu_5e93b83f4cuda3std3__48in_placeE,(_ZN34_INTERNAL_3a33f330_4_k_cu_5e93b83f4cuda3std6ranges3__45__cpo4sizeE - _ZN34_INTERNAL_3a33f330_4_k_cu_5e93b83f4cuda3std3__48in_placeE)
_ZN34_INTERNAL_3a33f330_4_k_cu_5e93b83f4cuda3std3__48in_placeE:
	.zero		1
	.type		_ZN34_INTERNAL_3a33f330_4_k_cu_5e93b83f4cuda3std6ranges3__45__cpo4sizeE,@object
	.size		_ZN34_INTERNAL_3a33f330_4_k_cu_5e93b83f4cuda3std6ranges3__45__cpo4sizeE,(_ZN34_INTERNAL_3a33f330_4_k_cu_5e93b83f6thrust24THRUST_300001_SM_1000_NS12placeholders2_2E - _ZN34_INTERNAL_3a33f330_4_k_cu_5e93b83f4cuda3std6ranges3__45__cpo4sizeE)
_ZN34_INTERNAL_3a33f330_4_k_cu_5e93b83f4cuda3std6ranges3__45__cpo4sizeE:
	.zero		1
	.type		_ZN34_INTERNAL_3a33f330_4_k_cu_5e93b83f6thrust24THRUST_300001_SM_1000_NS12placeholders2_2E,@object
	.size		_ZN34_INTERNAL_3a33f330_4_k_cu_5e93b83f6thrust24THRUST_300001_SM_1000_NS12placeholders2_2E,(_ZN34_INTERNAL_3a33f330_4_k_cu_5e93b83f4cuda3std3__45__cpo6cbeginE - _ZN34_INTERNAL_3a33f330_4_k_cu_5e93b83f6thrust24THRUST_300001_SM_1000_NS12placeholders2_2E)
_ZN34_INTERNAL_3a33f330_4_k_cu_5e93b83f6thrust24THRUST_300001_SM_1000_NS12placeholders2_2E:
	.zero		1
	.type		_ZN34_INTERNAL_3a33f330_4_k_cu_5e93b83f4cuda3std3__45__cpo6cbeginE,@object
	.size		_ZN34_INTERNAL_3a33f330_4_k_cu_5e93b83f4cuda3std3__45__cpo6cbeginE,(_ZN34_INTERNAL_3a33f330_4_k_cu_5e93b83f4cuda3std6ranges3__45__cpo6cbeginE - _ZN34_INTERNAL_3a33f330_4_k_cu_5e93b83f4cuda3std3__45__cpo6cbeginE)
_ZN34_INTERNAL_3a33f330_4_k_cu_5e93b83f4cuda3std3__45__cpo6cbeginE:
	.zero		1
	.type		_ZN34_INTERNAL_3a33f330_4_k_cu_5e93b83f4cuda3std6ranges3__45__cpo6cbeginE,@object
	.size		_ZN34_INTERNAL_3a33f330_4_k_cu_5e93b83f4cuda3std6ranges3__45__cpo6cbeginE,(_ZN34_INTERNAL_3a33f330_4_k_cu_5e93b83f6thrust24THRUST_300001_SM_1000_NS12placeholders2_6E - _ZN34_INTERNAL_3a33f330_4_k_cu_5e93b83f4cuda3std6ranges3__45__cpo6cbeginE)
_ZN34_INTERNAL_3a33f330_4_k_cu_5e93b83f4cuda3std6ranges3__45__cpo6cbeginE:
	.zero		1
	.type		_ZN34_INTERNAL_3a33f330_4_k_cu_5e93b83f6thrust24THRUST_300001_SM_1000_NS12placeholders2_6E,@object
	.size		_ZN34_INTERNAL_3a33f330_4_k_cu_5e93b83f6thrust24THRUST_300001_SM_1000_NS12placeholders2_6E,(_ZN34_INTERNAL_3a33f330_4_k_cu_5e93b83f4cuda3std3__45__cpo7crbeginE - _ZN34_INTERNAL_3a33f330_4_k_cu_5e93b83f6thrust24THRUST_300001_SM_1000_NS12placeholders2_6E)
_ZN34_INTERNAL_3a33f330_4_k_cu_5e93b83f6thrust24THRUST_300001_SM_1000_NS12placeholders2_6E:
	.zero		1
	.type		_ZN34_INTERNAL_3a33f330_4_k_cu_5e93b83f4cuda3std3__45__cpo7crbeginE,@object
	.size		_ZN34_INTERNAL_3a33f330_4_k_cu_5e93b83f4cuda3std3__45__cpo7crbeginE,(_ZN34_INTERNAL_3a33f330_4_k_cu_5e93b83f4cuda3std6ranges3__45__cpo4nextE - _ZN34_INTERNAL_3a33f330_4_k_cu_5e93b83f4cuda3std3__45__cpo7crbeginE)
_ZN34_INTERNAL_3a33f330_4_k_cu_5e93b83f4cuda3std3__45__cpo7crbeginE:
	.zero		1
	.type		_ZN34_INTERNAL_3a33f330_4_k_cu_5e93b83f4cuda3std6ranges3__45__cpo4nextE,@object
	.size		_ZN34_INTERNAL_3a33f330_4_k_cu_5e93b83f4cuda3std6ranges3__45__cpo4nextE,(_ZN34_INTERNAL_3a33f330_4_k_cu_5e93b83f4cuda3std6ranges3__45__cpo4swapE - _ZN34_INTERNAL_3a33f330_4_k_cu_5e93b83f4cuda3std6ranges3__45__cpo4nextE)
_ZN34_INTERNAL_3a33f330_4_k_cu_5e93b83f4cuda3std6ranges3__45__cpo4nextE:
	.zero		1
	.type		_ZN34_INTERNAL_3a33f330_4_k_cu_5e93b83f4cuda3std6ranges3__45__cpo4swapE,@object
	.size		_ZN34_INTERNAL_3a33f330_4_k_cu_5e93b83f4cuda3std6ranges3__45__cpo4swapE,(_ZN34_INTERNAL_3a33f330_4_k_cu_5e93b83f6thrust24THRUST_300001_SM_1000_NS8cuda_cub10par_nosyncE - _ZN34_INTERNAL_3a33f330_4_k_cu_5e93b83f4cuda3std6ranges3__45__cpo4swapE)
_ZN34_INTERNAL_3a33f330_4_k_cu_5e93b83f4cuda3std6ranges3__45__cpo4swapE:
	.zero		1
	.type		_ZN34_INTERNAL_3a33f330_4_k_cu_5e93b83f6thrust24THRUST_300001_SM_1000_NS8cuda_cub10par_nosyncE,@object
	.size		_ZN34_INTERNAL_3a33f330_4_k_cu_5e93b83f6thrust24THRUST_300001_SM_1000_NS8cuda_cub10par_nosyncE,(_ZN34_INTERNAL_3a33f330_4_k_cu_5e93b83f6thrust24THRUST_300001_SM_1000_NS3seqE - _ZN34_INTERNAL_3a33f330_4_k_cu_5e93b83f6thrust24THRUST_300001_SM_1000_NS8cuda_cub10par_nosyncE)
_ZN34_INTERNAL_3a33f330_4_k_cu_5e93b83f6thrust24THRUST_300001_SM_1000_NS8cuda_cub10par_nosyncE:
	.zero		1
	.type		_ZN34_INTERNAL_3a33f330_4_k_cu_5e93b83f6thrust24THRUST_300001_SM_1000_NS3seqE,@object
	.size		_ZN34_INTERNAL_3a33f330_4_k_cu_5e93b83f6thrust24THRUST_300001_SM_1000_NS3seqE,(_ZN34_INTERNAL_3a33f330_4_k_cu_5e93b83f4cuda3std3__420unreachable_sentinelE - _ZN34_INTERNAL_3a33f330_4_k_cu_5e93b83f6thrust24THRUST_300001_SM_1000_NS3seqE)
_ZN34_INTERNAL_3a33f330_4_k_cu_5e93b83f6thrust24THRUST_300001_SM_1000_NS3seqE:
	.zero		1
	.type		_ZN34_INTERNAL_3a33f330_4_k_cu_5e93b83f4cuda3std3__420unreachable_sentinelE,@object
	.size		_ZN34_INTERNAL_3a33f330_4_k_cu_5e93b83f4cuda3std3__420unreachable_sentinelE,(_ZN34_INTERNAL_3a33f330_4_k_cu_5e93b83f4cuda3std6ranges3__45__cpo5ssizeE - _ZN34_INTERNAL_3a33f330_4_k_cu_5e93b83f4cuda3std3__420unreachable_sentinelE)
_ZN34_INTERNAL_3a33f330_4_k_cu_5e93b83f4cuda3std3__420unreachable_sentinelE:
	.zero		1
	.type		_ZN34_INTERNAL_3a33f330_4_k_cu_5e93b83f4cuda3std6ranges3__45__cpo5ssizeE,@object
	.size		_ZN34_INTERNAL_3a33f330_4_k_cu_5e93b83f4cuda3std6ranges3__45__cpo5ssizeE,(_ZN34_INTERNAL_3a33f330_4_k_cu_5e93b83f6thrust24THRUST_300001_SM_1000_NS12placeholders2_3E - _ZN34_INTERNAL_3a33f330_4_k_cu_5e93b83f4cuda3std6ranges3__45__cpo5ssizeE)
_ZN34_INTERNAL_3a33f330_4_k_cu_5e93b83f4cuda3std6ranges3__45__cpo5ssizeE:
	.zero		1
	.type		_ZN34_INTERNAL_3a33f330_4_k_cu_5e93b83f6thrust24THRUST_300001_SM_1000_NS12placeholders2_3E,@object
	.size		_ZN34_INTERNAL_3a33f330_4_k_cu_5e93b83f6thrust24THRUST_300001_SM_1000_NS12placeholders2_3E,(_ZN34_INTERNAL_3a33f330_4_k_cu_5e93b83f4cuda3std3__45__cpo4cendE - _ZN34_INTERNAL_3a33f330_4_k_cu_5e93b83f6thrust24THRUST_300001_SM_1000_NS12placeholders2_3E)
_ZN34_INTERNAL_3a33f330_4_k_cu_5e93b83f6thrust24THRUST_300001_SM_1000_NS12placeholders2_3E:
	.zero		1
	.type		_ZN34_INTERNAL_3a33f330_4_k_cu_5e93b83f4cuda3std3__45__cpo4cendE,@object
	.size		_ZN34_INTERNAL_3a33f330_4_k_cu_5e93b83f4cuda3std3__45__cpo4cendE,(_ZN34_INTERNAL_3a33f330_4_k_cu_5e93b83f4cuda3std6ranges3__45__cpo4cendE - _ZN34_INTERNAL_3a33f330_4_k_cu_5e93b83f4cuda3std3__45__cpo4cendE)
_ZN34_INTERNAL_3a33f330_4_k_cu_5e93b83f4cuda3std3__45__cpo4cendE:
	.zero		1
	.type		_ZN34_INTERNAL_3a33f330_4_k_cu_5e93b83f4cuda3std6ranges3__45__cpo4cendE,@object
	.size		_ZN34_INTERNAL_3a33f330_4_k_cu_5e93b83f4cuda3std6ranges3__45__cpo4cendE,(_ZN34_INTERNAL_3a33f330_4_k_cu_5e93b83f6thrust24THRUST_300001_SM_1000_NS12placeholders2_7E - _ZN34_INTERNAL_3a33f330_4_k_cu_5e93b83f4cuda3std6ranges3__45__cpo4cendE)
_ZN34_INTERNAL_3a33f330_4_k_cu_5e93b83f4cuda3std6ranges3__45__cpo4cendE:
	.zero		1
	.type		_ZN34_INTERNAL_3a33f330_4_k_cu_5e93b83f6thrust24THRUST_300001_SM_1000_NS12placeholders2_7E,@object
	.size		_ZN34_INTERNAL_3a33f330_4_k_cu_5e93b83f6thrust24THRUST_300001_SM_1000_NS12placeholders2_7E,(_ZN34_INTERNAL_3a33f330_4_k_cu_5e93b83f4cuda3std3__45__cpo5crendE - _ZN34_INTERNAL_3a33f330_4_k_cu_5e93b83f6thrust24THRUST_300001_SM_1000_NS12placeholders2_7E)
_ZN34_INTERNAL_3a33f330_4_k_cu_5e93b83f6thrust24THRUST_300001_SM_1000_NS12placeholders2_7E:
	.zero		1
	.type		_ZN34_INTERNAL_3a33f330_4_k_cu_5e93b83f4cuda3std3__45__cpo5crendE,@object
	.size		_ZN34_INTERNAL_3a33f330_4_k_cu_5e93b83f4cuda3std3__45__cpo5crendE,(_ZN34_INTERNAL_3a33f330_4_k_cu_5e93b83f4cuda3std6ranges3__45__cpo4prevE - _ZN34_INTERNAL_3a33f330_4_k_cu_5e93b83f4cuda3std3__45__cpo5crendE)
_ZN34_INTERNAL_3a33f330_4_k_cu_5e93b83f4cuda3std3__45__cpo5crendE:
	.zero		1
	.type		_ZN34_INTERNAL_3a33f330_4_k_cu_5e93b83f4cuda3std6ranges3__45__cpo4prevE,@object
	.size		_ZN34_INTERNAL_3a33f330_4_k_cu_5e93b83f4cuda3std6ranges3__45__cpo4prevE,(_ZN34_INTERNAL_3a33f330_4_k_cu_5e93b83f4cuda3std6ranges3__45__cpo9iter_moveE - _ZN34_INTERNAL_3a33f330_4_k_cu_5e93b83f4cuda3std6ranges3__45__cpo4prevE)
_ZN34_INTERNAL_3a33f330_4_k_cu_5e93b83f4cuda3std6ranges3__45__cpo4prevE:
	.zero		1
	.type		_ZN34_INTERNAL_3a33f330_4_k_cu_5e93b83f4cuda3std6ranges3__45__cpo9iter_moveE,@object
	.size		_ZN34_INTERNAL_3a33f330_4_k_cu_5e93b83f4cuda3std6ranges3__45__cpo9iter_moveE,(_ZN34_INTERNAL_3a33f330_4_k_cu_5e93b83f6thrust24THRUST_300001_SM_1000_NS6system6detail10sequential3seqE - _ZN34_INTERNAL_3a33f330_4_k_cu_5e93b83f4cuda3std6ranges3__45__cpo9iter_moveE)
_ZN34_INTERNAL_3a33f330_4_k_cu_5e93b83f4cuda3std6ranges3__45__cpo9iter_moveE:
	.zero		1
	.type		_ZN34_INTERNAL_3a33f330_4_k_cu_5e93b83f6thrust24THRUST_300001_SM_1000_NS6system6detail10sequential3seqE,@object
	.size		_ZN34_INTERNAL_3a33f330_4_k_cu_5e93b83f6thrust24THRUST_300001_SM_1000_NS6system6detail10sequential3seqE,(_ZN34_INTERNAL_3a33f330_4_k_cu_5e93b83f6thrust24THRUST_300001_SM_1000_NS12placeholders2_9E - _ZN34_INTERNAL_3a33f330_4_k_cu_5e93b83f6thrust24THRUST_300001_SM_1000_NS6system6detail10sequential3seqE)
_ZN34_INTERNAL_3a33f330_4_k_cu_5e93b83f6thrust24THRUST_300001_SM_1000_NS6system6detail10sequential3seqE:
	.zero		1
	.type		_ZN34_INTERNAL_3a33f330_4_k_cu_5e93b83f6thrust24THRUST_300001_SM_1000_NS12placeholders2_9E,@object
	.size		_ZN34_INTERNAL_3a33f330_4_k_cu_5e93b83f6thrust24THRUST_300001_SM_1000_NS12placeholders2_9E,(_ZN34_INTERNAL_3a33f330_4_k_cu_5e93b83f4cuda3std3__419piecewise_constructE - _ZN34_INTERNAL_3a33f330_4_k_cu_5e93b83f6thrust24THRUST_300001_SM_1000_NS12placeholders2_9E)
_ZN34_INTERNAL_3a33f330_4_k_cu_5e93b83f6thrust24THRUST_300001_SM_1000_NS12placeholders2_9E:
	.zero		1
	.type		_ZN34_INTERNAL_3a33f330_4_k_cu_5e93b83f4cuda3std3__419piecewise_constructE,@object
	.size		_ZN34_INTERNAL_3a33f330_4_k_cu_5e93b83f4cuda3std3__419piecewise_constructE,(_ZN34_INTERNAL_3a33f330_4_k_cu_5e93b83f4cuda3std6ranges3__45__cpo5cdataE - _ZN34_INTERNAL_3a33f330_4_k_cu_5e93b83f4cuda3std3__419piecewise_constructE)
_ZN34_INTERNAL_3a33f330_4_k_cu_5e93b83f4cuda3std3__419piecewise_constructE:
	.zero		1
	.type		_ZN34_INTERNAL_3a33f330_4_k_cu_5e93b83f4cuda3std6ranges3__45__cpo5cdataE,@object
	.size		_ZN34_INTERNAL_3a33f330_4_k_cu_5e93b83f4cuda3std6ranges3__45__cpo5cdataE,(_ZN34_INTERNAL_3a33f330_4_k_cu_5e93b83f6thrust24THRUST_300001_SM_1000_NS12placeholders2_1E - _ZN34_INTERNAL_3a33f330_4_k_cu_5e93b83f4cuda3std6ranges3__45__cpo5cdataE)
_ZN34_INTERNAL_3a33f330_4_k_cu_5e93b83f4cuda3std6ranges3__45__cpo5cdataE:
	.zero		1
	.type		_ZN34_INTERNAL_3a33f330_4_k_cu_5e93b83f6thrust24THRUST_300001_SM_1000_NS12placeholders2_1E,@object
	.size		_ZN34_INTERNAL_3a33f330_4_k_cu_5e93b83f6thrust24THRUST_300001_SM_1000_NS12placeholders2_1E,(_ZN34_INTERNAL_3a33f330_4_k_cu_5e93b83f4cuda3std3__45__cpo3endE - _ZN34_INTERNAL_3a33f330_4_k_cu_5e93b83f6thrust24THRUST_300001_SM_1000_NS12placeholders2_1E)
_ZN34_INTERNAL_3a33f330_4_k_cu_5e93b83f6thrust24THRUST_300001_SM_1000_NS12placeholders2_1E:
	.zero		1
	.type		_ZN34_INTERNAL_3a33f330_4_k_cu_5e93b83f4cuda3std3__45__cpo3endE,@object
	.size		_ZN34_INTERNAL_3a33f330_4_k_cu_5e93b83f4cuda3std3__45__cpo3endE,(_ZN34_INTERNAL_3a33f330_4_k_cu_5e93b83f4cuda3std6ranges3__45__cpo3endE - _ZN34_INTERNAL_3a33f330_4_k_cu_5e93b83f4cuda3std3__45__cpo3endE)
_ZN34_INTERNAL_3a33f330_4_k_cu_5e93b83f4cuda3std3__45__cpo3endE:
	.zero		1
	.type		_ZN34_INTERNAL_3a33f330_4_k_cu_5e93b83f4cuda3std6ranges3__45__cpo3endE,@object
	.size		_ZN34_INTERNAL_3a33f330_4_k_cu_5e93b83f4cuda3std6ranges3__45__cpo3endE,(_ZN34_INTERNAL_3a33f330_4_k_cu_5e93b83f6thrust24THRUST_300001_SM_1000_NS12placeholders2_5E - _ZN34_INTERNAL_3a33f330_4_k_cu_5e93b83f4cuda3std6ranges3__45__cpo3endE)
_ZN34_INTERNAL_3a33f330_4_k_cu_5e93b83f4cuda3std6ranges3__45__cpo3endE:
	.zero		1
	.type		_ZN34_INTERNAL_3a33f330_4_k_cu_5e93b83f6thrust24THRUST_300001_SM_1000_NS12placeholders2_5E,@object
	.size		_ZN34_INTERNAL_3a33f330_4_k_cu_5e93b83f6thrust24THRUST_300001_SM_1000_NS12placeholders2_5E,(_ZN34_INTERNAL_3a33f330_4_k_cu_5e93b83f4cuda3std3__45__cpo4rendE - _ZN34_INTERNAL_3a33f330_4_k_cu_5e93b83f6thrust24THRUST_300001_SM_1000_NS12placeholders2_5E)
_ZN34_INTERNAL_3a33f330_4_k_cu_5e93b83f6thrust24THRUST_300001_SM_1000_NS12placeholders2_5E:
	.zero		1
	.type		_ZN34_INTERNAL_3a33f330_4_k_cu_5e93b83f4cuda3std3__45__cpo4rendE,@object
	.size		_ZN34_INTERNAL_3a33f330_4_k_cu_5e93b83f4cuda3std3__45__cpo4rendE,(_ZN34_INTERNAL_3a33f330_4_k_cu_5e93b83f4cuda3std6ranges3__45__cpo9iter_swapE - _ZN34_INTERNAL_3a33f330_4_k_cu_5e93b83f4cuda3std3__45__cpo4rendE)
_ZN34_INTERNAL_3a33f330_4_k_cu_5e93b83f4cuda3std3__45__cpo4rendE:
	.zero		1
	.type		_ZN34_INTERNAL_3a33f330_4_k_cu_5e93b83f4cuda3std6ranges3__45__cpo9iter_swapE,@object
	.size		_ZN34_INTERNAL_3a33f330_4_k_cu_5e93b83f4cuda3std6ranges3__45__cpo9iter_swapE,(_ZN34_INTERNAL_3a33f330_4_k_cu_5e93b83f4cuda3std3__48unexpectE - _ZN34_INTERNAL_3a33f330_4_k_cu_5e93b83f4cuda3std6ranges3__45__cpo9iter_swapE)
_ZN34_INTERNAL_3a33f330_4_k_cu_5e93b83f4cuda3std6ranges3__45__cpo9iter_swapE:
	.zero		1
	.type		_ZN34_INTERNAL_3a33f330_4_k_cu_5e93b83f4cuda3std3__48unexpectE,@object
	.size		_ZN34_INTERNAL_3a33f330_4_k_cu_5e93b83f4cuda3std3__48unexpectE,(_ZN34_INTERNAL_3a33f330_4_k_cu_5e93b83f6thrust24THRUST_300001_SM_1000_NS8cuda_cub3parE - _ZN34_INTERNAL_3a33f330_4_k_cu_5e93b83f4cuda3std3__48unexpectE)
_ZN34_INTERNAL_3a33f330_4_k_cu_5e93b83f4cuda3std3__48unexpectE:
	.zero		1
	.type		_ZN34_INTERNAL_3a33f330_4_k_cu_5e93b83f6thrust24THRUST_300001_SM_1000_NS8cuda_cub3parE,@object
	.size		_ZN34_INTERNAL_3a33f330_4_k_cu_5e93b83f6thrust24THRUST_300001_SM_1000_NS8cuda_cub3parE,(.L_29 - _ZN34_INTERNAL_3a33f330_4_k_cu_5e93b83f6thrust24THRUST_300001_SM_1000_NS8cuda_cub3parE)
_ZN34_INTERNAL_3a33f330_4_k_cu_5e93b83f6thrust24THRUST_300001_SM_1000_NS8cuda_cub3parE:
	.zero		1
.L_29:


//--------------------- .nv.shared._ZN3cub18CUB_300001_SM_10006detail4scan16DeviceScanKernelINS2_10policy_hubIiiimN4cuda3std3__44plusIvEEE10Policy1000EN6thrust24THRUST_300001_SM_1000_NS6detail15normal_iteratorINSD_10device_ptrIiEEEESI_NS0_13ScanTileStateIiLb1EEES9_NS1_10InputValueIiPiEEmiLb0EiEEvT0_T1_T2_iT3_T4_T5_ --------------------------
	.section	.nv.shared._ZN3cub18CUB_300001_SM_10006detail4scan16DeviceScanKernelINS2_10policy_hubIiiimN4cuda3std3__44plusIvEEE10Policy1000EN6thrust24THRUST_300001_SM_1000_NS6detail15normal_iteratorINSD_10device_ptrIiEEEESI_NS0_13ScanTileStateIiLb1EEES9_NS1_10InputValueIiPiEEmiLb0EiEEvT0_T1_T2_iT3_T4_T5_,"aw",@nobits
	.sectionflags	@""
	.align	16
.nv.shared._ZN3cub18CUB_300001_SM_10006detail4scan16DeviceScanKernelINS2_10policy_hubIiiimN4cuda3std3__44plusIvEEE10Policy1000EN6thrust24THRUST_300001_SM_1000_NS6detail15normal_iteratorINSD_10device_ptrIiEEEESI_NS0_13ScanTileStateIiLb1EEES9_NS1_10InputValueIiPiEEmiLb0EiEEvT0_T1_T2_iT3_T4_T5_:
	.zero		32656


//--------------------- .nv.shared._ZN3cub18CUB_300001_SM_10006detail4scan16DeviceScanKernelINS2_10policy_hubIiiijN4cuda3std3__44plusIvEEE10Policy1000EN6thrust24THRUST_300001_SM_1000_NS6detail15normal_iteratorINSD_10device_ptrIiEEEESI_NS0_13ScanTileStateIiLb1EEES9_NS1_10InputValueIiPiEEjiLb0EiEEvT0_T1_T2_iT3_T4_T5_ --------------------------
	.section	.nv.shared._ZN3cub18CUB_300001_SM_10006detail4scan16DeviceScanKernelINS2_10policy_hubIiiijN4cuda3std3__44plusIvEEE10Policy1000EN6thrust24THRUST_300001_SM_1000_NS6detail15normal_iteratorINSD_10device_ptrIiEEEESI_NS0_13ScanTileStateIiLb1EEES9_NS1_10InputValueIiPiEEjiLb0EiEEvT0_T1_T2_iT3_T4_T5_,"aw",@nobits
	.sectionflags	@""
	.align	16
.nv.shared._ZN3cub18CUB_300001_SM_10006detail4scan16DeviceScanKernelINS2_10policy_hubIiiijN4cuda3std3__44plusIvEEE10Policy1000EN6thrust24THRUST_300001_SM_1000_NS6detail15normal_iteratorINSD_10device_ptrIiEEEESI_NS0_13ScanTileStateIiLb1EEES9_NS1_10InputValueIiPiEEjiLb0EiEEvT0_T1_T2_iT3_T4_T5_:
	.zero		34832


//--------------------- .nv.constant0._ZN3cub18CUB_300001_SM_10006detail8for_each13static_kernelINS2_12policy_hub_t12policy_500_tEmN6thrust24THRUST_300001_SM_1000_NS8cuda_cub20__uninitialized_fill7functorINS7_10device_ptrIiEEiEEEEvT0_T1_ --------------------------
	.section	.nv.constant0._ZN3cub18CUB_300001_SM_10006detail8for_each13static_kernelINS2_12policy_hub_t12policy_500_tEmN6thrust24THRUST_300001_SM_1000_NS8cuda_cub20__uninitialized_fill7functorINS7_10device_ptrIiEEiEEEEvT0_T1_,"a",@progbits
	.sectionflags	@""
	.align	4
.nv.constant0._ZN3cub18CUB_300001_SM_10006detail8for_each13static_kernelINS2_12policy_hub_t12policy_500_tEmN6thrust24THRUST_300001_SM_1000_NS8cuda_cub20__uninitialized_fill7functorINS7_10device_ptrIiEEiEEEEvT0_T1_:
	.zero		920


//--------------------- .nv.constant0._ZN3cub18CUB_300001_SM_10006detail4scan16DeviceScanKernelINS2_10policy_hubIiiimN4cuda3std3__44plusIvEEE10Policy1000EN6thrust24THRUST_300001_SM_1000_NS6detail15normal_iteratorINSD_10device_ptrIiEEEESI_NS0_13ScanTileStateIiLb1EEES9_NS1_10InputValueIiPiEEmiLb0EiEEvT0_T1_T2_iT3_T4_T5_ --------------------------
	.section	.nv.constant0._ZN3cub18CUB_300001_SM_10006detail4scan16DeviceScanKernelINS2_10policy_hubIiiimN4cuda3std3__44plusIvEEE10Policy1000EN6thrust24THRUST_300001_SM_1000_NS6detail15normal_iteratorINSD_10device_ptrIiEEEESI_NS0_13ScanTileStateIiLb1EEES9_NS1_10InputValueIiPiEEmiLb0EiEEvT0_T1_T2_iT3_T4_T5_,"a",@progbits
	.sectionflags	@""
	.align	4
.nv.constant0._ZN3cub18CUB_300001_SM_10006detail4scan16DeviceScanKernelINS2_10policy_hubIiiimN4cuda3std3__44plusIvEEE10Policy1000EN6thrust24THRUST_300001_SM_1000_NS6detail15normal_iteratorINSD_10device_ptrIiEEEESI_NS0_13ScanTileStateIiLb1EEES9_NS1_10InputValueIiPiEEmiLb0EiEEvT0_T1_T2_iT3_T4_T5_:
	.zero		952


//--------------------- .nv.constant0._ZN3cub18CUB_300001_SM_10006detail4scan16DeviceScanKernelINS2_10policy_hubIiiijN4cuda3std3__44plusIvEEE10Policy1000EN6thrust24THRUST_300001_SM_1000_NS6detail15normal_iteratorINSD_10device_ptrIiEEEESI_NS0_13ScanTileStateIiLb1EEES9_NS1_10InputValueIiPiEEjiLb0EiEEvT0_T1_T2_iT3_T4_T5_ --------------------------
	.section	.nv.constant0._ZN3cub18CUB_300001_SM_10006detail4scan16DeviceScanKernelINS2_10policy_hubIiiijN4cuda3std3__44plusIvEEE10Policy1000EN6thrust24THRUST_300001_SM_1000_NS6detail15normal_iteratorINSD_10device_ptrIiEEEESI_NS0_13ScanTileStateIiLb1EEES9_NS1_10InputValueIiPiEEjiLb0EiEEvT0_T1_T2_iT3_T4_T5_,"a",@progbits
	.sectionflags	@""
	.align	4
.nv.constant0._ZN3cub18CUB_300001_SM_10006detail4scan16DeviceScanKernelINS2_10policy_hubIiiijN4cuda3std3__44plusIvEEE10Policy1000EN6thrust24THRUST_300001_SM_1000_NS6detail15normal_iteratorINSD_10device_ptrIiEEEESI_NS0_13ScanTileStateIiLb1EEES9_NS1_10InputValueIiPiEEjiLb0EiEEvT0_T1_T2_iT3_T4_T5_:
	.zero		948


//--------------------- .nv.constant0._ZN3cub18CUB_300001_SM_10006detail4scan20DeviceScanInitKernelINS0_13ScanTileStateIiLb1EEEEEvT_i --------------------------
	.section	.nv.constant0._ZN3cub18CUB_300001_SM_10006detail4scan20DeviceScanInitKernelINS0_13ScanTileStateIiLb1EEEEEvT_i,"a",@progbits
	.sectionflags	@""
	.align	4
.nv.constant0._ZN3cub18CUB_300001_SM_10006detail4scan20DeviceScanInitKernelINS0_13ScanTileStateIiLb1EEEEEvT_i:
	.zero		908


//--------------------- .nv.constant0._ZN3cub18CUB_300001_SM_10006detail11EmptyKernelIvEEvv --------------------------
	.section	.nv.constant0._ZN3cub18CUB_300001_SM_10006detail11EmptyKernelIvEEvv,"a",@progbits
	.sectionflags	@""
	.align	4
.nv.constant0._ZN3cub18CUB_300001_SM_10006detail11EmptyKernelIvEEvv:
	.zero		896


//--------------------- .nv.constant0._Z15seperate_valuesPKiS0_S0_Piii --------------------------
	.section	.nv.constant0._Z15seperate_valuesPKiS0_S0_Piii,"a",@progbits
	.sectionflags	@""
	.align	4
.nv.constant0._Z15seperate_valuesPKiS0_S0_Piii:
	.zero		936


//--------------------- .nv.constant0._Z15calculate_flagsPiS_ii --------------------------
	.section	.nv.constant0._Z15calculate_flagsPiS_ii,"a",@progbits
	.sectionflags	@""
	.align	4
.nv.constant0._Z15calculate_flagsPiS_ii:
	.zero		920


//--------------------- SYMBOLS --------------------------

	.type		.nv.reservedSmem.offset0,@object
	.size		.nv.reservedSmem.offset0,0x4
	.type		.nv.reservedSmem.cap,@object
	.size		.nv.reservedSmem.cap,0x4
